	.target	sm_80

	.elftype	@"ET_EXEC"


//--------------------- .note.nv.tkinfo           --------------------------
	.section	.note.nv.tkinfo,"",@"SHT_NOTE"
	.sectionflags	@"SHF_NOTE_NV_TKINFO"
	.tkinfo
        /*0018*/ 	.word	0x00000002
        /*0030*/ 	.string	""
        /*0030*/ 	.string	"ptxas"
        /*0030*/ 	.string	"Cuda compilation tools, release 13.0, V13.0.88"
        /*0030*/ 	.string	"Build cuda_13.0.r13.0/compiler.36424714_0"
        /*0030*/ 	.string	"-v  -suppress-debug-info  -lineinfo  -arch sm_80 "



//--------------------- .note.nv.cuinfo           --------------------------
	.section	.note.nv.cuinfo,"",@"SHT_NOTE"
	.sectionflags	@"SHF_NOTE_NV_CUINFO"
        /*0018*/ 	.short	0x0002
        /*001a*/ 	.short	0x0050
        /*001c*/ 	.short	0x0082
	.zero		2


//--------------------- .nv.info                  --------------------------
	.section	.nv.info,"",@"SHT_CUDA_INFO"
	.align	4


	//----- nvinfo : EIATTR_REGCOUNT
	.align		4
        /*0000*/ 	.byte	0x04, 0x2f
        /*0002*/ 	.short	(.L_1 - .L_0)
	.align		4
.L_0:
        /*0004*/ 	.word	index@(matmul_kernel)
        /*0008*/ 	.word	0x000000ff


	//----- nvinfo : EIATTR_FRAME_SIZE
	.align		4
.L_1:
        /*000c*/ 	.byte	0x04, 0x11
        /*000e*/ 	.short	(.L_3 - .L_2)
	.align		4
.L_2:
        /*0010*/ 	.word	index@(matmul_kernel)
        /*0014*/ 	.word	0x00001ec0


	//----- nvinfo : EIATTR_MIN_STACK_SIZE
	.align		4
.L_3:
        /*0018*/ 	.byte	0x04, 0x12
        /*001a*/ 	.short	(.L_5 - .L_4)
	.align		4
.L_4:
        /*001c*/ 	.word	index@(matmul_kernel)
        /*0020*/ 	.word	0x00001ec0
.L_5:


//--------------------- .nv.info.matmul_kernel    --------------------------
	.section	.nv.info.matmul_kernel,"",@"SHT_CUDA_INFO"
	.sectionflags	@""
	.align	4


	//----- nvinfo : EIATTR_CUDA_API_VERSION
	.align		4
        /*0000*/ 	.byte	0x04, 0x37
        /*0002*/ 	.short	(.L_7 - .L_6)
.L_6:
        /*0004*/ 	.word	0x00000082


	//----- nvinfo : EIATTR_SW2861232_WAR
	.align		4
.L_7:
        /*0008*/ 	.byte	0x01, 0x35
	.zero		2


	//----- nvinfo : EIATTR_PARAM_CBANK
	.align		4
        /*000c*/ 	.byte	0x04, 0x0a
        /*000e*/ 	.short	(.L_9 - .L_8)
	.align		4
.L_8:
        /*0010*/ 	.word	index@(.nv.constant0.matmul_kernel)
        /*0014*/ 	.short	0x0160
        /*0016*/ 	.short	0x0050


	//----- nvinfo : EIATTR_CBANK_PARAM_SIZE
	.align		4
.L_9:
        /*0018*/ 	.byte	0x03, 0x19
        /*001a*/ 	.short	0x0050


	//----- nvinfo : EIATTR_KPARAM_INFO
	.align		4
        /*001c*/ 	.byte	0x04, 0x17
        /*001e*/ 	.short	(.L_11 - .L_10)
.L_10:
        /*0020*/ 	.word	0x00000000
        /*0024*/ 	.short	0x000d
        /*0026*/ 	.short	0x0048
        /*0028*/ 	.byte	0x00, 0xf4, 0x21, 0x00


	//----- nvinfo : EIATTR_KPARAM_INFO
	.align		4
.L_11:
        /*002c*/ 	.byte	0x04, 0x17
        /*002e*/ 	.short	(.L_13 - .L_12)
.L_12:
        /*0030*/ 	.word	0x00000000
        /*0034*/ 	.short	0x000c
        /*0036*/ 	.short	0x0040
        /*0038*/ 	.byte	0x00, 0xf4, 0x21, 0x00


	//----- nvinfo : EIATTR_KPARAM_INFO
	.align		4
.L_13:
        /*003c*/ 	.byte	0x04, 0x17
        /*003e*/ 	.short	(.L_15 - .L_14)
.L_14:
        /*0040*/ 	.word	0x00000000
        /*0044*/ 	.short	0x000b
        /*0046*/ 	.short	0x0038
        /*0048*/ 	.byte	0x00, 0xf0, 0x11, 0x00


	//----- nvinfo : EIATTR_KPARAM_INFO
	.align		4
.L_15:
        /*004c*/ 	.byte	0x04, 0x17
        /*004e*/ 	.short	(.L_17 - .L_16)
.L_16:
        /*0050*/ 	.word	0x00000000
        /*0054*/ 	.short	0x000a
        /*0056*/ 	.short	0x0034
        /*0058*/ 	.byte	0x00, 0xf0, 0x11, 0x00


	//----- nvinfo : EIATTR_KPARAM_INFO
	.align		4
.L_17:
        /*005c*/ 	.byte	0x04, 0x17
        /*005e*/ 	.short	(.L_19 - .L_18)
.L_18:
        /*0060*/ 	.word	0x00000000
        /*0064*/ 	.short	0x0009
        /*0066*/ 	.short	0x0030
        /*0068*/ 	.byte	0x00, 0xf0, 0x11, 0x00


	//----- nvinfo : EIATTR_KPARAM_INFO
	.align		4
.L_19:
        /*006c*/ 	.byte	0x04, 0x17
        /*006e*/ 	.short	(.L_21 - .L_20)
.L_20:
        /*0070*/ 	.word	0x00000000
        /*0074*/ 	.short	0x0008
        /*0076*/ 	.short	0x002c
        /*0078*/ 	.byte	0x00, 0xf0, 0x11, 0x00


	//----- nvinfo : EIATTR_KPARAM_INFO
	.align		4
.L_21:
        /*007c*/ 	.byte	0x04, 0x17
        /*007e*/ 	.short	(.L_23 - .L_22)
.L_22:
        /*0080*/ 	.word	0x00000000
        /*0084*/ 	.short	0x0007
        /*0086*/ 	.short	0x0028
        /*0088*/ 	.byte	0x00, 0xf0, 0x11, 0x00


	//----- nvinfo : EIATTR_KPARAM_INFO
	.align		4
.L_23:
        /*008c*/ 	.byte	0x04, 0x17
        /*008e*/ 	.short	(.L_25 - .L_24)
.L_24:
        /*0090*/ 	.word	0x00000000
        /*0094*/ 	.short	0x0006
        /*0096*/ 	.short	0x0024
        /*0098*/ 	.byte	0x00, 0xf0, 0x11, 0x00


	//----- nvinfo : EIATTR_KPARAM_INFO
	.align		4
.L_25:
        /*009c*/ 	.byte	0x04, 0x17
        /*009e*/ 	.short	(.L_27 - .L_26)
.L_26:
        /*00a0*/ 	.word	0x00000000
        /*00a4*/ 	.short	0x0005
        /*00a6*/ 	.short	0x0020
        /*00a8*/ 	.byte	0x00, 0xf0, 0x11, 0x00


	//----- nvinfo : EIATTR_KPARAM_INFO
	.align		4
.L_27:
        /*00ac*/ 	.byte	0x04, 0x17
        /*00ae*/ 	.short	(.L_29 - .L_28)
.L_28:
        /*00b0*/ 	.word	0x00000000
        /*00b4*/ 	.short	0x0004
        /*00b6*/ 	.short	0x001c
        /*00b8*/ 	.byte	0x00, 0xf0, 0x11, 0x00


	//----- nvinfo : EIATTR_KPARAM_INFO
	.align		4
.L_29:
        /*00bc*/ 	.byte	0x04, 0x17
        /*00be*/ 	.short	(.L_31 - .L_30)
.L_30:
        /*00c0*/ 	.word	0x00000000
        /*00c4*/ 	.short	0x0003
        /*00c6*/ 	.short	0x0018
        /*00c8*/ 	.byte	0x00, 0xf0, 0x11, 0x00


	//----- nvinfo : EIATTR_KPARAM_INFO
	.align		4
.L_31:
        /*00cc*/ 	.byte	0x04, 0x17
        /*00ce*/ 	.short	(.L_33 - .L_32)
.L_32:
        /*00d0*/ 	.word	0x00000000
        /*00d4*/ 	.short	0x0002
        /*00d6*/ 	.short	0x0010
        /*00d8*/ 	.byte	0x00, 0xf4, 0x21, 0x00


	//----- nvinfo : EIATTR_KPARAM_INFO
	.align		4
.L_33:
        /*00dc*/ 	.byte	0x04, 0x17
        /*00de*/ 	.short	(.L_35 - .L_34)
.L_34:
        /*00e0*/ 	.word	0x00000000
        /*00e4*/ 	.short	0x0001
        /*00e6*/ 	.short	0x0008
        /*00e8*/ 	.byte	0x00, 0xf4, 0x21, 0x00


	//----- nvinfo : EIATTR_KPARAM_INFO
	.align		4
.L_35:
        /*00ec*/ 	.byte	0x04, 0x17
        /*00ee*/ 	.short	(.L_37 - .L_36)
.L_36:
        /*00f0*/ 	.word	0x00000000
        /*00f4*/ 	.short	0x0000
        /*00f6*/ 	.short	0x0000
        /*00f8*/ 	.byte	0x00, 0xf4, 0x21, 0x00


	//----- nvinfo : EIATTR_MAXREG_COUNT
	.align		4
.L_37:
        /*00fc*/ 	.byte	0x03, 0x1b
        /*00fe*/ 	.short	0x00ff


	//----- nvinfo : EIATTR_NUM_BARRIERS
	.align		4
        /*0100*/ 	.byte	0x02, 0x4c
        /*0102*/ 	.byte	0x01
	.zero		1


	//----- nvinfo : EIATTR_ANNOTATIONS
	.align		4
        /*0104*/ 	.byte	0x04, 0x55
        /*0106*/ 	.short	(.L_39 - .L_38)


	//   ....[0]....
.L_38:
        /*0108*/ 	.word	0x00000001
        /*010c*/ 	.byte	0xc0, 0x05, 0x00, 0x00, 0x01, 0x00, 0x00, 0x00, 0x00, 0x06, 0x00, 0x00, 0x01, 0x00, 0x00, 0x00
        /* <DEDUP_REMOVED lines=3721> */
        /*e9ac*/ 	.byte	0xc0, 0x09, 0x05, 0x00


	//----- nvinfo : EIATTR_MERCURY_ISA_VERSION
	.align		4
.L_39:
        /*e9b0*/ 	.byte	0x03, 0x5f
        /*e9b2*/ 	.short	0x0000


	//----- nvinfo : EIATTR_EXIT_INSTR_OFFSETS
	.align		4
        /*e9b4*/ 	.byte	0x04, 0x1c
        /*e9b6*/ 	.short	(.L_41 - .L_40)


	//   ....[0]....
.L_40:
        /*e9b8*/ 	.word	0x00050e90


	//   ....[1]....
        /*e9bc*/ 	.word	0x00050eb0


	//----- nvinfo : EIATTR_REQNTID
	.align		4
.L_41:
        /*e9c0*/ 	.byte	0x04, 0x10
        /*e9c2*/ 	.short	(.L_43 - .L_42)
.L_42:
        /*e9c4*/ 	.word	0x00000080
        /*e9c8*/ 	.word	0x00000001
        /*e9cc*/ 	.word	0x00000001
.L_43:


//--------------------- .nv.callgraph             --------------------------
	.section	.nv.callgraph,"",@"SHT_CUDA_CALLGRAPH"
	.align	4
	.sectionentsize	8
	.align		4
        /*0000*/ 	.word	0x00000000
	.align		4
        /*0004*/ 	.word	0xffffffff
	.align		4
        /*0008*/ 	.word	0x00000000
	.align		4
        /*000c*/ 	.word	0xfffffffe
	.align		4
        /*0010*/ 	.word	0x00000000
	.align		4
        /*0014*/ 	.word	0xfffffffd
	.align		4
        /*0018*/ 	.word	0x00000000
	.align		4
        /*001c*/ 	.word	0xfffffffc


//--------------------- .nv.rel.action            --------------------------
	.section	.nv.rel.action,"",@"SHT_CUDA_RELOCINFO"
	.align	8
	.sectionentsize	8
        /*0000*/ 	.byte	0x73, 0x00, 0x00, 0x00, 0x00, 0x00, 0x00, 0x00, 0x00, 0x00, 0x00, 0x11, 0x25, 0x00, 0x05, 0x36


//--------------------- .nv.constant0.matmul_kernel --------------------------
	.section	.nv.constant0.matmul_kernel,"a",@progbits
	.sectionflags	@""
	.align	4
.nv.constant0.matmul_kernel:
	.zero		432


//--------------------- .text.matmul_kernel       --------------------------
	.section	.text.matmul_kernel,"ax",@progbits
	.sectioninfo	@"SHI_REGISTERS=255"
	.align	128
        .global         matmul_kernel
        .type           matmul_kernel,@function
        .size           matmul_kernel,(.L_x_3 - matmul_kernel)
        .other          matmul_kernel,@"STO_CUDA_ENTRY STV_DEFAULT"
matmul_kernel:
.text.matmul_kernel:
[----:B------:R-:W-:Y:S02]  /*0000*/  IMAD.MOV.U32 R1, RZ, RZ, c[0x0][0x28] ;  /* 0x00000a00ff017624 */ /* 0x000fe400078e00ff */
[----:B------:R-:W-:Y:S01]  /*0010*/  IMAD.MOV.U32 R0, RZ, RZ, c[0x0][0x17c] ;  /* 0x00005f00ff007624 */ /* 0x000fe200078e00ff */
[----:B------:R-:W1:Y:S01]  /*0020*/  S2R R7, SR_CTAID.X ;  /* 0x0000000000077919 */ /* 0x000e620000002500 */
[----:B------:R-:W-:Y:S02]  /*0030*/  IABS R90, c[0x0][0x178] ;  /* 0x00005e00005a7a13 */ /* 0x000fe40000000000 */
[----:B------:R-:W-:Y:S01]  /*0040*/  IADD3 R1, R1, -0x1ec0, RZ ;  /* 0xffffe14001017810 */ /* 0x000fe20007ffe0ff */
[----:B------:R-:W2:Y:S01]  /*0050*/  S2R R101, SR_TID.X ;  /* 0x0000000000657919 */ /* 0x000ea20000002100 */
[----:B------:R-:W-:-:S04]  /*0060*/  IADD3 R0, R0, 0x7f, RZ ;  /* 0x0000007f00007810 */ /* 0x000fc80007ffe0ff */
[----:B------:R-:W-:-:S04]  /*0070*/  SHF.R.S32.HI R3, RZ, 0x1f, R0 ;  /* 0x0000001fff037819 */ /* 0x000fc80000011400 */
[----:B------:R-:W-:-:S04]  /*0080*/  LEA.HI R3, R3, R0, RZ, 0x7 ;  /* 0x0000000003037211 */ /* 0x000fc800078f38ff */
[----:B------:R-:W-:-:S05]  /*0090*/  SHF.R.S32.HI R3, RZ, 0x7, R3 ;  /* 0x00000007ff037819 */ /* 0x000fca0000011403 */
[----:B------:R-:W-:Y:S01]  /*00a0*/  IMAD.SHL.U32 R4, R3, 0x8, RZ ;  /* 0x0000000803047824 */ /* 0x000fe200078e00ff */
[----:B-1----:R-:W-:-:S04]  /*00b0*/  IABS R8, R7 ;  /* 0x0000000700087213 */ /* 0x002fc80000000000 */
[-C--:B------:R-:W-:Y:S02]  /*00c0*/  IABS R5, R4.reuse ;  /* 0x0000000400057213 */ /* 0x080fe40000000000 */
[----:B------:R-:W-:Y:S02]  /*00d0*/  IABS R10, R4 ;  /* 0x00000004000a7213 */ /* 0x000fe40000000000 */
[----:B------:R-:W1:Y:S01]  /*00e0*/  I2F.RP R0, R5 ;  /* 0x0000000500007306 */ /* 0x000e620000209400 */
[----:B--2---:R-:W-:-:S07]  /*00f0*/  LOP3.LUT R217, R101, 0x7f, RZ, 0xc0, !PT ;  /* 0x0000007f65d97812 */ /* 0x004fce00078ec0ff */
[----:B-1----:R-:W1:Y:S02]  /*0100*/  MUFU.RCP R0, R0 ;  /* 0x0000000000007308 */ /* 0x002e640000001000 */
[----:B-1----:R-:W-:Y:S01]  /*0110*/  IADD3 R2, R0, 0xffffffe, RZ ;  /* 0x0ffffffe00027810 */ /* 0x002fe20007ffe0ff */
[----:B------:R-:W-:-:S05]  /*0120*/  IMAD.MOV R0, RZ, RZ, -R10 ;  /* 0x000000ffff007224 */ /* 0x000fca00078e0a0a */
[----:B------:R1:W2:Y:S02]  /*0130*/  F2I.FTZ.U32.TRUNC.NTZ R3, R2 ;  /* 0x0000000200037305 */ /* 0x0002a4000021f000 */
[----:B-1----:R-:W-:Y:S01]  /*0140*/  IMAD.MOV.U32 R2, RZ, RZ, RZ ;  /* 0x000000ffff027224 */ /* 0x002fe200078e00ff */
[----:B--2---:R-:W-:-:S05]  /*0150*/  IADD3 R6, RZ, -R3, RZ ;  /* 0x80000003ff067210 */ /* 0x004fca0007ffe0ff */
[----:B------:R-:W-:Y:S02]  /*0160*/  IMAD R9, R6, R5, RZ ;  /* 0x0000000506097224 */ /* 0x000fe400078e02ff */
[----:B------:R-:W-:Y:S02]  /*0170*/  IMAD.MOV.U32 R6, RZ, RZ, R8 ;  /* 0x000000ffff067224 */ /* 0x000fe400078e0008 */
[----:B------:R-:W-:-:S06]  /*0180*/  IMAD.HI.U32 R3, R3, R9, R2 ;  /* 0x0000000903037227 */ /* 0x000fcc00078e0002 */
[----:B------:R-:W-:-:S04]  /*0190*/  IMAD.HI.U32 R3, R3, R6, RZ ;  /* 0x0000000603037227 */ /* 0x000fc800078e00ff */
[----:B------:R-:W-:-:S05]  /*01a0*/  IMAD R0, R3, R0, R6 ;  /* 0x0000000003007224 */ /* 0x000fca00078e0206 */
[----:B------:R-:W-:-:S13]  /*01b0*/  ISETP.GT.U32.AND P1, PT, R5, R0, PT ;  /* 0x000000000500720c */ /* 0x000fda0003f24070 */
[-C--:B------:R-:W-:Y:S02]  /*01c0*/  @!P1 IADD3 R0, R0, -R5.reuse, RZ ;  /* 0x8000000500009210 */ /* 0x080fe40007ffe0ff */
[----:B------:R-:W-:Y:S02]  /*01d0*/  @!P1 IADD3 R3, R3, 0x1, RZ ;  /* 0x0000000103039810 */ /* 0x000fe40007ffe0ff */
[----:B------:R-:W-:Y:S02]  /*01e0*/  ISETP.GE.U32.AND P0, PT, R0, R5, PT ;  /* 0x000000050000720c */ /* 0x000fe40003f06070 */
[----:B------:R-:W-:Y:S02]  /*01f0*/  LOP3.LUT R0, R7, R4, RZ, 0x3c, !PT ;  /* 0x0000000407007212 */ /* 0x000fe400078e3cff */
[----:B------:R-:W-:Y:S02]  /*0200*/  ISETP.NE.AND P1, PT, R4, RZ, PT ;  /* 0x000000ff0400720c */ /* 0x000fe40003f25270 */
[----:B------:R-:W-:Y:S01]  /*0210*/  ISETP.GE.AND P2, PT, R0, RZ, PT ;  /* 0x000000ff0000720c */ /* 0x000fe20003f46270 */
[----:B------:R-:W-:-:S05]  /*0220*/  IMAD.MOV.U32 R0, RZ, RZ, c[0x0][0x178] ;  /* 0x00005e00ff007624 */ /* 0x000fca00078e00ff */
[----:B------:R-:W-:Y:S02]  /*0230*/  IADD3 R0, R0, 0xff, RZ ;  /* 0x000000ff00007810 */ /* 0x000fe40007ffe0ff */
[----:B------:R-:W-:-:S05]  /*0240*/  @P0 IADD3 R3, R3, 0x1, RZ ;  /* 0x0000000103030810 */ /* 0x000fca0007ffe0ff */
[----:B------:R-:W-:Y:S01]  /*0250*/  IMAD.MOV.U32 R2, RZ, RZ, R3 ;  /* 0x000000ffff027224 */ /* 0x000fe200078e0003 */
[----:B------:R-:W-:-:S03]  /*0260*/  SHF.R.S32.HI R3, RZ, 0x1f, R0 ;  /* 0x0000001fff037819 */ /* 0x000fc60000011400 */
[----:B------:R-:W-:Y:S01]  /*0270*/  @!P2 IMAD.MOV R2, RZ, RZ, -R2 ;  /* 0x000000ffff02a224 */ /* 0x000fe200078e0a02 */
[----:B------:R-:W-:Y:S02]  /*0280*/  @!P1 LOP3.LUT R2, RZ, R4, RZ, 0x33, !PT ;  /* 0x00000004ff029212 */ /* 0x000fe400078e33ff */
[----:B------:R-:W-:Y:S02]  /*0290*/  LEA.HI R3, R3, R0, RZ, 0x8 ;  /* 0x0000000003037211 */ /* 0x000fe400078f40ff */
[----:B------:R-:W-:Y:S01]  /*02a0*/  SHF.L.U32 R10, R2, 0x3, RZ ;  /* 0x00000003020a7819 */ /* 0x000fe200000006ff */
[----:B------:R-:W-:Y:S01]  /*02b0*/  IMAD.MOV R2, RZ, RZ, -R2 ;  /* 0x000000ffff027224 */ /* 0x000fe200078e0a02 */
[----:B------:R-:W-:Y:S02]  /*02c0*/  IABS R0, c[0x0][0x17c] ;  /* 0x00005f0000007a13 */ /* 0x000fe40000000000 */
[----:B------:R-:W-:Y:S01]  /*02d0*/  LEA.HI.SX32 R3, R3, -R10, 0x18 ;  /* 0x8000000a03037211 */ /* 0x000fe200078fc2ff */
[----:B------:R-:W-:-:S02]  /*02e0*/  IMAD R11, R4, R2, R7 ;  /* 0x00000002040b7224 */ /* 0x000fc400078e0207 */
[----:B------:R-:W-:Y:S01]  /*02f0*/  IMAD.MOV.U32 R2, RZ, RZ, RZ ;  /* 0x000000ffff027224 */ /* 0x000fe200078e00ff */
[----:B------:R-:W-:Y:S01]  /*0300*/  IMNMX R12, R3, 0x8, PT ;  /* 0x00000008030c7817 */ /* 0x000fe20003800200 */
[----:B------:R-:W1:Y:S01]  /*0310*/  I2F.RP R7, R0 ;  /* 0x0000000000077306 */ /* 0x000e620000209400 */
[----:B------:R-:W-:Y:S02]  /*0320*/  IABS R4, R11 ;  /* 0x0000000b00047213 */ /* 0x000fe40000000000 */
[-C--:B------:R-:W-:Y:S02]  /*0330*/  IABS R8, R12.reuse ;  /* 0x0000000c00087213 */ /* 0x080fe40000000000 */
[----:B------:R-:W-:-:S03]  /*0340*/  IABS R6, R12 ;  /* 0x0000000c00067213 */ /* 0x000fc60000000000 */
[----:B------:R-:W2:Y:S08]  /*0350*/  I2F.RP R5, R8 ;  /* 0x0000000800057306 */ /* 0x000eb00000209400 */
[----:B-1----:R-:W-:Y:S08]  /*0360*/  MUFU.RCP R7, R7 ;  /* 0x0000000700077308 */ /* 0x002ff00000001000 */
[----:B--2---:R-:W1:Y:S02]  /*0370*/  MUFU.RCP R5, R5 ;  /* 0x0000000500057308 */ /* 0x004e640000001000 */
[----:B-1----:R-:W-:-:S06]  /*0380*/  IADD3 R3, R5, 0xffffffe, RZ ;  /* 0x0ffffffe05037810 */ /* 0x002fcc0007ffe0ff */
[----:B------:R-:W1:Y:S02]  /*0390*/  F2I.FTZ.U32.TRUNC.NTZ R3, R3 ;  /* 0x0000000300037305 */ /* 0x000e64000021f000 */
[----:B-1----:R-:W-:-:S04]  /*03a0*/  IMAD.MOV R9, RZ, RZ, -R3 ;  /* 0x000000ffff097224 */ /* 0x002fc800078e0a03 */
[----:B------:R-:W-:-:S04]  /*03b0*/  IMAD R5, R9, R8, RZ ;  /* 0x0000000809057224 */ /* 0x000fc800078e02ff */
[----:B------:R-:W-:Y:S01]  /*03c0*/  IMAD.HI.U32 R2, R3, R5, R2 ;  /* 0x0000000503027227 */ /* 0x000fe200078e0002 */
[----:B------:R-:W-:-:S03]  /*03d0*/  MOV R3, R4 ;  /* 0x0000000400037202 */ /* 0x000fc60000000f00 */
[----:B------:R-:W-:Y:S02]  /*03e0*/  IMAD.MOV R4, RZ, RZ, -R6 ;  /* 0x000000ffff047224 */ /* 0x000fe400078e0a06 */
[----:B------:R-:W-:Y:S01]  /*03f0*/  IMAD.HI.U32 R2, R2, R3, RZ ;  /* 0x0000000302027227 */ /* 0x000fe200078e00ff */
[----:B------:R-:W1:Y:S03]  /*0400*/  I2F.RP R6, R90 ;  /* 0x0000005a00067306 */ /* 0x000e660000209400 */
[----:B------:R-:W-:Y:S01]  /*0410*/  IMAD R3, R2, R4, R3 ;  /* 0x0000000402037224 */ /* 0x000fe200078e0203 */
[----:B------:R-:W-:-:S04]  /*0420*/  IADD3 R4, R7, 0xffffffe, RZ ;  /* 0x0ffffffe07047810 */ /* 0x000fc80007ffe0ff */
[----:B------:R-:W-:Y:S01]  /*0430*/  ISETP.GT.U32.AND P1, PT, R8, R3, PT ;  /* 0x000000030800720c */ /* 0x000fe20003f24070 */
[----:B------:R2:W3:Y:S08]  /*0440*/  F2I.FTZ.U32.TRUNC.NTZ R5, R4 ;  /* 0x0000000400057305 */ /* 0x0004f0000021f000 */
[----:B-1----:R-:W1:Y:S01]  /*0450*/  MUFU.RCP R6, R6 ;  /* 0x0000000600067308 */ /* 0x002e620000001000 */
[----:B--2---:R-:W-:-:S03]  /*0460*/  IMAD.MOV.U32 R4, RZ, RZ, RZ ;  /* 0x000000ffff047224 */ /* 0x004fc600078e00ff */
[----:B------:R-:W-:Y:S01]  /*0470*/  @!P1 IMAD.IADD R3, R3, 0x1, -R8 ;  /* 0x0000000103039824 */ /* 0x000fe200078e0a08 */
[----:B------:R-:W-:Y:S02]  /*0480*/  @!P1 IADD3 R2, R2, 0x1, RZ ;  /* 0x0000000102029810 */ /* 0x000fe40007ffe0ff */
[----:B------:R-:W-:Y:S02]  /*0490*/  ISETP.NE.AND P1, PT, R12, RZ, PT ;  /* 0x000000ff0c00720c */ /* 0x000fe40003f25270 */
[----:B------:R-:W-:Y:S02]  /*04a0*/  ISETP.GE.U32.AND P0, PT, R3, R8, PT ;  /* 0x000000080300720c */ /* 0x000fe40003f06070 */
[----:B------:R-:W-:-:S04]  /*04b0*/  LOP3.LUT R3, R11, R12, RZ, 0x3c, !PT ;  /* 0x0000000c0b037212 */ /* 0x000fc800078e3cff */
[----:B------:R-:W-:Y:S01]  /*04c0*/  ISETP.GE.AND P2, PT, R3, RZ, PT ;  /* 0x000000ff0300720c */ /* 0x000fe20003f46270 */
[----:B---3--:R-:W-:Y:S01]  /*04d0*/  IMAD.MOV R3, RZ, RZ, -R5 ;  /* 0x000000ffff037224 */ /* 0x008fe200078e0a05 */
[----:B-1----:R-:W-:-:S03]  /*04e0*/  IADD3 R94, R6, 0xffffffe, RZ ;  /* 0x0ffffffe065e7810 */ /* 0x002fc60007ffe0ff */
[----:B------:R-:W-:Y:S01]  /*04f0*/  IMAD R3, R3, R0, RZ ;  /* 0x0000000003037224 */ /* 0x000fe200078e02ff */
[----:B------:R1:W2:Y:S01]  /*0500*/  F2I.FTZ.U32.TRUNC.NTZ R95, R94 ;  /* 0x0000005e005f7305 */ /* 0x0002a2000021f000 */
[----:B------:R-:W-:Y:S02]  /*0510*/  @P0 IADD3 R2, R2, 0x1, RZ ;  /* 0x0000000102020810 */ /* 0x000fe40007ffe0ff */
[----:B------:R-:W-:-:S04]  /*0520*/  IMAD.HI.U32 R4, R5, R3, R4 ;  /* 0x0000000305047227 */ /* 0x000fc800078e0004 */
[----:B------:R-:W-:Y:S02]  /*0530*/  @!P2 IADD3 R2, -R2, RZ, RZ ;  /* 0x000000ff0202a210 */ /* 0x000fe40007ffe1ff */
[----:B------:R-:W-:Y:S02]  /*0540*/  @!P1 LOP3.LUT R2, RZ, R12, RZ, 0x33, !PT ;  /* 0x0000000cff029212 */ /* 0x000fe400078e33ff */
[----:B-1----:R-:W-:-:S03]  /*0550*/  MOV R94, RZ ;  /* 0x000000ff005e7202 */ /* 0x002fc60000000f00 */
[----:B------:R-:W-:Y:S02]  /*0560*/  IMAD.SHL.U32 R137, R2, 0x80, RZ ;  /* 0x0000008002897824 */ /* 0x000fe400078e00ff */
[--C-:B--2---:R-:W-:Y:S02]  /*0570*/  IMAD.MOV R7, RZ, RZ, -R95.reuse ;  /* 0x000000ffff077224 */ /* 0x104fe400078e0a5f */
[----:B------:R-:W-:Y:S01]  /*0580*/  IMAD.MOV R5, RZ, RZ, -R2 ;  /* 0x000000ffff057224 */ /* 0x000fe200078e0a02 */
[----:B------:R-:W-:Y:S01]  /*0590*/  IADD3 R100, R137, 0x7f, RZ ;  /* 0x0000007f89647810 */ /* 0x000fe20007ffe0ff */
[----:B------:R-:W-:Y:S01]  /*05a0*/  IMAD R3, R7, R90, RZ ;  /* 0x0000005a07037224 */ /* 0x000fe200078e02ff */
[----:B------:R-:W-:Y:S01]  /*05b0*/  IADD3 R188, R137, 0x1, RZ ;  /* 0x0000000189bc7810 */ /* 0x000fe20007ffe0ff */
[----:B------:R-:W-:Y:S01]  /*05c0*/  STL [R1+0x3a0], R137 ;  /* 0x0003a08901007387 */ /* 0x000fe20000100800 */
[----:B------:R-:W-:Y:S01]  /*05d0*/  IABS R9, R100 ;  /* 0x0000006400097213 */ /* 0x000fe20000000000 */
[----:B------:R-:W-:Y:S01]  /*05e0*/  IMAD.HI.U32 R94, R95, R3, R94 ;  /* 0x000000035f5e7227 */ /* 0x000fe200078e005e */
[----:B------:R-:W-:Y:S01]  /*05f0*/  IABS R89, R137 ;  /* 0x0000008900597213 */ /* 0x000fe20000000000 */
[----:B------:R-:W-:Y:S01]  /*0600*/  STL [R1+0x1064], R100 ;  /* 0x0010646401007387 */ /* 0x000fe20000100800 */
[----:B------:R-:W-:Y:S01]  /*0610*/  IABS R7, R188 ;  /* 0x000000bc00077213 */ /* 0x000fe20000000000 */
[C---:B------:R-:W-:Y:S01]  /*0620*/  IMAD.HI.U32 R6, R4.reuse, R9, RZ ;  /* 0x0000000904067227 */ /* 0x040fe200078e00ff */
[C---:B------:R-:W-:Y:S01]  /*0630*/  IADD3 R13, R137.reuse, 0x2, RZ ;  /* 0x00000002890d7810 */ /* 0x040fe20007ffe0ff */
[----:B------:R-:W-:Y:S01]  /*0640*/  STL [R1+0x1060], R188 ;  /* 0x001060bc01007387 */ /* 0x000fe20000100800 */
[C---:B------:R-:W-:Y:S01]  /*0650*/  IADD3 R8, R137.reuse, 0x3, RZ ;  /* 0x0000000389087810 */ /* 0x040fe20007ffe0ff */
[----:B------:R-:W-:Y:S01]  /*0660*/  IMAD.HI.U32 R2, R4, R89, RZ ;  /* 0x0000005904027227 */ /* 0x000fe200078e00ff */
[----:B------:R-:W-:Y:S01]  /*0670*/  IADD3 R6, -R6, RZ, RZ ;  /* 0x000000ff06067210 */ /* 0x000fe20007ffe1ff */
[----:B------:R-:W-:Y:S01]  /*0680*/  STL [R1+0x105c], R13 ;  /* 0x00105c0d01007387 */ /* 0x000fe20000100800 */
[----:B------:R-:W-:Y:S01]  /*0690*/  IABS R87, R13 ;  /* 0x0000000d00577213 */ /* 0x000fe20000000000 */
[----:B------:R-:W-:Y:S01]  /*06a0*/  IMAD.HI.U32 R3, R4, R7, RZ ;  /* 0x0000000704037227 */ /* 0x000fe200078e00ff */
[C---:B------:R-:W-:Y:S01]  /*06b0*/  IADD3 R251, R137.reuse, 0x7, RZ ;  /* 0x0000000789fb7810 */ /* 0x040fe20007ffe0ff */
[----:B------:R1:W-:Y:S01]  /*06c0*/  STL [R1+0x1058], R8 ;  /* 0x0010580801007387 */ /* 0x0003e20000100800 */
[C---:B------:R-:W-:Y:S01]  /*06d0*/  IADD3 R252, R137.reuse, 0x6, RZ ;  /* 0x0000000689fc7810 */ /* 0x040fe20007ffe0ff */
[----:B------:R-:W-:Y:S01]  /*06e0*/  IMAD.MOV R2, RZ, RZ, -R2 ;  /* 0x000000ffff027224 */ /* 0x000fe200078e0a02 */
[C---:B------:R-:W-:Y:S01]  /*06f0*/  IADD3 R250, R137.reuse, 0x8, RZ ;  /* 0x0000000889fa7810 */ /* 0x040fe20007ffe0ff */
[C---:B------:R-:W-:Y:S01]  /*0700*/  IMAD R92, R0.reuse, R6, R9 ;  /* 0x00000006005c7224 */ /* 0x040fe200078e0209 */
[----:B------:R-:W-:Y:S01]  /*0710*/  IABS R6, R8 ;  /* 0x0000000800067213 */ /* 0x000fe20000000000 */
[----:B------:R-:W-:Y:S01]  /*0720*/  IMAD.MOV R3, RZ, RZ, -R3 ;  /* 0x000000ffff037224 */ /* 0x000fe200078e0a03 */
[C---:B------:R-:W-:Y:S01]  /*0730*/  IADD3 R9, R137.reuse, 0x4, RZ ;  /* 0x0000000489097810 */ /* 0x040fe20007ffe0ff */
[----:B------:R-:W-:Y:S01]  /*0740*/  IMAD R89, R0, R2, R89 ;  /* 0x0000000200597224 */ /* 0x000fe200078e0259 */
[----:B------:R-:W-:Y:S01]  /*0750*/  IABS R83, R252 ;  /* 0x000000fc00537213 */ /* 0x000fe20000000000 */
[----:B------:R-:W-:Y:S01]  /*0760*/  IMAD.HI.U32 R2, R4, R87, RZ ;  /* 0x0000005704027227 */ /* 0x000fe200078e00ff */
[----:B------:R-:W-:Y:S01]  /*0770*/  IABS R85, R9 ;  /* 0x0000000900557213 */ /* 0x000fe20000000000 */
[----:B------:R2:W-:Y:S01]  /*0780*/  STL [R1+0x1054], R9 ;  /* 0x0010540901007387 */ /* 0x0005e20000100800 */
[C---:B-1----:R-:W-:Y:S01]  /*0790*/  IADD3 R8, R137.reuse, 0x5, RZ ;  /* 0x0000000589087810 */ /* 0x042fe20007ffe0ff */
[----:B------:R-:W-:Y:S01]  /*07a0*/  IMAD R88, R0, R3, R7 ;  /* 0x0000000300587224 */ /* 0x000fe200078e0207 */
[C---:B------:R-:W-:Y:S01]  /*07b0*/  IADD3 R249, R137.reuse, 0x9, RZ ;  /* 0x0000000989f97810 */ /* 0x040fe20007ffe0ff */
[----:B------:R-:W-:Y:S01]  /*07c0*/  IMAD.MOV.U32 R7, RZ, RZ, R6 ;  /* 0x000000ffff077224 */ /* 0x000fe200078e0006 */
[----:B------:R-:W-:Y:S01]  /*07d0*/  IABS R81, R250 ;  /* 0x000000fa00517213 */ /* 0x000fe20000000000 */
[----:B------:R-:W-:Y:S01]  /*07e0*/  IMAD.MOV R3, RZ, RZ, -R2 ;  /* 0x000000ffff037224 */ /* 0x000fe200078e0a02 */
[C---:B------:R-:W-:Y:S01]  /*07f0*/  IADD3 R248, R137.reuse, 0xa, RZ ;  /* 0x0000000a89f87810 */ /* 0x040fe20007ffe0ff */
[----:B------:R-:W-:Y:S01]  /*0800*/  IMAD.HI.U32 R2, R4, R7, RZ ;  /* 0x0000000704027227 */ /* 0x000fe200078e00ff */
[C---:B------:R-:W-:Y:S01]  /*0810*/  IADD3 R246, R137.reuse, 0xc, RZ ;  /* 0x0000000c89f67810 */ /* 0x040fe20007ffe0ff */
[----:B------:R1:W-:Y:S01]  /*0820*/  STL [R1+0x1070], R8 ;  /* 0x0010700801007387 */ /* 0x0003e20000100800 */
[----:B--2---:R-:W-:Y:S01]  /*0830*/  IABS R9, R8 ;  /* 0x0000000800097213 */ /* 0x004fe20000000000 */
[----:B------:R-:W-:Y:S01]  /*0840*/  IMAD R87, R0, R3, R87 ;  /* 0x0000000300577224 */ /* 0x000fe200078e0257 */
[----:B------:R-:W-:Y:S01]  /*0850*/  IADD3 R86, -R2, RZ, RZ ;  /* 0x000000ff02567210 */ /* 0x000fe20007ffe1ff */
[----:B------:R-:W-:Y:S01]  /*0860*/  IMAD.HI.U32 R2, R4, R85, RZ ;  /* 0x0000005504027227 */ /* 0x000fe200078e00ff */
[----:B------:R-:W-:Y:S01]  /*0870*/  IABS R79, R248 ;  /* 0x000000f8004f7213 */ /* 0x000fe20000000000 */
[----:B------:R-:W-:Y:S01]  /*0880*/  STL [R1+0x107c], R252 ;  /* 0x00107cfc01007387 */ /* 0x000fe20000100800 */
[C---:B------:R-:W-:Y:S01]  /*0890*/  IADD3 R247, R137.reuse, 0xb, RZ ;  /* 0x0000000b89f77810 */ /* 0x040fe20007ffe0ff */
[----:B------:R-:W-:Y:S01]  /*08a0*/  IMAD R86, R0, R86, R7 ;  /* 0x0000005600567224 */ /* 0x000fe200078e0207 */
[----:B------:R-:W-:Y:S01]  /*08b0*/  IABS R7, R251 ;  /* 0x000000fb00077213 */ /* 0x000fe20000000000 */
[----:B------:R-:W-:Y:S01]  /*08c0*/  IMAD.MOV R2, RZ, RZ, -R2 ;  /* 0x000000ffff027224 */ /* 0x000fe200078e0a02 */
[----:B------:R-:W-:Y:S01]  /*08d0*/  IABS R77, R246 ;  /* 0x000000f6004d7213 */ /* 0x000fe20000000000 */
[----:B------:R-:W-:Y:S01]  /*08e0*/  IMAD.HI.U32 R3, R4, R9, RZ ;  /* 0x0000000904037227 */ /* 0x000fe200078e00ff */
[C---:B------:R-:W-:Y:S01]  /*08f0*/  IADD3 R245, R137.reuse, 0xd, RZ ;  /* 0x0000000d89f57810 */ /* 0x040fe20007ffe0ff */
[----:B------:R-:W-:Y:S01]  /*0900*/  STL [R1+0x1088], R251 ;  /* 0x001088fb01007387 */ /* 0x000fe20000100800 */
[C---:B------:R-:W-:Y:S01]  /*0910*/  IADD3 R244, R137.reuse, 0xe, RZ ;  /* 0x0000000e89f47810 */ /* 0x040fe20007ffe0ff */
[----:B------:R-:W-:Y:S01]  /*0920*/  IMAD R85, R0, R2, R85 ;  /* 0x0000000200557224 */ /* 0x000fe200078e0255 */
[C---:B------:R-:W-:Y:S01]  /*0930*/  IADD3 R243, R137.reuse, 0xf, RZ ;  /* 0x0000000f89f37810 */ /* 0x040fe20007ffe0ff */
[----:B------:R-:W-:Y:S01]  /*0940*/  IMAD.HI.U32 R2, R4, R7, RZ ;  /* 0x0000000704027227 */ /* 0x000fe200078e00ff */
[----:B------:R-:W-:Y:S01]  /*0950*/  IABS R75, R244 ;  /* 0x000000f4004b7213 */ /* 0x000fe20000000000 */
[----:B------:R-:W-:Y:S01]  /*0960*/  STL [R1+0x108c], R250 ;  /* 0x00108cfa01007387 */ /* 0x000fe20000100800 */
[C---:B------:R-:W-:Y:S01]  /*0970*/  IADD3 R241, R137.reuse, 0x11, RZ ;  /* 0x0000001189f17810 */ /* 0x040fe20007ffe0ff */
[----:B------:R-:W-:Y:S01]  /*0980*/  IMAD.MOV R3, RZ, RZ, -R3 ;  /* 0x000000ffff037224 */ /* 0x000fe200078e0a03 */
[----:B------:R-:W-:Y:S01]  /*0990*/  IADD3 R82, -R2, RZ, RZ ;  /* 0x000000ff02527210 */ /* 0x000fe20007ffe1ff */
[----:B------:R-:W-:Y:S01]  /*09a0*/  IMAD.HI.U32 R6, R4, R83, RZ ;  /* 0x0000005304067227 */ /* 0x000fe200078e00ff */
[C---:B------:R-:W-:Y:S01]  /*09b0*/  IADD3 R242, R137.reuse, 0x10, RZ ;  /* 0x0000001089f27810 */ /* 0x040fe20007ffe0ff */
[----:B------:R-:W-:Y:S01]  /*09c0*/  STL [R1+0x1098], R249 ;  /* 0x001098f901007387 */ /* 0x000fe20000100800 */
[C---:B------:R-:W-:Y:S01]  /*09d0*/  IADD3 R240, R137.reuse, 0x12, RZ ;  /* 0x0000001289f07810 */ /* 0x040fe20007ffe0ff */
[----:B------:R-:W-:Y:S01]  /*09e0*/  IMAD R84, R0, R3, R9 ;  /* 0x0000000300547224 */ /* 0x000fe200078e0209 */
[----:B------:R-:W-:Y:S01]  /*09f0*/  IABS R3, R249 ;  /* 0x000000f900037213 */ /* 0x000fe20000000000 */
[----:B------:R-:W-:Y:S01]  /*0a00*/  IMAD.MOV R6, RZ, RZ, -R6 ;  /* 0x000000ffff067224 */ /* 0x000fe200078e0a06 */
[----:B------:R-:W-:Y:S01]  /*0a10*/  IABS R9, R247 ;  /* 0x000000f700097213 */ /* 0x000fe20000000000 */
[----:B------:R-:W-:Y:S01]  /*0a20*/  IMAD.HI.U32 R2, R4, R81, RZ ;  /* 0x0000005104027227 */ /* 0x000fe200078e00ff */
[----:B------:R-:W-:Y:S01]  /*0a30*/  IABS R73, R242 ;  /* 0x000000f200497213 */ /* 0x000fe20000000000 */
[----:B------:R-:W-:Y:S01]  /*0a40*/  STL [R1+0x1094], R248 ;  /* 0x001094f801007387 */ /* 0x000fe20000100800 */
[C---:B------:R-:W-:Y:S01]  /*0a50*/  IADD3 R184, R137.reuse, 0x13, RZ ;  /* 0x0000001389b87810 */ /* 0x040fe20007ffe0ff */
[C---:B------:R-:W-:Y:S01]  /*0a60*/  IMAD R82, R0.reuse, R82, R7 ;  /* 0x0000005200527224 */ /* 0x040fe200078e0207 */
[----:B------:R-:W-:Y:S01]  /*0a70*/  IABS R71, R240 ;  /* 0x000000f000477213 */ /* 0x000fe20000000000 */
[----:B------:R-:W-:Y:S01]  /*0a80*/  IMAD.MOV.U32 R7, RZ, RZ, R3 ;  /* 0x000000ffff077224 */ /* 0x000fe200078e0003 */
[C---:B------:R-:W-:Y:S01]  /*0a90*/  IADD3 R239, R137.reuse, 0x14, RZ ;  /* 0x0000001489ef7810 */ /* 0x040fe20007ffe0ff */
[----:B------:R-:W-:Y:S01]  /*0aa0*/  IMAD R83, R0, R6, R83 ;  /* 0x0000000600537224 */ /* 0x000fe200078e0253 */
[C---:B------:R-:W-:Y:S01]  /*0ab0*/  IADD3 R238, R137.reuse, 0x15, RZ ;  /* 0x0000001589ee7810 */ /* 0x040fe20007ffe0ff */
[----:B------:R-:W-:Y:S01]  /*0ac0*/  IMAD.MOV R6, RZ, RZ, -R2 ;  /* 0x000000ffff067224 */ /* 0x000fe200078e0a02 */
[----:B------:R-:W-:Y:S01]  /*0ad0*/  IABS R69, R239 ;  /* 0x000000ef00457213 */ /* 0x000fe20000000000 */
[C---:B------:R-:W-:Y:S01]  /*0ae0*/  IMAD.HI.U32 R2, R4.reuse, R7, RZ ;  /* 0x0000000704027227 */ /* 0x040fe200078e00ff */
[C---:B------:R-:W-:Y:S01]  /*0af0*/  IADD3 R237, R137.reuse, 0x16, RZ ;  /* 0x0000001689ed7810 */ /* 0x040fe20007ffe0ff */
[----:B------:R-:W-:Y:S01]  /*0b00*/  STL [R1+0x10a8], R247 ;  /* 0x0010a8f701007387 */ /* 0x000fe20000100800 */
[C---:B------:R-:W-:Y:S01]  /*0b10*/  IADD3 R236, R137.reuse, 0x17, RZ ;  /* 0x0000001789ec7810 */ /* 0x040fe20007ffe0ff */
[----:B------:R-:W-:Y:S01]  /*0b20*/  IMAD.HI.U32 R3, R4, R79, RZ ;  /* 0x0000004f04037227 */ /* 0x000fe200078e00ff */
[----:B------:R-:W-:Y:S01]  /*0b30*/  IABS R67, R237 ;  /* 0x000000ed00437213 */ /* 0x000fe20000000000 */
[----:B------:R-:W-:Y:S01]  /*0b40*/  STL [R1+0x10ac], R246 ;  /* 0x0010acf601007387 */ /* 0x000fe20000100800 */
[----:B------:R-:W-:Y:S01]  /*0b50*/  IADD3 R235, R137, 0x18, RZ ;  /* 0x0000001889eb7810 */ /* 0x000fe20007ffe0ff */
[----:B------:R-:W-:Y:S01]  /*0b60*/  IMAD.MOV R2, RZ, RZ, -R2 ;  /* 0x000000ffff027224 */ /* 0x000fe200078e0a02 */
[----:B------:R-:W-:Y:S01]  /*0b70*/  IADD3 R3, -R3, RZ, RZ ;  /* 0x000000ff03037210 */ /* 0x000fe20007ffe1ff */
[C---:B------:R-:W-:Y:S01]  /*0b80*/  IMAD R81, R0.reuse, R6, R81 ;  /* 0x0000000600517224 */ /* 0x040fe200078e0251 */
[C---:B------:R-:W-:Y:S01]  /*0b90*/  IADD3 R234, R137.reuse, 0x19, RZ ;  /* 0x0000001989ea7810 */ /* 0x040fe20007ffe0ff */
[----:B------:R-:W-:Y:S01]  /*0ba0*/  IMAD R80, R0, R2, R7 ;  /* 0x0000000200507224 */ /* 0x000fe200078e0207 */
[----:B------:R-:W-:Y:S01]  /*0bb0*/  IABS R7, R245 ;  /* 0x000000f500077213 */ /* 0x000fe20000000000 */
[C---:B------:R-:W-:Y:S01]  /*0bc0*/  IMAD.HI.U32 R2, R4.reuse, R77, RZ ;  /* 0x0000004d04027227 */ /* 0x040fe200078e00ff */
[----:B------:R-:W-:Y:S01]  /*0bd0*/  IABS R65, R235 ;  /* 0x000000eb00417213 */ /* 0x000fe20000000000 */
[----:B------:R-:W-:Y:S01]  /*0be0*/  STL [R1+0x10b4], R245 ;  /* 0x0010b4f501007387 */ /* 0x000fe20000100800 */
[C---:B------:R-:W-:Y:S01]  /*0bf0*/  IADD3 R232, R137.reuse, 0x1b, RZ ;  /* 0x0000001b89e87810 */ /* 0x040fe20007ffe0ff */
[----:B------:R-:W-:Y:S01]  /*0c00*/  IMAD.HI.U32 R6, R4, R9, RZ ;  /* 0x0000000904067227 */ /* 0x000fe200078e00ff */
[C---:B------:R-:W-:Y:S01]  /*0c10*/  IADD3 R233, R137.reuse, 0x1a, RZ ;  /* 0x0000001a89e97810 */ /* 0x040fe20007ffe0ff */
[----:B------:R-:W-:Y:S01]  /*0c20*/  STL [R1+0x10c0], R244 ;  /* 0x0010c0f401007387 */ /* 0x000fe20000100800 */
[C---:B------:R-:W-:Y:S01]  /*0c30*/  IADD3 R231, R137.reuse, 0x1c, RZ ;  /* 0x0000001c89e77810 */ /* 0x040fe20007ffe0ff */
[----:B------:R-:W-:Y:S01]  /*0c40*/  IMAD R79, R0, R3, R79 ;  /* 0x00000003004f7224 */ /* 0x000fe200078e024f */
[----:B------:R-:W-:Y:S01]  /*0c50*/  IABS R63, R233 ;  /* 0x000000e9003f7213 */ /* 0x000fe20000000000 */
[----:B------:R-:W-:Y:S01]  /*0c60*/  IMAD.MOV R3, RZ, RZ, -R2 ;  /* 0x000000ffff037224 */ /* 0x000fe200078e0a02 */
[C---:B------:R-:W-:Y:S01]  /*0c70*/  IADD3 R230, R137.reuse, 0x1d, RZ ;  /* 0x0000001d89e67810 */ /* 0x040fe20007ffe0ff */
[C---:B------:R-:W-:Y:S01]  /*0c80*/  IMAD.HI.U32 R2, R4.reuse, R7, RZ ;  /* 0x0000000704027227 */ /* 0x040fe200078e00ff */
[----:B------:R-:W-:Y:S01]  /*0c90*/  IABS R61, R231 ;  /* 0x000000e7003d7213 */ /* 0x000fe20000000000 */
[----:B------:R-:W-:Y:S01]  /*0ca0*/  STL [R1+0x10bc], R243 ;  /* 0x0010bcf301007387 */ /* 0x000fe20000100800 */
[C---:B------:R-:W-:Y:S01]  /*0cb0*/  IADD3 R98, R137.reuse, 0x1e, RZ ;  /* 0x0000001e89627810 */ /* 0x040fe20007ffe0ff */
[----:B------:R-:W-:Y:S01]  /*0cc0*/  IMAD.MOV R6, RZ, RZ, -R6 ;  /* 0x000000ffff067224 */ /* 0x000fe200078e0a06 */
[C---:B------:R-:W-:Y:S01]  /*0cd0*/  IADD3 R228, R137.reuse, 0x20, RZ ;  /* 0x0000002089e47810 */ /* 0x040fe20007ffe0ff */
[----:B------:R-:W-:Y:S01]  /*0ce0*/  IMAD.MOV R76, RZ, RZ, -R2 ;  /* 0x000000ffff4c7224 */ /* 0x000fe200078e0a02 */
[----:B------:R-:W-:Y:S01]  /*0cf0*/  IABS R59, R98 ;  /* 0x00000062003b7213 */ /* 0x000fe20000000000 */
[----:B------:R-:W-:Y:S01]  /*0d00*/  IMAD.HI.U32 R2, R4, R75, RZ ;  /* 0x0000004b04027227 */ /* 0x000fe200078e00ff */
[C---:B------:R-:W-:Y:S01]  /*0d10*/  IADD3 R229, R137.reuse, 0x1f, RZ ;  /* 0x0000001f89e57810 */ /* 0x040fe20007ffe0ff */
[----:B------:R-:W-:Y:S01]  /*0d20*/  STL [R1+0x10cc], R242 ;  /* 0x0010ccf201007387 */ /* 0x000fe20000100800 */
[----:B------:R-:W-:Y:S01]  /*0d30*/  IABS R57, R228 ;  /* 0x000000e400397213 */ /* 0x000fe20000000000 */
[C---:B------:R-:W-:Y:S01]  /*0d40*/  IMAD R78, R0.reuse, R6, R9 ;  /* 0x00000006004e7224 */ /* 0x040fe200078e0209 */
[----:B------:R-:W-:Y:S01]  /*0d50*/  IABS R9, R243 ;  /* 0x000000f300097213 */ /* 0x000fe20000000000 */
[----:B------:R-:W-:Y:S01]  /*0d60*/  IMAD R76, R0, R76, R7 ;  /* 0x0000004c004c7224 */ /* 0x000fe200078e0207 */
[----:B------:R-:W-:Y:S01]  /*0d70*/  IADD3 R2, -R2, RZ, RZ ;  /* 0x000000ff02027210 */ /* 0x000fe20007ffe1ff */
[----:B------:R-:W-:Y:S01]  /*0d80*/  IMAD R77, R0, R3, R77 ;  /* 0x00000003004d7224 */ /* 0x000fe200078e024d */
[----:B------:R-:W-:Y:S01]  /*0d90*/  IABS R7, R241 ;  /* 0x000000f100077213 */ /* 0x000fe20000000000 */
[----:B------:R-:W-:Y:S01]  /*0da0*/  IMAD.HI.U32 R3, R4, R9, RZ ;  /* 0x0000000904037227 */ /* 0x000fe200078e00ff */
[C---:B------:R-:W-:Y:S01]  /*0db0*/  IADD3 R227, R137.reuse, 0x21, RZ ;  /* 0x0000002189e37810 */ /* 0x040fe20007ffe0ff */
[----:B------:R-:W-:Y:S01]  /*0dc0*/  STL [R1+0x10d8], R241 ;  /* 0x0010d8f101007387 */ /* 0x000fe20000100800 */
        /* <DEDUP_REMOVED lines=10> */
[C---:B------:R-:W-:Y:S01]  /*0e70*/  IADD3 R223, R137.reuse, 0x26, RZ ;  /* 0x0000002689df7810 */ /* 0x040fe20007ffe0ff */
[----:B------:R-:W-:Y:S01]  /*0e80*/  STL [R1+0x10e8], R184 ;  /* 0x0010e8b801007387 */ /* 0x000fe20000100800 */
[----:B------:R-:W-:Y:S01]  /*0e90*/  IABS R53, R224 ;  /* 0x000000e000357213 */ /* 0x000fe20000000000 */
[C---:B------:R-:W-:Y:S01]  /*0ea0*/  IMAD R74, R0.reuse, R3, R9 ;  /* 0x00000003004a7224 */ /* 0x040fe200078e0209 */
[----:B------:R-:W-:Y:S01]  /*0eb0*/  IABS R3, R184 ;  /* 0x000000b800037213 */ /* 0x000fe20000000000 */
[----:B------:R-:W-:Y:S01]  /*0ec0*/  IMAD.MOV R72, RZ, RZ, -R2 ;  /* 0x000000ffff487224 */ /* 0x000fe200078e0a02 */
[----:B------:R-:W-:Y:S01]  /*0ed0*/  IABS R9, R238 ;  /* 0x000000ee00097213 */ /* 0x000fe20000000000 */
[----:B------:R-:W-:Y:S01]  /*0ee0*/  IMAD.MOV R6, RZ, RZ, -R6 ;  /* 0x000000ffff067224 */ /* 0x000fe200078e0a06 */
[C---:B------:R-:W-:Y:S01]  /*0ef0*/  IADD3 R222, R137.reuse, 0x27, RZ ;  /* 0x0000002789de7810 */ /* 0x040fe20007ffe0ff */
[----:B------:R-:W-:Y:S01]  /*0f00*/  IMAD R72, R0, R72, R7 ;  /* 0x0000004800487224 */ /* 0x000fe200078e0207 */
[----:B------:R-:W-:Y:S01]  /*0f10*/  MOV R7, R3 ;  /* 0x0000000300077202 */ /* 0x000fe20000000f00 */
[----:B------:R-:W-:Y:S01]  /*0f20*/  IMAD.HI.U32 R2, R4, R71, RZ ;  /* 0x0000004704027227 */ /* 0x000fe200078e00ff */
[----:B------:R-:W-:Y:S01]  /*0f30*/  IABS R51, R223 ;  /* 0x000000df00337213 */ /* 0x000fe20000000000 */
        /* <DEDUP_REMOVED lines=18> */
[----:B------:R-:W-:Y:S01]  /*1060*/  IMAD.HI.U32 R6, R4, R9, RZ ;  /* 0x0000000904067227 */ /* 0x000fe200078e00ff */
[C---:B------:R-:W-:Y:S01]  /*1070*/  IADD3 R175, R137.reuse, 0x2f, RZ ;  /* 0x0000002f89af7810 */ /* 0x040fe20007ffe0ff */
[----:B------:R-:W-:Y:S01]  /*1080*/  STL [R1+0x1104], R236 ;  /* 0x001104ec01007387 */ /* 0x000fe20000100800 */
[C---:B------:R-:W-:Y:S01]  /*1090*/  IADD3 R176, R137.reuse, 0x2e, RZ ;  /* 0x0000002e89b07810 */ /* 0x040fe20007ffe0ff */
[----:B------:R-:W-:Y:S01]  /*10a0*/  IMAD.MOV R3, RZ, RZ, -R3 ;  /* 0x000000ffff037224 */ /* 0x000fe200078e0a03 */
[----:B------:R-:W-:Y:S01]  /*10b0*/  IADD3 R6, -R6, RZ, RZ ;  /* 0x000000ff06067210 */ /* 0x000fe20007ffe1ff */
[----:B------:R-:W-:Y:S01]  /*10c0*/  IMAD R70, R0, R2, R7 ;  /* 0x0000000200467224 */ /* 0x000fe200078e0207 */
[----:B------:R-:W-:Y:S01]  /*10d0*/  IABS R7, R236 ;  /* 0x000000ec00077213 */ /* 0x000fe20000000000 */
        /* <DEDUP_REMOVED lines=19> */
[----:B------:R-:W-:Y:S01]  /*1210*/  IABS R37, R170 ;  /* 0x000000aa00257213 */ /* 0x000fe20000000000 */
[----:B------:R-:W-:Y:S01]  /*1220*/  IMAD R67, R0, R3, R67 ;  /* 0x0000000300437224 */ /* 0x000fe200078e0243 */
[C---:B------:R-:W-:Y:S01]  /*1230*/  IADD3 R169, R137.reuse, 0x35, RZ ;  /* 0x0000003589a97810 */ /* 0x040fe20007ffe0ff */
[----:B------:R-:W-:Y:S01]  /*1240*/  IMAD.HI.U32 R3, R4, R9, RZ ;  /* 0x0000000904037227 */ /* 0x000fe200078e00ff */
[C---:B------:R-:W-:Y:S01]  /*1250*/  IADD3 R168, R137.reuse, 0x36, RZ ;  /* 0x0000003689a87810 */ /* 0x040fe20007ffe0ff */
[----:B------:R-:W-:Y:S01]  /*1260*/  STL [R1+0x1128], R232 ;  /* 0x001128e801007387 */ /* 0x000fe20000100800 */
[----:B------:R-:W-:Y:S01]  /*1270*/  IADD3 R167, R137, 0x37, RZ ;  /* 0x0000003789a77810 */ /* 0x000fe20007ffe0ff */
[----:B------:R-:W-:Y:S01]  /*1280*/  IMAD R66, R0, R66, R7 ;  /* 0x0000004200427224 */ /* 0x000fe200078e0207 */
[----:B------:R-:W-:Y:S01]  /*1290*/  IABS R7, R232 ;  /* 0x000000e800077213 */ /* 0x000fe20000000000 */
[----:B------:R-:W-:Y:S01]  /*12a0*/  IMAD.MOV R2, RZ, RZ, -R2 ;  /* 0x000000ffff027224 */ /* 0x000fe200078e0a02 */
[----:B------:R-:W-:Y:S01]  /*12b0*/  IADD3 R3, -R3, RZ, RZ ;  /* 0x000000ff03037210 */ /* 0x000fe20007ffe1ff */
[----:B------:R-:W-:Y:S01]  /*12c0*/  IMAD.HI.U32 R6, R4, R63, RZ ;  /* 0x0000003f04067227 */ /* 0x000fe200078e00ff */
[----:B------:R-:W-:Y:S01]  /*12d0*/  IABS R35, R168 ;  /* 0x000000a800237213 */ /* 0x000fe20000000000 */
[----:B------:R-:W-:Y:S01]  /*12e0*/  STL [R1+0x112c], R231 ;  /* 0x00112ce701007387 */ /* 0x000fe20000100800 */
[C---:B------:R-:W-:Y:S01]  /*12f0*/  IADD3 R165, R137.reuse, 0x39, RZ ;  /* 0x0000003989a57810 */ /* 0x040fe20007ffe0ff */
[----:B------:R-:W-:Y:S01]  /*1300*/  IMAD R65, R0, R2, R65 ;  /* 0x0000000200417224 */ /* 0x000fe200078e0241 */
[C---:B------:R-:W-:Y:S01]  /*1310*/  IADD3 R166, R137.reuse, 0x38, RZ ;  /* 0x0000003889a67810 */ /* 0x040fe20007ffe0ff */
[----:B------:R-:W-:Y:S01]  /*1320*/  IMAD.HI.U32 R2, R4, R7, RZ ;  /* 0x0000000704027227 */ /* 0x000fe200078e00ff */
[C---:B------:R-:W-:Y:S01]  /*1330*/  IADD3 R164, R137.reuse, 0x3a, RZ ;  /* 0x0000003a89a47810 */ /* 0x040fe20007ffe0ff */
[----:B------:R-:W-:Y:S01]  /*1340*/  STL [R1+0x1138], R230 ;  /* 0x001138e601007387 */ /* 0x000fe20000100800 */
[----:B------:R-:W-:Y:S01]  /*1350*/  IABS R33, R166 ;  /* 0x000000a600217213 */ /* 0x000fe20000000000 */
[----:B------:R-:W-:Y:S01]  /*1360*/  IMAD R64, R0, R3, R9 ;  /* 0x0000000300407224 */ /* 0x000fe200078e0209 */
[----:B------:R-:W-:Y:S01]  /*1370*/  IABS R3, R230 ;  /* 0x000000e600037213 */ /* 0x000fe20000000000 */
[----:B------:R-:W-:Y:S01]  /*1380*/  IMAD.MOV R62, RZ, RZ, -R2 ;  /* 0x000000ffff3e7224 */ /* 0x000fe200078e0a02 */
[----:B------:R-:W-:Y:S01]  /*1390*/  IABS R9, R229 ;  /* 0x000000e500097213 */ /* 0x000fe20000000000 */
[----:B------:R-:W-:Y:S01]  /*13a0*/  IMAD.MOV R6, RZ, RZ, -R6 ;  /* 0x000000ffff067224 */ /* 0x000fe200078e0a06 */
[C---:B------:R-:W-:Y:S01]  /*13b0*/  IADD3 R163, R137.reuse, 0x3b, RZ ;  /* 0x0000003b89a37810 */ /* 0x040fe20007ffe0ff */
[----:B------:R-:W-:Y:S01]  /*13c0*/  IMAD.HI.U32 R2, R4, R61, RZ ;  /* 0x0000003d04027227 */ /* 0x000fe200078e00ff */
[----:B------:R-:W-:Y:S01]  /*13d0*/  IABS R31, R164 ;  /* 0x000000a4001f7213 */ /* 0x000fe20000000000 */
[----:B------:R-:W-:Y:S01]  /*13e0*/  STL [R1+0x1134], R98 ;  /* 0x0011346201007387 */ /* 0x000fe20000100800 */
[C---:B------:R-:W-:Y:S01]  /*13f0*/  IADD3 R162, R137.reuse, 0x3c, RZ ;  /* 0x0000003c89a27810 */ /* 0x040fe20007ffe0ff */
[C---:B------:R-:W-:Y:S01]  /*1400*/  IMAD R62, R0.reuse, R62, R7 ;  /* 0x0000003e003e7224 */ /* 0x040fe200078e0207 */
[C---:B------:R-:W-:Y:S01]  /*1410*/  IADD3 R161, R137.reuse, 0x3d, RZ ;  /* 0x0000003d89a17810 */ /* 0x040fe20007ffe0ff */
[----:B------:R-:W-:Y:S01]  /*1420*/  IMAD.MOV.U32 R7, RZ, RZ, R3 ;  /* 0x000000ffff077224 */ /* 0x000fe200078e0003 */
[----:B------:R-:W-:Y:S01]  /*1430*/  IABS R29, R162 ;  /* 0x000000a2001d7213 */ /* 0x000fe20000000000 */
[----:B------:R-:W-:Y:S01]  /*1440*/  IMAD R63, R0, R6, R63 ;  /* 0x00000006003f7224 */ /* 0x000fe200078e023f */
[----:B------:R-:W-:Y:S01]  /*1450*/  IADD3 R6, -R2, RZ, RZ ;  /* 0x000000ff02067210 */ /* 0x000fe20007ffe1ff */
[C---:B------:R-:W-:Y:S01]  /*1460*/  IMAD.HI.U32 R2, R4.reuse, R7, RZ ;  /* 0x0000000704027227 */ /* 0x040fe200078e00ff */
[C---:B------:R-:W-:Y:S01]  /*1470*/  IADD3 R160, R137.reuse, 0x3e, RZ ;  /* 0x0000003e89a07810 */ /* 0x040fe20007ffe0ff */
[----:B------:R-:W-:Y:S01]  /*1480*/  STL [R1+0x1148], R229 ;  /* 0x001148e501007387 */ /* 0x000fe20000100800 */
[C---:B------:R-:W-:Y:S01]  /*1490*/  IADD3 R159, R137.reuse, 0x3f, RZ ;  /* 0x0000003f899f7810 */ /* 0x040fe20007ffe0ff */
[----:B------:R-:W-:Y:S01]  /*14a0*/  IMAD.MOV R2, RZ, RZ, -R2 ;  /* 0x000000ffff027224 */ /* 0x000fe200078e0a02 */
[----:B------:R-:W-:Y:S01]  /*14b0*/  IABS R27, R160 ;  /* 0x000000a0001b7213 */ /* 0x000fe20000000000 */
[----:B------:R-:W-:Y:S01]  /*14c0*/  IMAD.HI.U32 R3, R4, R59, RZ ;  /* 0x0000003b04037227 */ /* 0x000fe200078e00ff */
[C---:B------:R-:W-:Y:S01]  /*14d0*/  IADD3 R158, R137.reuse, 0x40, RZ ;  /* 0x00000040899e7810 */ /* 0x040fe20007ffe0ff */
[----:B------:R-:W-:Y:S01]  /*14e0*/  STL [R1+0x114c], R228 ;  /* 0x00114ce401007387 */ /* 0x000fe20000100800 */
[C---:B------:R-:W-:Y:S01]  /*14f0*/  IADD3 R157, R137.reuse, 0x41, RZ ;  /* 0x00000041899d7810 */ /* 0x040fe20007ffe0ff */
[C---:B------:R-:W-:Y:S01]  /*1500*/  IMAD R60, R0.reuse, R2, R7 ;  /* 0x00000002003c7224 */ /* 0x040fe200078e0207 */
[----:B------:R-:W-:Y:S01]  /*1510*/  IABS R7, R227 ;  /* 0x000000e300077213 */ /* 0x000fe20000000000 */
[----:B------:R-:W-:Y:S01]  /*1520*/  IMAD R61, R0, R6, R61 ;  /* 0x00000006003d7224 */ /* 0x000fe200078e023d */
[----:B------:R-:W-:Y:S01]  /*1530*/  IABS R25, R158 ;  /* 0x0000009e00197213 */ /* 0x000fe20000000000 */
[----:B------:R-:W-:Y:S01]  /*1540*/  IMAD.MOV R3, RZ, RZ, -R3 ;  /* 0x000000ffff037224 */ /* 0x000fe200078e0a03 */
[C---:B------:R-:W-:Y:S01]  /*1550*/  IADD3 R155, R137.reuse, 0x43, RZ ;  /* 0x00000043899b7810 */ /* 0x040fe20007ffe0ff */
[C---:B------:R-:W-:Y:S01]  /*1560*/  IMAD.HI.U32 R2, R4.reuse, R57, RZ ;  /* 0x0000003904027227 */ /* 0x040fe200078e00ff */
[C---:B------:R-:W-:Y:S01]  /*1570*/  IADD3 R156, R137.reuse, 0x42, RZ ;  /* 0x00000042899c7810 */ /* 0x040fe20007ffe0ff */
[----:B------:R-:W-:Y:S01]  /*1580*/  STL [R1+0x1154], R227 ;  /* 0x001154e301007387 */ /* 0x000fe20000100800 */
[C---:B------:R-:W-:Y:S01]  /*1590*/  IADD3 R154, R137.reuse, 0x44, RZ ;  /* 0x00000044899a7810 */ /* 0x040fe20007ffe0ff */
[----:B------:R-:W-:Y:S01]  /*15a0*/  IMAD.HI.U32 R6, R4, R9, RZ ;  /* 0x0000000904067227 */ /* 0x000fe200078e00ff */
[----:B------:R-:W-:Y:S01]  /*15b0*/  IABS R23, R156 ;  /* 0x0000009c00177213 */ /* 0x000fe20000000000 */
[----:B------:R-:W-:Y:S01]  /*15c0*/  STL [R1+0x1160], R226 ;  /* 0x001160e201007387 */ /* 0x000fe20000100800 */
[C---:B------:R-:W-:Y:S01]  /*15d0*/  IADD3 R153, R137.reuse, 0x45, RZ ;  /* 0x0000004589997810 */ /* 0x040fe20007ffe0ff */
[----:B------:R-:W-:Y:S01]  /*15e0*/  IMAD R59, R0, R3, R59 ;  /* 0x00000003003b7224 */ /* 0x000fe200078e023b */
[----:B------:R-:W-:Y:S01]  /*15f0*/  IADD3 R3, -R2, RZ, RZ ;  /* 0x000000ff02037210 */ /* 0x000fe20007ffe1ff */
        /* <DEDUP_REMOVED lines=14> */
[C---:B------:R-:W-:Y:S01]  /*16e0*/  IMAD R57, R0.reuse, R3, R57 ;  /* 0x0000000300397224 */ /* 0x040fe200078e0239 */
[C---:B------:R-:W-:Y:S01]  /*16f0*/  IADD3 R149, R137.reuse, 0x49, RZ ;  /* 0x0000004989957810 */ /* 0x040fe20007ffe0ff */
[----:B------:R-:W-:Y:S01]  /*1700*/  IMAD R56, R0, R56, R7 ;  /* 0x0000003800387224 */ /* 0x000fe200078e0207 */
[----:B------:R-:W-:Y:S01]  /*1710*/  IABS R7, R180 ;  /* 0x000000b400077213 */ /* 0x000fe20000000000 */
[----:B------:R-:W-:Y:S01]  /*1720*/  IMAD.HI.U32 R3, R4, R9, RZ ;  /* 0x0000000904037227 */ /* 0x000fe200078e00ff */
[C---:B------:R-:W-:Y:S01]  /*1730*/  IADD3 R148, R137.reuse, 0x4a, RZ ;  /* 0x0000004a89947810 */ /* 0x040fe20007ffe0ff */
[----:B------:R-:W-:Y:S01]  /*1740*/  STL [R1+0x1178], R180 ;  /* 0x001178b401007387 */ /* 0x000fe20000100800 */
[C---:B------:R-:W-:Y:S01]  /*1750*/  IADD3 R147, R137.reuse, 0x4b, RZ ;  /* 0x0000004b89937810 */ /* 0x040fe20007ffe0ff */
[----:B------:R-:W-:Y:S01]  /*1760*/  IMAD.MOV R2, RZ, RZ, -R2 ;  /* 0x000000ffff027224 */ /* 0x000fe200078e0a02 */
[----:B------:R-:W-:Y:S01]  /*1770*/  IABS R15, R148 ;  /* 0x00000094000f7213 */ /* 0x000fe20000000000 */
[----:B------:R-:W-:Y:S01]  /*1780*/  IMAD.MOV R3, RZ, RZ, -R3 ;  /* 0x000000ffff037224 */ /* 0x000fe200078e0a03 */
[C---:B------:R-:W-:Y:S01]  /*1790*/  IADD3 R145, R137.reuse, 0x4d, RZ ;  /* 0x0000004d89917810 */ /* 0x040fe20007ffe0ff */
[----:B------:R-:W-:Y:S01]  /*17a0*/  IMAD R55, R0, R2, R55 ;  /* 0x0000000200377224 */ /* 0x000fe200078e0237 */
[C---:B------:R-:W-:Y:S01]  /*17b0*/  IADD3 R146, R137.reuse, 0x4c, RZ ;  /* 0x0000004c89927810 */ /* 0x040fe20007ffe0ff */
        /* <DEDUP_REMOVED lines=32> */
[----:B------:R-:W-:Y:S01]  /*19c0*/  IMAD.MOV R3, RZ, RZ, -R3 ;  /* 0x000000ffff037224 */ /* 0x000fe200078e0a03 */
[C---:B------:R-:W-:Y:S01]  /*19d0*/  IADD3 R135, R137.reuse, 0x56, RZ ;  /* 0x0000005689877810 */ /* 0x040fe20007ffe0ff */
[----:B------:R-:W-:Y:S01]  /*19e0*/  IMAD R50, R0, R2, R7 ;  /* 0x0000000200327224 */ /* 0x000fe200078e0207 */
[----:B------:R-:W-:Y:S01]  /*19f0*/  IABS R7, R218 ;  /* 0x000000da00077213 */ /* 0x000fe20000000000 */
[----:B------:R-:W-:Y:S01]  /*1a00*/  IMAD.HI.U32 R2, R4, R47, RZ ;  /* 0x0000002f04027227 */ /* 0x000fe200078e00ff */
[----:B------:R-:W-:Y:S01]  /*1a10*/  IABS R97, R135 ;  /* 0x0000008700617213 */ /* 0x000fe20000000000 */
[----:B------:R-:W-:Y:S01]  /*1a20*/  STL [R1+0x11a4], R218 ;  /* 0x0011a4da01007387 */ /* 0x000fe20000100800 */
[C---:B------:R-:W-:Y:S01]  /*1a30*/  IADD3 R134, R137.reuse, 0x57, RZ ;  /* 0x0000005789867810 */ /* 0x040fe20007ffe0ff */
[C---:B------:R-:W-:Y:S01]  /*1a40*/  IMAD R51, R0.reuse, R6, R51 ;  /* 0x0000000600337224 */ /* 0x040fe200078e0233 */
[C---:B------:R-:W-:Y:S01]  /*1a50*/  IADD3 R133, R137.reuse, 0x58, RZ ;  /* 0x0000005889857810 */ /* 0x040fe20007ffe0ff */
[----:B------:R-:W-:Y:S01]  /*1a60*/  IMAD R49, R0, R3, R49 ;  /* 0x0000000300317224 */ /* 0x000fe200078e0231 */
[----:B------:R-:W-:Y:S01]  /*1a70*/  IABS R215, R134 ;  /* 0x0000008600d77213 */ /* 0x000fe20000000000 */
        /* <DEDUP_REMOVED lines=12> */
[----:B------:R-:W-:Y:S01]  /*1b40*/  IMAD.HI.U32 R2, R4, R45, RZ ;  /* 0x0000002d04027227 */ /* 0x000fe200078e00ff */
[----:B------:R-:W-:Y:S01]  /*1b50*/  IABS R99, R129 ;  /* 0x0000008100637213 */ /* 0x000fe20000000000 */
[----:B------:R-:W-:Y:S01]  /*1b60*/  STL [R1+0x11bc], R176 ;  /* 0x0011bcb001007387 */ /* 0x000fe20000100800 */
[----:B------:R-:W-:Y:S01]  /*1b70*/  IABS R211, R130 ;  /* 0x0000008200d37213 */ /* 0x000fe20000000000 */
[C---:B------:R-:W-:Y:S01]  /*1b80*/  IMAD R48, R0.reuse, R6, R9 ;  /* 0x0000000600307224 */ /* 0x040fe200078e0209 */
[----:B------:R-:W-:Y:S01]  /*1b90*/  IABS R9, R177 ;  /* 0x000000b100097213 */ /* 0x000fe20000000000 */
[C---:B------:R-:W-:Y:S01]  /*1ba0*/  IMAD R46, R0.reuse, R46, R7 ;  /* 0x0000002e002e7224 */ /* 0x040fe200078e0207 */
[----:B------:R-:W-:Y:S01]  /*1bb0*/  IABS R7, R175 ;  /* 0x000000af00077213 */ /* 0x000fe20000000000 */
[----:B------:R-:W-:Y:S01]  /*1bc0*/  IMAD.MOV R2, RZ, RZ, -R2 ;  /* 0x000000ffff027224 */ /* 0x000fe200078e0a02 */
[C---:B------:R-:W-:Y:S01]  /*1bd0*/  IADD3 R128, R137.reuse, 0x5d, RZ ;  /* 0x0000005d89807810 */ /* 0x040fe20007ffe0ff */
[----:B------:R-:W-:Y:S01]  /*1be0*/  IMAD R47, R0, R3, R47 ;  /* 0x00000003002f7224 */ /* 0x000fe200078e022f */
[C---:B------:R-:W-:Y:S01]  /*1bf0*/  IADD3 R126, R137.reuse, 0x5f, RZ ;  /* 0x0000005f897e7810 */ /* 0x040fe20007ffe0ff */
[----:B------:R-:W-:Y:S01]  /*1c00*/  IMAD.HI.U32 R3, R4, R9, RZ ;  /* 0x0000000904037227 */ /* 0x000fe200078e00ff */
[----:B------:R-:W-:Y:S01]  /*1c10*/  IABS R209, R128 ;  /* 0x0000008000d17213 */ /* 0x000fe20000000000 */
        /* <DEDUP_REMOVED lines=24> */
[----:B------:R-:W-:Y:S01]  /*1da0*/  IMAD.MOV.U32 R7, RZ, RZ, R3 ;  /* 0x000000ffff077224 */ /* 0x000fe200078e0003 */
[C---:B------:R-:W-:Y:S01]  /*1db0*/  IADD3 R120, R137.reuse, 0x65, RZ ;  /* 0x0000006589787810 */ /* 0x040fe20007ffe0ff */
[----:B------:R-:W-:Y:S01]  /*1dc0*/  IMAD R43, R0, R6, R43 ;  /* 0x00000006002b7224 */ /* 0x000fe200078e022b */
[----:B------:R-:W-:Y:S01]  /*1dd0*/  IADD3 R119, R137, 0x66, RZ ;  /* 0x0000006689777810 */ /* 0x000fe20007ffe0ff */
[----:B------:R-:W-:Y:S01]  /*1de0*/  IMAD.MOV R6, RZ, RZ, -R2 ;  /* 0x000000ffff067224 */ /* 0x000fe200078e0a02 */
[----:B------:R-:W-:Y:S01]  /*1df0*/  STL [R1+0x11e8], R171 ;  /* 0x0011e8ab01007387 */ /* 0x000fe20000100800 */
[----:B------:R-:W-:Y:S01]  /*1e00*/  IMAD.HI.U32 R2, R4, R7, RZ ;  /* 0x0000000704027227 */ /* 0x000fe200078e00ff */
[----:B------:R-:W-:-:S02]  /*1e10*/  IABS R201, R120 ;  /* 0x0000007800c97213 */ /* 0x000fc40000000000 */
[----:B------:R-:W-:Y:S01]  /*1e20*/  STL [R1+0x11ec], R170 ;  /* 0x0011ecaa01007387 */ /* 0x000fe20000100800 */
[----:B------:R-:W-:Y:S01]  /*1e30*/  IMAD.HI.U32 R3, R4, R39, RZ ;  /* 0x0000002704037227 */ /* 0x000fe200078e00ff */
[----:B------:R-:W-:Y:S02]  /*1e40*/  IADD3 R118, R137, 0x67, RZ ;  /* 0x0000006789767810 */ /* 0x000fe40007ffe0ff */
[----:B------:R-:W-:Y:S01]  /*1e50*/  STL [R1+0x11f4], R169 ;  /* 0x0011f4a901007387 */ /* 0x000fe20000100800 */
[----:B------:R-:W-:Y:S01]  /*1e60*/  IMAD.MOV R2, RZ, RZ, -R2 ;  /* 0x000000ffff027224 */ /* 0x000fe200078e0a02 */
[----:B------:R-:W-:Y:S01]  /*1e70*/  IADD3 R3, -R3, RZ, RZ ;  /* 0x000000ff03037210 */ /* 0x000fe20007ffe1ff */
[C---:B------:R-:W-:Y:S01]  /*1e80*/  IMAD R41, R0.reuse, R6, R41 ;  /* 0x0000000600297224 */ /* 0x040fe200078e0229 */
[----:B------:R-:W-:Y:S01]  /*1e90*/  STL [R1+0x1200], R168 ;  /* 0x001200a801007387 */ /* 0x000fe20000100800 */
[----:B------:R-:W-:Y:S01]  /*1ea0*/  IMAD R40, R0, R2, R7 ;  /* 0x0000000200287224 */ /* 0x000fe200078e0207 */
[----:B------:R-:W-:Y:S01]  /*1eb0*/  IABS R7, R169 ;  /* 0x000000a900077213 */ /* 0x000fe20000000000 */
[----:B------:R-:W-:Y:S01]  /*1ec0*/  IMAD.HI.U32 R2, R4, R37, RZ ;  /* 0x0000002504027227 */ /* 0x000fe200078e00ff */
[----:B------:R-:W-:Y:S01]  /*1ed0*/  STL [R1+0x11fc], R167 ;  /* 0x0011fca701007387 */ /* 0x000fe20000100800 */
[----:B------:R-:W-:-:S02]  /*1ee0*/  IABS R199, R118 ;  /* 0x0000007600c77213 */ /* 0x000fc40000000000 */
[----:B------:R-:W-:Y:S01]  /*1ef0*/  IMAD.HI.U32 R6, R4, R9, RZ ;  /* 0x0000000904067227 */ /* 0x000fe200078e00ff */
[----:B------:R-:W-:Y:S01]  /*1f00*/  STL [R1+0x120c], R166 ;  /* 0x00120ca601007387 */ /* 0x000fe20000100800 */
[C---:B------:R-:W-:Y:S02]  /*1f10*/  IADD3 R116, R137.reuse, 0x69, RZ ;  /* 0x0000006989747810 */ /* 0x040fe40007ffe0ff */
[----:B------:R-:W-:Y:S01]  /*1f20*/  IMAD R39, R0, R3, R39 ;  /* 0x0000000300277224 */ /* 0x000fe200078e0227 */
[----:B------:R-:W-:Y:S01]  /*1f30*/  STL [R1+0x1218], R165 ;  /* 0x001218a501007387 */ /* 0x000fe20000100800 */
[----:B------:R-:W-:Y:S01]  /*1f40*/  IMAD.MOV R3, RZ, RZ, -R2 ;  /* 0x000000ffff037224 */ /* 0x000fe200078e0a02 */
[----:B------:R-:W-:Y:S01]  /*1f50*/  IADD3 R117, R137, 0x68, RZ ;  /* 0x0000006889757810 */ /* 0x000fe20007ffe0ff */
[----:B------:R-:W-:Y:S01]  /*1f60*/  IMAD.HI.U32 R2, R4, R7, RZ ;  /* 0x0000000704027227 */ /* 0x000fe200078e00ff */
[----:B------:R-:W-:Y:S01]  /*1f70*/  STL [R1+0x121c], R164 ;  /* 0x00121ca401007387 */ /* 0x000fe20000100800 */
[----:B------:R-:W-:-:S02]  /*1f80*/  IABS R197, R116 ;  /* 0x0000007400c57213 */ /* 0x000fc40000000000 */
[----:B------:R-:W-:Y:S01]  /*1f90*/  IMAD.MOV R6, RZ, RZ, -R6 ;  /* 0x000000ffff067224 */ /* 0x000fe200078e0a06 */
[----:B------:R-:W-:Y:S01]  /*1fa0*/  STL [R1+0x1228], R163 ;  /* 0x001228a301007387 */ /* 0x000fe20000100800 */
[----:B------:R-:W-:Y:S01]  /*1fb0*/  IMAD.MOV R36, RZ, RZ, -R2 ;  /* 0x000000ffff247224 */ /* 0x000fe200078e0a02 */
[C---:B------:R-:W-:Y:S01]  /*1fc0*/  IADD3 R115, R137.reuse, 0x6a, RZ ;  /* 0x0000006a89737810 */ /* 0x040fe20007ffe0ff */
[----:B------:R-:W-:Y:S01]  /*1fd0*/  IMAD.HI.U32 R2, R4, R35, RZ ;  /* 0x0000002304027227 */ /* 0x000fe200078e00ff */
[----:B------:R-:W-:Y:S01]  /*1fe0*/  STL [R1+0x1224], R162 ;  /* 0x001224a201007387 */ /* 0x000fe20000100800 */
[C---:B------:R-:W-:Y:S02]  /*1ff0*/  IADD3 R114, R137.reuse, 0x6b, RZ ;  /* 0x0000006b89727810 */ /* 0x040fe40007ffe0ff */
[C---:B------:R-:W-:Y:S01]  /*2000*/  IMAD R38, R0.reuse, R6, R9 ;  /* 0x0000000600267224 */ /* 0x040fe200078e0209 */
[----:B------:R-:W-:Y:S01]  /*2010*/  IABS R9, R167 ;  /* 0x000000a700097213 */ /* 0x000fe20000000000 */
[----:B------:R-:W-:Y:S01]  /*2020*/  IMAD R36, R0, R36, R7 ;  /* 0x0000002400247224 */ /* 0x000fe200078e0207 */
[----:B------:R-:W-:Y:S01]  /*2030*/  IADD3 R2, -R2, RZ, RZ ;  /* 0x000000ff02027210 */ /* 0x000fe20007ffe1ff */
[----:B------:R-:W-:Y:S01]  /*2040*/  IMAD R37, R0, R3, R37 ;  /* 0x0000000300257224 */ /* 0x000fe200078e0225 */
[----:B------:R-:W-:Y:S01]  /*2050*/  IABS R7, R165 ;  /* 0x000000a500077213 */ /* 0x000fe20000000000 */
[----:B------:R-:W-:Y:S01]  /*2060*/  IMAD.HI.U32 R3, R4, R9, RZ ;  /* 0x0000000904037227 */ /* 0x000fe200078e00ff */
[----:B------:R-:W-:Y:S01]  /*2070*/  STL [R1+0x1238], R161 ;  /* 0x001238a101007387 */ /* 0x000fe20000100800 */
[----:B------:R-:W-:-:S02]  /*2080*/  IADD3 R113, R137, 0x6c, RZ ;  /* 0x0000006c89717810 */ /* 0x000fc40007ffe0ff */
[----:B------:R-:W-:Y:S01]  /*2090*/  IMAD R35, R0, R2, R35 ;  /* 0x0000000200237224 */ /* 0x000fe200078e0223 */
[----:B------:R-:W-:Y:S01]  /*20a0*/  STL [R1+0x123c], R160 ;  /* 0x00123ca001007387 */ /* 0x000fe20000100800 */
[----:B------:R-:W-:Y:S01]  /*20b0*/  IMAD.MOV R3, RZ, RZ, -R3 ;  /* 0x000000ffff037224 */ /* 0x000fe200078e0a03 */
[----:B------:R-:W-:Y:S01]  /*20c0*/  IABS R195, R114 ;  /* 0x0000007200c37213 */ /* 0x000fe20000000000 */
[C---:B------:R-:W-:Y:S01]  /*20d0*/  IMAD.HI.U32 R2, R4.reuse, R7, RZ ;  /* 0x0000000704027227 */ /* 0x040fe200078e00ff */
[----:B------:R-:W-:Y:S01]  /*20e0*/  STL [R1+0x1244], R159 ;  /* 0x0012449f01007387 */ /* 0x000fe20000100800 */
[----:B------:R-:W-:Y:S02]  /*20f0*/  IADD3 R110, R137, 0x6f, RZ ;  /* 0x0000006f896e7810 */ /* 0x000fe40007ffe0ff */
[----:B------:R-:W-:Y:S01]  /*2100*/  IMAD.HI.U32 R6, R4, R33, RZ ;  /* 0x0000002104067227 */ /* 0x000fe200078e00ff */
[----:B------:R-:W-:Y:S01]  /*2110*/  STL [R1+0x124c], R158 ;  /* 0x00124c9e01007387 */ /* 0x000fe20000100800 */
[----:B------:R-:W-:-:S02]  /*2120*/  IABS R189, R110 ;  /* 0x0000006e00bd7213 */ /* 0x000fc40000000000 */
[C---:B------:R-:W-:Y:S01]  /*2130*/  IMAD R34, R0.reuse, R3, R9 ;  /* 0x0000000300227224 */ /* 0x040fe200078e0209 */
[----:B------:R-:W-:Y:S01]  /*2140*/  IABS R3, R163 ;  /* 0x000000a300037213 */ /* 0x000fe20000000000 */
[----:B------:R-:W-:Y:S01]  /*2150*/  IMAD.MOV R32, RZ, RZ, -R2 ;  /* 0x000000ffff207224 */ /* 0x000fe200078e0a02 */
[----:B------:R-:W-:Y:S01]  /*2160*/  IABS R9, R161 ;  /* 0x000000a100097213 */ /* 0x000fe20000000000 */
[----:B------:R-:W-:Y:S01]  /*2170*/  IMAD.MOV R6, RZ, RZ, -R6 ;  /* 0x000000ffff067224 */ /* 0x000fe200078e0a06 */
[----:B------:R-:W-:Y:S01]  /*2180*/  STL [R1+0x1248], R157 ;  /* 0x0012489d01007387 */ /* 0x000fe20000100800 */
[----:B------:R-:W-:Y:S01]  /*2190*/  IMAD R32, R0, R32, R7 ;  /* 0x0000002000207224 */ /* 0x000fe200078e0207 */
[----:B------:R-:W-:Y:S01]  /*21a0*/  MOV R7, R3 ;  /* 0x0000000300077202 */ /* 0x000fe20000000f00 */
[----:B------:R-:W-:Y:S01]  /*21b0*/  IMAD.HI.U32 R2, R4, R31, RZ ;  /* 0x0000001f04027227 */ /* 0x000fe200078e00ff */
[----:B------:R-:W-:Y:S01]  /*21c0*/  STL [R1+0x1240], R156 ;  /* 0x0012409c01007387 */ /* 0x000fe20000100800 */
[----:B------:R-:W-:-:S02]  /*21d0*/  IADD3 R107, R137, 0x72, RZ ;  /* 0x00000072896b7810 */ /* 0x000fc40007ffe0ff */
[----:B------:R-:W-:Y:S01]  /*21e0*/  IMAD R33, R0, R6, R33 ;  /* 0x0000000600217224 */ /* 0x000fe200078e0221 */
[----:B------:R-:W-:Y:S01]  /*21f0*/  STL [R1+0x1234], R155 ;  /* 0x0012349b01007387 */ /* 0x000fe20000100800 */
[----:B------:R-:W-:Y:S01]  /*2200*/  IMAD.MOV R6, RZ, RZ, -R2 ;  /* 0x000000ffff067224 */ /* 0x000fe200078e0a02 */
[----:B------:R-:W-:Y:S01]  /*2210*/  IADD3 R112, R137, 0x6d, RZ ;  /* 0x0000006d89707810 */ /* 0x000fe20007ffe0ff */
[C---:B------:R-:W-:Y:S01]  /*2220*/  IMAD.HI.U32 R2, R4.reuse, R7, RZ ;  /* 0x0000000704027227 */ /* 0x040fe200078e00ff */
[----:B------:R-:W-:Y:S01]  /*2230*/  STL [R1+0x1230], R154 ;  /* 0x0012309a01007387 */ /* 0x000fe20000100800 */
[----:B------:R-:W-:Y:S02]  /*2240*/  IABS R183, R107 ;  /* 0x0000006b00b77213 */ /* 0x000fe40000000000 */
[----:B------:R-:W-:Y:S01]  /*2250*/  IMAD.HI.U32 R3, R4, R29, RZ ;  /* 0x0000001d04037227 */ /* 0x000fe200078e00ff */
[----:B------:R-:W-:Y:S01]  /*2260*/  STL [R1+0x122c], R153 ;  /* 0x00122c9901007387 */ /* 0x000fe20000100800 */
[----:B------:R-:W-:-:S02]  /*2270*/  IABS R193, R112 ;  /* 0x0000007000c17213 */ /* 0x000fc40000000000 */
[----:B------:R-:W-:Y:S01]  /*2280*/  IMAD R31, R0, R6, R31 ;  /* 0x00000006001f7224 */ /* 0x000fe200078e021f */
[----:B------:R-:W-:Y:S01]  /*2290*/  STL [R1+0x1220], R152 ;  /* 0x0012209801007387 */ /* 0x000fe20000100800 */
[----:B------:R-:W-:Y:S01]  /*22a0*/  IMAD.MOV R2, RZ, RZ, -R2 ;  /* 0x000000ffff027224 */ /* 0x000fe200078e0a02 */
[C---:B------:R-:W-:Y:S01]  /*22b0*/  IADD3 R106, R137.reuse, 0x73, RZ ;  /* 0x00000073896a7810 */ /* 0x040fe20007ffe0ff */
[----:B------:R-:W-:Y:S01]  /*22c0*/  IMAD.HI.U32 R6, R4, R9, RZ ;  /* 0x0000000904067227 */ /* 0x000fe200078e00ff */
[----:B------:R-:W-:Y:S01]  /*22d0*/  STL [R1+0x1214], R151 ;  /* 0x0012149701007387 */ /* 0x000fe20000100800 */
[C---:B------:R-:W-:Y:S02]  /*22e0*/  IADD3 R104, R137.reuse, 0x75, RZ ;  /* 0x0000007589687810 */ /* 0x040fe40007ffe0ff */
[----:B------:R-:W-:Y:S01]  /*22f0*/  IMAD.MOV R3, RZ, RZ, -R3 ;  /* 0x000000ffff037224 */ /* 0x000fe200078e0a03 */
        /* <DEDUP_REMOVED lines=9> */
[C---:B------:R-:W-:Y:S01]  /*2390*/  IADD3 R109, R137.reuse, 0x70, RZ ;  /* 0x00000070896d7810 */ /* 0x040fe20007ffe0ff */
[----:B------:R-:W-:Y:S01]  /*23a0*/  IMAD.HI.U32 R2, R4, R7, RZ ;  /* 0x0000000704027227 */ /* 0x000fe200078e00ff */
[----:B------:R-:W-:Y:S01]  /*23b0*/  STL [R1+0x1204], R148 ;  /* 0x0012049401007387 */ /* 0x000fe20000100800 */
[----:B------:R-:W-:Y:S02]  /*23c0*/  IADD3 R108, R137, 0x71, RZ ;  /* 0x00000071896c7810 */ /* 0x000fe40007ffe0ff */
[----:B------:R-:W-:Y:S01]  /*23d0*/  IMAD R28, R0, R6, R9 ;  /* 0x00000006001c7224 */ /* 0x000fe200078e0209 */
[----:B------:R-:W-:Y:S01]  /*23e0*/  IABS R9, R157 ;  /* 0x0000009d00097213 */ /* 0x000fe20000000000 */
[----:B------:R-:W-:Y:S01]  /*23f0*/  IMAD.MOV R26, RZ, RZ, -R2 ;  /* 0x000000ffff1a7224 */ /* 0x000fe200078e0a02 */
[----:B------:R-:W-:Y:S01]  /*2400*/  STL [R1+0x11f8], R147 ;  /* 0x0011f89301007387 */ /* 0x000fe20000100800 */
[----:B------:R-:W-:Y:S01]  /*2410*/  IMAD.HI.U32 R2, R4, R25, RZ ;  /* 0x0000001904027227 */ /* 0x000fe200078e00ff */
[----:B------:R-:W-:-:S02]  /*2420*/  IABS R181, R106 ;  /* 0x0000006a00b57213 */ /* 0x000fc40000000000 */
[----:B------:R-:W-:Y:S01]  /*2430*/  STL [R1+0x11f0], R146 ;  /* 0x0011f09201007387 */ /* 0x000fe20000100800 */
[----:B------:R-:W-:Y:S01]  /*2440*/  IMAD R27, R0, R3, R27 ;  /* 0x00000003001b7224 */ /* 0x000fe200078e021b */
[----:B------:R-:W-:Y:S01]  /*2450*/  IABS R182, R104 ;  /* 0x0000006800b67213 */ /* 0x000fe20000000000 */
[----:B------:R-:W-:Y:S01]  /*2460*/  IMAD.HI.U32 R3, R4, R9, RZ ;  /* 0x0000000904037227 */ /* 0x000fe200078e00ff */
[----:B------:R-:W-:Y:S01]  /*2470*/  STL [R1+0x11e4], R145 ;  /* 0x0011e49101007387 */ /* 0x000fe20000100800 */
[----:B------:R-:W-:Y:S02]  /*2480*/  IABS R191, R111 ;  /* 0x0000006f00bf7213 */ /* 0x000fe40000000000 */
[----:B------:R-:W-:Y:S01]  /*2490*/  IMAD R26, R0, R26, R7 ;  /* 0x0000001a001a7224 */ /* 0x000fe200078e0207 */
[----:B------:R-:W-:Y:S01]  /*24a0*/  IABS R7, R155 ;  /* 0x0000009b00077213 */ /* 0x000fe20000000000 */
[----:B------:R-:W-:Y:S01]  /*24b0*/  IMAD.MOV R2, RZ, RZ, -R2 ;  /* 0x000000ffff027224 */ /* 0x000fe200078e0a02 */
[----:B------:R-:W-:Y:S01]  /*24c0*/  IADD3 R3, -R3, RZ, RZ ;  /* 0x000000ff03037210 */ /* 0x000fe20007ffe1ff */
[----:B------:R-:W-:Y:S01]  /*24d0*/  IMAD.HI.U32 R6, R4, R23, RZ ;  /* 0x0000001704067227 */ /* 0x000fe200078e00ff */
[----:B------:R-:W-:Y:S01]  /*24e0*/  STL [R1+0x11e0], R144 ;  /* 0x0011e09001007387 */ /* 0x000fe20000100800 */
[----:B------:R-:W-:-:S02]  /*24f0*/  IABS R187, R109 ;  /* 0x0000006d00bb7213 */ /* 0x000fc40000000000 */
[----:B------:R-:W-:Y:S01]  /*2500*/  IMAD R25, R0, R2, R25 ;  /* 0x0000000200197224 */ /* 0x000fe200078e0219 */
[----:B------:R-:W-:Y:S01]  /*2510*/  STL [R1+0x11dc], R143 ;  /* 0x0011dc8f01007387 */ /* 0x000fe20000100800 */
[----:B------:R-:W-:Y:S01]  /*2520*/  IMAD.HI.U32 R2, R4, R7, RZ ;  /* 0x0000000704027227 */ /* 0x000fe200078e00ff */
[C---:B------:R-:W-:Y:S02]  /*2530*/  IADD3 R105, R137.reuse, 0x74, RZ ;  /* 0x0000007489697810 */ /* 0x040fe40007ffe0ff */
[----:B------:R-:W-:Y:S01]  /*2540*/  STL [R1+0x11d0], R142 ;  /* 0x0011d08e01007387 */ /* 0x000fe20000100800 */
[----:B------:R-:W-:Y:S01]  /*2550*/  IMAD R24, R0, R3, R9 ;  /* 0x0000000300187224 */ /* 0x000fe200078e0209 */
[----:B------:R-:W-:Y:S01]  /*2560*/  IABS R3, R153 ;  /* 0x0000009900037213 */ /* 0x000fe20000000000 */
[----:B------:R-:W-:Y:S01]  /*2570*/  IMAD.MOV R22, RZ, RZ, -R2 ;  /* 0x000000ffff167224 */ /* 0x000fe200078e0a02 */
[----:B------:R-:W-:Y:S01]  /*2580*/  IABS R9, R151 ;  /* 0x0000009700097213 */ /* 0x000fe20000000000 */
[----:B------:R-:W-:Y:S01]  /*2590*/  IMAD.MOV R6, RZ, RZ, -R6 ;  /* 0x000000ffff067224 */ /* 0x000fe200078e0a06 */
[----:B------:R-:W-:Y:S01]  /*25a0*/  STL [R1+0x11c4], R141 ;  /* 0x0011c48d01007387 */ /* 0x000fe20000100800 */
[----:B------:R-:W-:Y:S01]  /*25b0*/  IMAD.HI.U32 R2, R4, R21, RZ ;  /* 0x0000001504027227 */ /* 0x000fe200078e00ff */
[----:B------:R-:W-:-:S02]  /*25c0*/  IADD3 R103, R137, 0x76, RZ ;  /* 0x0000007689677810 */ /* 0x000fc40007ffe0ff */
[----:B------:R-:W-:Y:S01]  /*25d0*/  STL [R1+0x11c0], R140 ;  /* 0x0011c08c01007387 */ /* 0x000fe20000100800 */
[C---:B------:R-:W-:Y:S01]  /*25e0*/  IMAD R22, R0.reuse, R22, R7 ;  /* 0x0000001600167224 */ /* 0x040fe200078e0207 */
[C---:B------:R-:W-:Y:S01]  /*25f0*/  IADD3 R102, R137.reuse, 0x77, RZ ;  /* 0x0000007789667810 */ /* 0x040fe20007ffe0ff */
[----:B------:R-:W-:Y:S01]  /*2600*/  IMAD.MOV.U32 R7, RZ, RZ, R3 ;  /* 0x000000ffff077224 */ /* 0x000fe200078e0003 */
[----:B------:R-:W-:Y:S01]  /*2610*/  STL [R1+0x11b8], R139 ;  /* 0x0011b88b01007387 */ /* 0x000fe20000100800 */
[----:B------:R-:W-:Y:S01]  /*2620*/  IMAD R23, R0, R6, R23 ;  /* 0x0000000600177224 */ /* 0x000fe200078e0217 */
[----:B------:R-:W-:Y:S01]  /*2630*/  IADD3 R6, -R2, RZ, RZ ;  /* 0x000000ff02067210 */ /* 0x000fe20007ffe1ff */
[C---:B------:R-:W-:Y:S01]  /*2640*/  IMAD.HI.U32 R2, R4.reuse, R7, RZ ;  /* 0x0000000704027227 */ /* 0x040fe200078e00ff */
[----:B------:R-:W-:Y:S01]  /*2650*/  STL [R1+0x11b4], R138 ;  /* 0x0011b48a01007387 */ /* 0x000fe20000100800 */
[----:B------:R-:W-:Y:S02]  /*2660*/  IADD3 R101, R137, 0x78, RZ ;  /* 0x0000007889657810 */ /* 0x000fe40007ffe0ff */
[----:B------:R-:W-:Y:S01]  /*2670*/  IMAD.MOV R2, RZ, RZ, -R2 ;  /* 0x000000ffff027224 */ /* 0x000fe200078e0a02 */
[----:B------:R-:W-:Y:S01]  /*2680*/  STL [R1+0x11a8], R136 ;  /* 0x0011a88801007387 */ /* 0x000fe20000100800 */
[----:B------:R-:W-:Y:S01]  /*2690*/  IMAD.HI.U32 R3, R4, R19, RZ ;  /* 0x0000001304037227 */ /* 0x000fe200078e00ff */
[----:B------:R-:W-:-:S02]  /*26a0*/  IABS R185, R108 ;  /* 0x0000006c00b97213 */ /* 0x000fc40000000000 */
[----:B------:R-:W-:Y:S01]  /*26b0*/  STL [R1+0x11a0], R135 ;  /* 0x0011a08701007387 */ /* 0x000fe20000100800 */
[C---:B------:R-:W-:Y:S01]  /*26c0*/  IMAD R20, R0.reuse, R2, R7 ;  /* 0x0000000200147224 */ /* 0x040fe200078e0207 */
[----:B------:R-:W-:Y:S01]  /*26d0*/  IABS R7, R149 ;  /* 0x0000009500077213 */ /* 0x000fe20000000000 */
[C---:B------:R-:W-:Y:S01]  /*26e0*/  IMAD R21, R0.reuse, R6, R21 ;  /* 0x0000000600157224 */ /* 0x040fe200078e0215 */
[----:B------:R-:W-:Y:S01]  /*26f0*/  STL [R1+0x1194], R134 ;  /* 0x0011948601007387 */ /* 0x000fe20000100800 */
[----:B------:R-:W-:Y:S01]  /*2700*/  IMAD.MOV R3, RZ, RZ, -R3 ;  /* 0x000000ffff037224 */ /* 0x000fe200078e0a03 */
[----:B------:R-:W-:Y:S01]  /*2710*/  ISETP.GT.U32.AND P5, PT, R0, R89, PT ;  /* 0x000000590000720c */ /* 0x000fe20003fa4070 */
[----:B------:R-:W-:Y:S01]  /*2720*/  IMAD.HI.U32 R2, R4, R17, RZ ;  /* 0x0000001104027227 */ /* 0x000fe200078e00ff */
[----:B------:R-:W-:Y:S01]  /*2730*/  STL [R1+0x1190], R133 ;  /* 0x0011908501007387 */ /* 0x000fe20000100800 */
[----:B------:R-:W-:Y:S02]  /*2740*/  ISETP.GT.U32.AND P3, PT, R0, R92, PT ;  /* 0x0000005c0000720c */ /* 0x000fe40003f64070 */
[----:B------:R-:W-:Y:S01]  /*2750*/  IMAD.HI.U32 R6, R4, R9, RZ ;  /* 0x0000000904067227 */ /* 0x000fe200078e00ff */
[----:B------:R-:W-:Y:S01]  /*2760*/  STL [R1+0x118c], R132 ;  /* 0x00118c8401007387 */ /* 0x000fe20000100800 */
[----:B------:R-:W-:-:S02]  /*2770*/  ISETP.GT.U32.AND P6, PT, R0, R87, PT ;  /* 0x000000570000720c */ /* 0x000fc40003fc4070 */
[----:B------:R-:W-:Y:S01]  /*2780*/  IMAD R19, R0, R3, R19 ;  /* 0x0000000300137224 */ /* 0x000fe200078e0213 */
[----:B------:R-:W-:Y:S01]  /*2790*/  IADD3 R3, -R2, RZ, RZ ;  /* 0x000000ff02037210 */ /* 0x000fe20007ffe1ff */
[----:B------:R-:W-:Y:S01]  /*27a0*/  IMAD.MOV R6, RZ, RZ, -R6 ;  /* 0x000000ffff067224 */ /* 0x000fe200078e0a06 */
[----:B------:R-:W-:Y:S01]  /*27b0*/  STL [R1+0x1180], R131 ;  /* 0x0011808301007387 */ /* 0x000fe20000100800 */
[----:B------:R-:W-:Y:S01]  /*27c0*/  IMAD.HI.U32 R2, R4, R7, RZ ;  /* 0x0000000704027227 */ /* 0x000fe200078e00ff */
[----:B------:R-:W-:Y:S02]  /*27d0*/  IABS R179, R105 ;  /* 0x0000006900b37213 */ /* 0x000fe40000000000 */
[----:B------:R-:W-:Y:S01]  /*27e0*/  STL [R1+0x1174], R130 ;  /* 0x0011748201007387 */ /* 0x000fe20000100800 */
[----:B------:R-:W-:Y:S01]  /*27f0*/  IMAD R18, R0, R6, R9 ;  /* 0x0000000600127224 */ /* 0x000fe200078e0209 */
[----:B------:R-:W-:Y:S01]  /*2800*/  IABS R9, R147 ;  /* 0x0000009300097213 */ /* 0x000fe20000000000 */
[----:B------:R-:W-:Y:S01]  /*2810*/  IMAD.MOV R16, RZ, RZ, -R2 ;  /* 0x000000ffff107224 */ /* 0x000fe200078e0a02 */
[----:B------:R-:W-:Y:S01]  /*2820*/  STL [R1+0x1170], R129 ;  /* 0x0011708101007387 */ /* 0x000fe20000100800 */
[----:B------:R-:W-:Y:S01]  /*2830*/  IMAD.HI.U32 R2, R4, R15, RZ ;  /* 0x0000000f04027227 */ /* 0x000fe200078e00ff */
[----:B------:R-:W-:-:S02]  /*2840*/  IABS R190, R102 ;  /* 0x0000006600be7213 */ /* 0x000fc40000000000 */
[----:B------:R-:W-:Y:S01]  /*2850*/  STL [R1+0x1168], R128 ;  /* 0x0011688001007387 */ /* 0x000fe20000100800 */
[C---:B------:R-:W-:Y:S01]  /*2860*/  IMAD R17, R0.reuse, R3, R17 ;  /* 0x0000000300117224 */ /* 0x040fe200078e0211 */
[----:B------:R-:W-:Y:S01]  /*2870*/  IABS R186, R103 ;  /* 0x0000006700ba7213 */ /* 0x000fe20000000000 */
[----:B------:R-:W-:Y:S01]  /*2880*/  IMAD R16, R0, R16, R7 ;  /* 0x0000001000107224 */ /* 0x000fe200078e0207 */
[----:B------:R-:W-:Y:S01]  /*2890*/  IABS R7, R145 ;  /* 0x0000009100077213 */ /* 0x000fe20000000000 */
[----:B------:R-:W-:Y:S01]  /*28a0*/  IMAD.HI.U32 R3, R4, R9, RZ ;  /* 0x0000000904037227 */ /* 0x000fe200078e00ff */
[----:B------:R-:W-:Y:S01]  /*28b0*/  STL [R1+0x1164], R127 ;  /* 0x0011647f01007387 */ /* 0x000fe20000100800 */
[----:B------:R-:W-:Y:S02]  /*28c0*/  IABS R192, R101 ;  /* 0x0000006500c07213 */ /* 0x000fe40000000000 */
[----:B------:R-:W-:Y:S01]  /*28d0*/  IMAD.MOV R2, RZ, RZ, -R2 ;  /* 0x000000ffff027224 */ /* 0x000fe200078e0a02 */
[----:B------:R-:W-:Y:S01]  /*28e0*/  STL [R1+0x1158], R126 ;  /* 0x0011587e01007387 */ /* 0x000fe20000100800 */
[----:B------:R-:W-:-:S02]  /*28f0*/  IMAD.MOV R3, RZ, RZ, -R3 ;  /* 0x000000ffff037224 */ /* 0x000fc400078e0a03 */
[----:B------:R-:W-:Y:S01]  /*2900*/  IMAD R15, R0, R2, R15 ;  /* 0x00000002000f7224 */ /* 0x000fe200078e020f */
[----:B------:R-:W-:Y:S01]  /*2910*/  STL [R1+0x1150], R125 ;  /* 0x0011507d01007387 */ /* 0x000fe20000100800 */
[----:B------:R-:W-:-:S03]  /*2920*/  IMAD.HI.U32 R2, R4, R7, RZ ;  /* 0x0000000704027227 */ /* 0x000fc600078e00ff */
[----:B------:R-:W-:Y:S01]  /*2930*/  STL [R1+0x1144], R124 ;  /* 0x0011447c01007387 */ /* 0x000fe20000100800 */
[----:B------:R-:W-:-:S03]  /*2940*/  IMAD.HI.U32 R6, R4, R13, RZ ;  /* 0x0000000d04067227 */ /* 0x000fc600078e00ff */
[----:B------:R-:W-:Y:S01]  /*2950*/  STL [R1+0x1140], R123 ;  /* 0x0011407b01007387 */ /* 0x000fe20000100800 */
[----:B------:R-:W-:Y:S01]  /*2960*/  IMAD R5, R12, R5, R11 ;  /* 0x000000050c057224 */ /* 0x000fe200078e020b */
[----:B------:R-:W-:Y:S01]  /*2970*/  IABS R11, R144 ;  /* 0x00000090000b7213 */ /* 0x000fe20000000000 */
[----:B------:R-:W-:Y:S01]  /*2980*/  IMAD R14, R0, R3, R9 ;  /* 0x00000003000e7224 */ /* 0x000fe200078e0209 */
[----:B------:R-:W-:Y:S01]  /*2990*/  IABS R3, R143 ;  /* 0x0000008f00037213 */ /* 0x000fe20000000000 */
[----:B------:R-:W-:Y:S01]  /*29a0*/  IMAD.MOV R12, RZ, RZ, -R2 ;  /* 0x000000ffff0c7224 */ /* 0x000fe200078e0a02 */
[----:B------:R-:W-:Y:S01]  /*29b0*/  IADD3 R6, -R6, RZ, RZ ;  /* 0x000000ff06067210 */ /* 0x000fe20007ffe1ff */
[----:B------:R-:W-:Y:S01]  /*29c0*/  IMAD.HI.U32 R2, R4, R11, RZ ;  /* 0x0000000b04027227 */ /* 0x000fe200078e00ff */
[----:B------:R-:W-:Y:S01]  /*29d0*/  IABS R9, R142 ;  /* 0x0000008e00097213 */ /* 0x000fe20000000000 */
[----:B------:R-:W-:Y:S02]  /*29e0*/  STL [R1+0x113c], R122 ;  /* 0x00113c7a01007387 */ /* 0x000fe40000100800 */
[----:B------:R-:W-:-:S02]  /*29f0*/  IMAD R12, R0, R12, R7 ;  /* 0x0000000c000c7224 */ /* 0x000fc400078e0207 */
[----:B------:R-:W-:Y:S01]  /*2a00*/  IMAD.MOV.U32 R7, RZ, RZ, R3 ;  /* 0x000000ffff077224 */ /* 0x000fe200078e0003 */
[----:B------:R-:W-:Y:S01]  /*2a10*/  STL [R1+0x1130], R121 ;  /* 0x0011307901007387 */ /* 0x000fe20000100800 */
[----:B------:R-:W-:Y:S02]  /*2a20*/  IMAD R13, R0, R6, R13 ;  /* 0x00000006000d7224 */ /* 0x000fe400078e020d */
[----:B------:R-:W-:Y:S01]  /*2a30*/  IMAD.MOV R6, RZ, RZ, -R2 ;  /* 0x000000ffff067224 */ /* 0x000fe200078e0a02 */
[----:B------:R-:W-:Y:S01]  /*2a40*/  STL [R1+0x1124], R120 ;  /* 0x0011247801007387 */ /* 0x000fe20000100800 */
[----:B------:R-:W-:-:S03]  /*2a50*/  IMAD.HI.U32 R2, R4, R7, RZ ;  /* 0x0000000704027227 */ /* 0x000fc600078e00ff */
[----:B------:R-:W-:Y:S01]  /*2a60*/  STL [R1+0x1120], R119 ;  /* 0x0011207701007387 */ /* 0x000fe20000100800 */
[----:B------:R-:W-:Y:S01]  /*2a70*/  IMAD.HI.U32 R3, R4, R9, RZ ;  /* 0x0000000904037227 */ /* 0x000fe200078e00ff */
[----:B------:R-:W-:Y:S02]  /*2a80*/  IADD3 R2, -R2, RZ, RZ ;  /* 0x000000ff02027210 */ /* 0x000fe40007ffe1ff */
[----:B------:R-:W-:Y:S01]  /*2a90*/  STL [R1+0x1118], R118 ;  /* 0x0011187601007387 */ /* 0x000fe20000100800 */
[----:B------:R-:W-:Y:S02]  /*2aa0*/  IMAD R11, R0, R6, R11 ;  /* 0x00000006000b7224 */ /* 0x000fe400078e020b */
[----:B------:R-:W-:Y:S01]  /*2ab0*/  IMAD.MOV R3, RZ, RZ, -R3 ;  /* 0x000000ffff037224 */ /* 0x000fe200078e0a03 */
[----:B------:R-:W-:Y:S01]  /*2ac0*/  STL [R1+0x1114], R117 ;  /* 0x0011147501007387 */ /* 0x000fe20000100800 */
[----:B------:R-:W-:-:S03]  /*2ad0*/  IMAD.HI.U32 R6, R4, R91, RZ ;  /* 0x0000005b04067227 */ /* 0x000fc600078e00ff */
[----:B------:R-:W-:Y:S01]  /*2ae0*/  STL [R1+0x1108], R116 ;  /* 0x0011087401007387 */ /* 0x000fe20000100800 */
[----:B------:R-:W-:Y:S02]  /*2af0*/  IMAD.IADD R5, R10, 0x1, R5 ;  /* 0x000000010a057824 */ /* 0x000fe400078e0205 */
[C---:B------:R-:W-:Y:S01]  /*2b00*/  IMAD R10, R0.reuse, R2, R7 ;  /* 0x00000002000a7224 */ /* 0x040fe200078e0207 */
[----:B------:R-:W-:Y:S01]  /*2b10*/  STL [R1+0x1100], R115 ;  /* 0x0011007301007387 */ /* 0x000fe20000100800 */
[----:B------:R-:W-:Y:S01]  /*2b20*/  IMAD R9, R0, R3, R9 ;  /* 0x0000000300097224 */ /* 0x000fe200078e0209 */
[----:B------:R-:W-:Y:S01]  /*2b30*/  IABS R3, R139 ;  /* 0x0000008b00037213 */ /* 0x000fe20000000000 */
[----:B------:R-:W-:Y:S01]  /*2b40*/  IMAD.MOV R6, RZ, RZ, -R6 ;  /* 0x000000ffff067224 */ /* 0x000fe200078e0a06 */
[----:B------:R-:W-:Y:S01]  /*2b50*/  STL [R1+0x10f4], R114 ;  /* 0x0010f47201007387 */ /* 0x000fe20000100800 */
[----:B------:R-:W-:-:S03]  /*2b60*/  IMAD.HI.U32 R2, R4, R93, RZ ;  /* 0x0000005d04027227 */ /* 0x000fc600078e00ff */
[----:B------:R-:W-:Y:S01]  /*2b70*/  STL [R1+0x10f0], R113 ;  /* 0x0010f07101007387 */ /* 0x000fe20000100800 */
[----:B-1----:R-:W-:Y:S01]  /*2b80*/  IMAD R8, R0, R6, R91 ;  /* 0x0000000600087224 */ /* 0x002fe200078e025b */
[----:B------:R-:W-:Y:S01]  /*2b90*/  IADD3 R6, -R2, RZ, RZ ;  /* 0x000000ff02067210 */ /* 0x000fe20007ffe1ff */
[----:B------:R-:W-:Y:S01]  /*2ba0*/  IMAD.MOV.U32 R91, RZ, RZ, R3 ;  /* 0x000000ffff5b7224 */ /* 0x000fe200078e0003 */
[----:B------:R-:W-:Y:S01]  /*2bb0*/  IABS R3, R138 ;  /* 0x0000008a00037213 */ /* 0x000fe20000000000 */
[----:B------:R-:W-:Y:S01]  /*2bc0*/  IMAD.HI.U32 R7, R4, R95, RZ ;  /* 0x0000005f04077227 */ /* 0x000fe200078e00ff */
[----:B------:R-:W-:Y:S03]  /*2bd0*/  STL [R1+0x10ec], R112 ;  /* 0x0010ec7001007387 */ /* 0x000fe60000100800 */
[----:B------:R-:W-:Y:S01]  /*2be0*/  IMAD R6, R0, R6, R93 ;  /* 0x0000000600067224 */ /* 0x000fe200078e025d */
[----:B------:R-:W-:Y:S01]  /*2bf0*/  IADD3 R96, -R7, RZ, RZ ;  /* 0x000000ff07607210 */ /* 0x000fe20007ffe1ff */
[----:B------:R-:W-:Y:S01]  /*2c00*/  IMAD.HI.U32 R2, R4, R91, RZ ;  /* 0x0000005b04027227 */ /* 0x000fe200078e00ff */
[----:B------:R-:W-:Y:S03]  /*2c10*/  STL [R1+0x10e0], R111 ;  /* 0x0010e06f01007387 */ /* 0x000fe60000100800 */
[----:B------:R-:W-:Y:S01]  /*2c20*/  IMAD.MOV.U32 R93, RZ, RZ, R3 ;  /* 0x000000ffff5d7224 */ /* 0x000fe200078e0003 */
[----:B------:R-:W-:Y:S01]  /*2c30*/  STL [R1+0x10d4], R110 ;  /* 0x0010d46e01007387 */ /* 0x000fe20000100800 */
[----:B------:R-:W-:-:S02]  /*2c40*/  IMAD.MOV R2, RZ, RZ, -R2 ;  /* 0x000000ffff027224 */ /* 0x000fc400078e0a02 */
[----:B------:R-:W-:Y:S01]  /*2c50*/  IMAD.HI.U32 R3, R4, R93, RZ ;  /* 0x0000005d04037227 */ /* 0x000fe200078e00ff */
[----:B------:R-:W-:Y:S03]  /*2c60*/  STL [R1+0x10d0], R109 ;  /* 0x0010d06d01007387 */ /* 0x000fe60000100800 */
[----:B------:R-:W-:Y:S01]  /*2c70*/  IMAD R2, R0, R2, R91 ;  /* 0x0000000200027224 */ /* 0x000fe200078e025b */
[----:B------:R-:W-:Y:S01]  /*2c80*/  STL [R1+0x10c8], R108 ;  /* 0x0010c86c01007387 */ /* 0x000fe20000100800 */
[----:B------:R-:W-:Y:S02]  /*2c90*/  IMAD.MOV R3, RZ, RZ, -R3 ;  /* 0x000000ffff037224 */ /* 0x000fe400078e0a03 */
[----:B------:R-:W-:Y:S01]  /*2ca0*/  IMAD.HI.U32 R91, R4, R97, RZ ;  /* 0x00000061045b7227 */ /* 0x000fe200078e00ff */
[----:B------:R-:W-:Y:S03]  /*2cb0*/  STL [R1+0x10c4], R107 ;  /* 0x0010c46b01007387 */ /* 0x000fe60000100800 */
[----:B------:R-:W-:-:S02]  /*2cc0*/  IMAD R7, R0, R3, R93 ;  /* 0x0000000300077224 */ /* 0x000fc400078e025d */
[----:B------:R-:W-:Y:S02]  /*2cd0*/  IMAD.MOV R216, RZ, RZ, -R91 ;  /* 0x000000ffffd87224 */ /* 0x000fe400078e0a5b */
[----:B------:R-:W-:Y:S01]  /*2ce0*/  IMAD R3, R0, R96, R95 ;  /* 0x0000006000037224 */ /* 0x000fe200078e025f */
[----:B------:R-:W-:Y:S01]  /*2cf0*/  IABS R95, R133 ;  /* 0x00000085005f7213 */ /* 0x000fe20000000000 */
[----:B------:R-:W-:-:S04]  /*2d00*/  IMAD.HI.U32 R91, R4, R215, RZ ;  /* 0x000000d7045b7227 */ /* 0x000fc800078e00ff */
[----:B------:R-:W-:Y:S02]  /*2d10*/  IMAD.MOV R93, RZ, RZ, -R91 ;  /* 0x000000ffff5d7224 */ /* 0x000fe400078e0a5b */
[----:B------:R-:W-:-:S04]  /*2d20*/  IMAD.HI.U32 R91, R4, R95, RZ ;  /* 0x0000005f045b7227 */ /* 0x000fc800078e00ff */
[----:B------:R-:W-:Y:S02]  /*2d30*/  IMAD.MOV R214, RZ, RZ, -R91 ;  /* 0x000000ffffd67224 */ /* 0x000fe400078e0a5b */
[----:B------:R-:W-:-:S04]  /*2d40*/  IMAD.HI.U32 R91, R4, R213, RZ ;  /* 0x000000d5045b7227 */ /* 0x000fc800078e00ff */
[C---:B------:R-:W-:Y:S01]  /*2d50*/  IMAD R216, R0.reuse, R216, R97 ;  /* 0x000000d800d87224 */ /* 0x040fe200078e0261 */
[----:B------:R-:W-:Y:S01]  /*2d60*/  IADD3 R91, -R91, RZ, RZ ;  /* 0x000000ff5b5b7210 */ /* 0x000fe20007ffe1ff */
[C---:B------:R-:W-:Y:S01]  /*2d70*/  IMAD R214, R0.reuse, R214, R95 ;  /* 0x000000d600d67224 */ /* 0x040fe200078e025f */
[----:B------:R-:W-:Y:S01]  /*2d80*/  IABS R97, R131 ;  /* 0x0000008300617213 */ /* 0x000fe20000000000 */
[C---:B------:R-:W-:Y:S02]  /*2d90*/  IMAD R215, R0.reuse, R93, R215 ;  /* 0x0000005d00d77224 */ /* 0x040fe400078e02d7 */
[----:B------:R-:W-:Y:S02]  /*2da0*/  IMAD R213, R0, R91, R213 ;  /* 0x0000005b00d57224 */ /* 0x000fe400078e02d5 */
[----:B------:R-:W-:-:S04]  /*2db0*/  IMAD.HI.U32 R91, R4, R99, RZ ;  /* 0x00000063045b7227 */ /* 0x000fc800078e00ff */
[----:B------:R-:W-:-:S04]  /*2dc0*/  IMAD.HI.U32 R95, R4, R211, RZ ;  /* 0x000000d3045f7227 */ /* 0x000fc800078e00ff */
[----:B------:R-:W-:-:S04]  /*2dd0*/  IMAD.HI.U32 R93, R4, R97, RZ ;  /* 0x00000061045d7227 */ /* 0x000fc800078e00ff */
[----:B------:R-:W-:Y:S02]  /*2de0*/  IMAD.MOV R210, RZ, RZ, -R91 ;  /* 0x000000ffffd27224 */ /* 0x000fe400078e0a5b */
[----:B------:R-:W-:Y:S02]  /*2df0*/  IMAD.MOV R95, RZ, RZ, -R95 ;  /* 0x000000ffff5f7224 */ /* 0x000fe400078e0a5f */
[----:B------:R-:W-:-:S04]  /*2e00*/  IMAD.HI.U32 R91, R4, R209, RZ ;  /* 0x000000d1045b7227 */ /* 0x000fc800078e00ff */
[----:B------:R-:W-:Y:S02]  /*2e10*/  IMAD.MOV R93, RZ, RZ, -R93 ;  /* 0x000000ffff5d7224 */ /* 0x000fe400078e0a5d */
[C---:B------:R-:W-:Y:S01]  /*2e20*/  IMAD R211, R0.reuse, R95, R211 ;  /* 0x0000005f00d37224 */ /* 0x040fe200078e02d3 */
[----:B------:R-:W-:Y:S01]  /*2e30*/  IADD3 R95, -R91, RZ, RZ ;  /* 0x000000ff5b5f7210 */ /* 0x000fe20007ffe1ff */
[C---:B------:R-:W-:Y:S01]  /*2e40*/  IMAD R212, R0.reuse, R93, R97 ;  /* 0x0000005d00d47224 */ /* 0x040fe200078e0261 */
[----:B------:R-:W-:Y:S01]  /*2e50*/  IABS R97, R127 ;  /* 0x0000007f00617213 */ /* 0x000fe20000000000 */
[----:B------:R-:W-:Y:S01]  /*2e60*/  IMAD R210, R0, R210, R99 ;  /* 0x000000d200d27224 */ /* 0x000fe200078e0263 */
[----:B------:R-:W-:Y:S01]  /*2e70*/  IABS R99, R125 ;  /* 0x0000007d00637213 */ /* 0x000fe20000000000 */
[----:B------:R-:W-:-:S04]  /*2e80*/  IMAD.HI.U32 R93, R4, R207, RZ ;  /* 0x000000cf045d7227 */ /* 0x000fc800078e00ff */
[----:B------:R-:W-:Y:S02]  /*2e90*/  IMAD R209, R0, R95, R209 ;  /* 0x0000005f00d17224 */ /* 0x000fe400078e02d1 */
[----:B------:R-:W-:-:S04]  /*2ea0*/  IMAD.HI.U32 R91, R4, R97, RZ ;  /* 0x00000061045b7227 */ /* 0x000fc800078e00ff */
[----:B------:R-:W-:-:S04]  /*2eb0*/  IMAD.HI.U32 R95, R4, R99, RZ ;  /* 0x00000063045f7227 */ /* 0x000fc800078e00ff */
[----:B------:R-:W-:Y:S02]  /*2ec0*/  IMAD.MOV R93, RZ, RZ, -R93 ;  /* 0x000000ffff5d7224 */ /* 0x000fe400078e0a5d */
[----:B------:R-:W-:Y:S02]  /*2ed0*/  IMAD.MOV R91, RZ, RZ, -R91 ;  /* 0x000000ffff5b7224 */ /* 0x000fe400078e0a5b */
[----:B------:R-:W-:Y:S02]  /*2ee0*/  IMAD.MOV R95, RZ, RZ, -R95 ;  /* 0x000000ffff5f7224 */ /* 0x000fe400078e0a5f */
[C---:B------:R-:W-:Y:S01]  /*2ef0*/  IMAD R207, R0.reuse, R93, R207 ;  /* 0x0000005d00cf7224 */ /* 0x040fe200078e02cf */
[----:B------:R-:W-:Y:S01]  /*2f00*/  IABS R93, R123 ;  /* 0x0000007b005d7213 */ /* 0x000fe20000000000 */
[C---:B------:R-:W-:Y:S01]  /*2f10*/  IMAD R208, R0.reuse, R91, R97 ;  /* 0x0000005b00d07224 */ /* 0x040fe200078e0261 */
[----:B------:R-:W-:Y:S01]  /*2f20*/  IABS R97, R121 ;  /* 0x0000007900617213 */ /* 0x000fe20000000000 */
[----:B------:R-:W-:Y:S01]  /*2f30*/  IMAD R206, R0, R95, R99 ;  /* 0x0000005f00ce7224 */ /* 0x000fe200078e0263 */
[----:B------:R-:W-:Y:S01]  /*2f40*/  MOV R95, R93 ;  /* 0x0000005d005f7202 */ /* 0x000fe20000000f00 */
[----:B------:R-:W-:Y:S01]  /*2f50*/  IMAD.HI.U32 R91, R4, R205, RZ ;  /* 0x000000cd045b7227 */ /* 0x000fe200078e00ff */
[----:B------:R-:W-:-:S03]  /*2f60*/  IABS R99, R119 ;  /* 0x0000007700637213 */ /* 0x000fc60000000000 */
[----:B------:R-:W-:Y:S02]  /*2f70*/  IMAD.MOV R93, RZ, RZ, -R91 ;  /* 0x000000ffff5d7224 */ /* 0x000fe400078e0a5b */
[----:B------:R-:W-:-:S04]  /*2f80*/  IMAD.HI.U32 R91, R4, R95, RZ ;  /* 0x0000005f045b7227 */ /* 0x000fc800078e00ff */
[----:B------:R-:W-:Y:S02]  /*2f90*/  IMAD.MOV R204, RZ, RZ, -R91 ;  /* 0x000000ffffcc7224 */ /* 0x000fe400078e0a5b */
[----:B------:R-:W-:-:S04]  /*2fa0*/  IMAD.HI.U32 R91, R4, R203, RZ ;  /* 0x000000cb045b7227 */ /* 0x000fc800078e00ff */
[----:B------:R-:W-:Y:S02]  /*2fb0*/  IMAD R205, R0, R93, R205 ;  /* 0x0000005d00cd7224 */ /* 0x000fe400078e02cd */
[----:B------:R-:W-:-:S04]  /*2fc0*/  IMAD.HI.U32 R93, R4, R97, RZ ;  /* 0x00000061045d7227 */ /* 0x000fc800078e00ff */
[----:B------:R-:W-:Y:S01]  /*2fd0*/  IMAD.MOV R91, RZ, RZ, -R91 ;  /* 0x000000ffff5b7224 */ /* 0x000fe200078e0a5b */
[----:B------:R-:W-:Y:S01]  /*2fe0*/  IADD3 R93, -R93, RZ, RZ ;  /* 0x000000ff5d5d7210 */ /* 0x000fe20007ffe1ff */
[C---:B------:R-:W-:Y:S02]  /*2ff0*/  IMAD R204, R0.reuse, R204, R95 ;  /* 0x000000cc00cc7224 */ /* 0x040fe400078e025f */
[----:B------:R-:W-:Y:S02]  /*3000*/  IMAD R203, R0, R91, R203 ;  /* 0x0000005b00cb7224 */ /* 0x000fe400078e02cb */
[----:B------:R-:W-:-:S04]  /*3010*/  IMAD.HI.U32 R95, R4, R201, RZ ;  /* 0x000000c9045f7227 */ /* 0x000fc800078e00ff */
[----:B------:R-:W-:-:S04]  /*3020*/  IMAD.HI.U32 R91, R4, R99, RZ ;  /* 0x00000063045b7227 */ /* 0x000fc800078e00ff */
[----:B------:R-:W-:Y:S02]  /*3030*/  IMAD.MOV R95, RZ, RZ, -R95 ;  /* 0x000000ffff5f7224 */ /* 0x000fe400078e0a5f */
[----:B------:R-:W-:Y:S01]  /*3040*/  IMAD R202, R0, R93, R97 ;  /* 0x0000005d00ca7224 */ /* 0x000fe200078e0261 */
[----:B------:R-:W-:Y:S01]  /*3050*/  IABS R97, R117 ;  /* 0x0000007500617213 */ /* 0x000fe20000000000 */
[----:B------:R-:W-:Y:S02]  /*3060*/  IMAD.MOV R200, RZ, RZ, -R91 ;  /* 0x000000ffffc87224 */ /* 0x000fe400078e0a5b */
[----:B------:R-:W-:-:S04]  /*3070*/  IMAD.HI.U32 R91, R4, R199, RZ ;  /* 0x000000c7045b7227 */ /* 0x000fc800078e00ff */
[C---:B------:R-:W-:Y:S02]  /*3080*/  IMAD R201, R0.reuse, R95, R201 ;  /* 0x0000005f00c97224 */ /* 0x040fe400078e02c9 */
[----:B------:R-:W-:Y:S01]  /*3090*/  IMAD R200, R0, R200, R99 ;  /* 0x000000c800c87224 */ /* 0x000fe200078e0263 */
[----:B------:R-:W-:Y:S01]  /*30a0*/  IABS R99, R115 ;  /* 0x0000007300637213 */ /* 0x000fe20000000000 */
[----:B------:R-:W-:Y:S02]  /*30b0*/  IMAD.MOV R95, RZ, RZ, -R91 ;  /* 0x000000ffff5f7224 */ /* 0x000fe400078e0a5b */
[----:B------:R-:W-:-:S04]  /*30c0*/  IMAD.HI.U32 R93, R4, R197, RZ ;  /* 0x000000c5045d7227 */ /* 0x000fc800078e00ff */
[----:B------:R-:W-:-:S04]  /*30d0*/  IMAD.HI.U32 R91, R4, R97, RZ ;  /* 0x00000061045b7227 */ /* 0x000fc800078e00ff */
[----:B------:R-:W-:Y:S01]  /*30e0*/  IMAD R199, R0, R95, R199 ;  /* 0x0000005f00c77224 */ /* 0x000fe200078e02c7 */
[----:B------:R-:W-:Y:S01]  /*30f0*/  IADD3 R91, -R91, RZ, RZ ;  /* 0x000000ff5b5b7210 */ /* 0x000fe20007ffe1ff */
[----:B------:R-:W-:Y:S02]  /*3100*/  IMAD.MOV R93, RZ, RZ, -R93 ;  /* 0x000000ffff5d7224 */ /* 0x000fe400078e0a5d */
[----:B------:R-:W-:-:S04]  /*3110*/  IMAD.HI.U32 R95, R4, R99, RZ ;  /* 0x00000063045f7227 */ /* 0x000fc800078e00ff */
[C---:B------:R-:W-:Y:S01]  /*3120*/  IMAD R197, R0.reuse, R93, R197 ;  /* 0x0000005d00c57224 */ /* 0x040fe200078e02c5 */
[----:B------:R-:W-:Y:S01]  /*3130*/  IABS R93, R113 ;  /* 0x00000071005d7213 */ /* 0x000fe20000000000 */
[----:B------:R-:W-:Y:S02]  /*3140*/  IMAD.MOV R95, RZ, RZ, -R95 ;  /* 0x000000ffff5f7224 */ /* 0x000fe400078e0a5f */
[----:B------:R-:W-:Y:S02]  /*3150*/  IMAD R198, R0, R91, R97 ;  /* 0x0000005b00c67224 */ /* 0x000fe400078e0261 */
[----:B------:R-:W-:-:S04]  /*3160*/  IMAD.HI.U32 R91, R4, R195, RZ ;  /* 0x000000c3045b7227 */ /* 0x000fc800078e00ff */
[----:B------:R-:W-:Y:S02]  /*3170*/  IMAD R196, R0, R95, R99 ;  /* 0x0000005f00c47224 */ /* 0x000fe400078e0263 */
[----:B------:R-:W-:Y:S01]  /*3180*/  IMAD.MOV.U32 R95, RZ, RZ, R93 ;  /* 0x000000ffff5f7224 */ /* 0x000fe200078e005d */
[----:B------:R-:W-:Y:S01]  /*3190*/  IADD3 R93, -R91, RZ, RZ ;  /* 0x000000ff5b5d7210 */ /* 0x000fe20007ffe1ff */
[----:B------:R-:W-:Y:S02]  /*31a0*/  IMAD R99, R5, 0x100, R217 ;  /* 0x0000010005637824 */ /* 0x000fe400078e02d9 */
[----:B------:R-:W-:-:S03]  /*31b0*/  IMAD.HI.U32 R91, R4, R95, RZ ;  /* 0x0000005f045b7227 */ /* 0x000fc600078e00ff */
[----:B------:R-:W-:Y:S01]  /*31c0*/  IADD3 R97, R99, 0x80, RZ ;  /* 0x0000008063617810 */ /* 0x000fe20007ffe0ff */
[----:B------:R-:W-:Y:S01]  /*31d0*/  IMAD.MOV R194, RZ, RZ, -R91 ;  /* 0x000000ffffc27224 */ /* 0x000fe200078e0a5b */
[----:B------:R-:W-:Y:S01]  /*31e0*/  STL [R1+0x39c], R99 ;  /* 0x00039c6301007387 */ /* 0x000fe20000100800 */
[----:B------:R-:W-:Y:S01]  /*31f0*/  IMAD.HI.U32 R91, R4, R193, RZ ;  /* 0x000000c1045b7227 */ /* 0x000fe200078e00ff */
[----:B------:R-:W-:Y:S02]  /*3200*/  ISETP.GE.AND P2, PT, R97, RZ, PT ;  /* 0x000000ff6100720c */ /* 0x000fe40003f46270 */
[----:B------:R-:W-:Y:S01]  /*3210*/  STL [R1+0x10b8], R106 ;  /* 0x0010b86a01007387 */ /* 0x000fe20000100800 */
[----:B------:R-:W-:Y:S01]  /*3220*/  IMAD R194, R0, R194, R95 ;  /* 0x000000c200c27224 */ /* 0x000fe200078e025f */
[----:B------:R-:W-:Y:S01]  /*3230*/  ISETP.GE.AND P4, PT, R99, RZ, PT ;  /* 0x000000ff6300720c */ /* 0x000fe20003f86270 */
[C---:B------:R-:W-:Y:S01]  /*3240*/  IMAD.HI.U32 R95, R4.reuse, R189, RZ ;  /* 0x000000bd045f7227 */ /* 0x040fe200078e00ff */
[----:B------:R1:W-:Y:S03]  /*3250*/  STL [R1+0x3a4], R97 ;  /* 0x0003a46101007387 */ /* 0x0003e60000100800 */
[----:B------:R-:W-:Y:S01]  /*3260*/  IMAD.MOV R91, RZ, RZ, -R91 ;  /* 0x000000ffff5b7224 */ /* 0x000fe200078e0a5b */
[----:B------:R-:W-:Y:S01]  /*3270*/  IADD3 R95, -R95, RZ, RZ ;  /* 0x000000ff5f5f7210 */ /* 0x000fe20007ffe1ff */
[----:B------:R-:W-:Y:S01]  /*3280*/  IMAD.HI.U32 R96, R4, R181, RZ ;  /* 0x000000b504607227 */ /* 0x000fe200078e00ff */
[----:B------:R-:W-:Y:S03]  /*3290*/  STL [R1+0x10b0], R105 ;  /* 0x0010b06901007387 */ /* 0x000fe60000100800 */
[----:B------:R-:W-:Y:S01]  /*32a0*/  IMAD R189, R0, R95, R189 ;  /* 0x0000005f00bd7224 */ /* 0x000fe200078e02bd */
[----:B------:R-:W-:Y:S01]  /*32b0*/  STL [R1+0x10a4], R104 ;  /* 0x0010a46801007387 */ /* 0x000fe20000100800 */
[----:B------:R-:W-:-:S03]  /*32c0*/  IMAD.HI.U32 R95, R4, R183, RZ ;  /* 0x000000b7045f7227 */ /* 0x000fc600078e00ff */
[----:B------:R-:W-:Y:S01]  /*32d0*/  STL [R1+0x10a0], R103 ;  /* 0x0010a06701007387 */ /* 0x000fe20000100800 */
[----:B------:R-:W-:Y:S02]  /*32e0*/  IMAD.MOV R95, RZ, RZ, -R95 ;  /* 0x000000ffff5f7224 */ /* 0x000fe400078e0a5f */
[C---:B------:R-:W-:Y:S01]  /*32f0*/  IMAD R195, R0.reuse, R93, R195 ;  /* 0x0000005d00c37224 */ /* 0x040fe200078e02c3 */
[----:B------:R-:W-:Y:S01]  /*3300*/  STL [R1+0x109c], R102 ;  /* 0x00109c6601007387 */ /* 0x000fe20000100800 */
[----:B------:R-:W-:Y:S02]  /*3310*/  IMAD R183, R0, R95, R183 ;  /* 0x0000005f00b77224 */ /* 0x000fe400078e02b7 */
[C---:B------:R-:W-:Y:S01]  /*3320*/  IMAD.HI.U32 R95, R4.reuse, R182, RZ ;  /* 0x000000b6045f7227 */ /* 0x040fe200078e00ff */
[----:B------:R-:W-:Y:S03]  /*3330*/  STL [R1+0x1090], R101 ;  /* 0x0010906501007387 */ /* 0x000fe60000100800 */
[----:B------:R-:W-:Y:S01]  /*3340*/  IMAD.HI.U32 R93, R4, R191, RZ ;  /* 0x000000bf045d7227 */ /* 0x000fe200078e00ff */
[----:B------:R-:W-:-:S03]  /*3350*/  IADD3 R95, -R95, RZ, RZ ;  /* 0x000000ff5f5f7210 */ /* 0x000fc60007ffe1ff */
[----:B------:R-:W-:Y:S02]  /*3360*/  IMAD R193, R0, R91, R193 ;  /* 0x0000005b00c17224 */ /* 0x000fe400078e02c1 */
[----:B------:R-:W-:-:S04]  /*3370*/  IMAD.HI.U32 R91, R4, R187, RZ ;  /* 0x000000bb045b7227 */ /* 0x000fc800078e00ff */
[----:B------:R-:W-:Y:S02]  /*3380*/  IMAD.MOV R96, RZ, RZ, -R96 ;  /* 0x000000ffff607224 */ /* 0x000fe400078e0a60 */
[----:B------:R-:W-:Y:S02]  /*3390*/  IMAD.MOV R93, RZ, RZ, -R93 ;  /* 0x000000ffff5d7224 */ /* 0x000fe400078e0a5d */
[----:B------:R-:W-:Y:S02]  /*33a0*/  IMAD.MOV R91, RZ, RZ, -R91 ;  /* 0x000000ffff5b7224 */ /* 0x000fe400078e0a5b */
[C---:B------:R-:W-:Y:S02]  /*33b0*/  IMAD R181, R0.reuse, R96, R181 ;  /* 0x0000006000b57224 */ /* 0x040fe400078e02b5 */
[C---:B------:R-:W-:Y:S01]  /*33c0*/  IMAD R182, R0.reuse, R95, R182 ;  /* 0x0000005f00b67224 */ /* 0x040fe200078e02b6 */
[----:B------:R-:W2:Y:S01]  /*33d0*/  LDL R96, [R1+0x1058] ;  /* 0x0010580001607983 */ /* 0x000ea20000100800 */
[C---:B------:R-:W-:Y:S01]  /*33e0*/  IMAD R191, R0.reuse, R93, R191 ;  /* 0x0000005d00bf7224 */ /* 0x040fe200078e02bf */
[----:B------:R-:W-:Y:S01]  /*33f0*/  IABS R93, R97 ;  /* 0x00000061005d7213 */ /* 0x000fe20000000000 */
[----:B------:R-:W-:Y:S01]  /*3400*/  IMAD R187, R0, R91, R187 ;  /* 0x0000005b00bb7224 */ /* 0x000fe200078e02bb */
[----:B------:R-:W3:Y:S01]  /*3410*/  LDL R95, [R1+0x105c] ;  /* 0x00105c00015f7983 */ /* 0x000ee20000100800 */
[----:B------:R-:W-:Y:S01]  /*3420*/  IABS R91, R99 ;  /* 0x00000063005b7213 */ /* 0x000fe20000000000 */
[----:B------:R-:W-:-:S02]  /*3430*/  IMAD.HI.U32 R5, R4, R185, RZ ;  /* 0x000000b904057227 */ /* 0x000fc400078e00ff */
[----:B-1----:R-:W4:Y:S02]  /*3440*/  LDL R97, [R1+0x1070] ;  /* 0x0010700001617983 */ /* 0x002f240000100800 */
[----:B------:R-:W-:Y:S02]  /*3450*/  IMAD.MOV R5, RZ, RZ, -R5 ;  /* 0x000000ffff057224 */ /* 0x000fe400078e0a05 */
[----:B------:R-:W4:Y:S01]  /*3460*/  LDL R99, [R1+0x1054] ;  /* 0x0010540001637983 */ /* 0x000f220000100800 */
[----:B------:R-:W-:Y:S01]  /*3470*/  @!P5 IMAD.IADD R89, R89, 0x1, -R0 ;  /* 0x000000015959d824 */ /* 0x000fe200078e0a00 */
[C---:B------:R-:W-:Y:S01]  /*3480*/  ISETP.GT.U32.AND P5, PT, R0.reuse, R84, PT ;  /* 0x000000540000720c */ /* 0x040fe20003fa4070 */
[----:B------:R-:W-:Y:S01]  /*3490*/  IMAD R185, R0, R5, R185 ;  /* 0x0000000500b97224 */ /* 0x000fe200078e02b9 */
[----:B------:R-:W-:Y:S01]  /*34a0*/  MOV R5, R93 ;  /* 0x0000005d00057202 */ /* 0x000fe20000000f00 */
[----:B------:R-:W-:-:S04]  /*34b0*/  IMAD.HI.U32 R93, R94, R91, RZ ;  /* 0x0000005b5e5d7227 */ /* 0x000fc800078e00ff */
[----:B------:R-:W-:-:S04]  /*34c0*/  IMAD.HI.U32 R94, R94, R5, RZ ;  /* 0x000000055e5e7227 */ /* 0x000fc800078e00ff */
[----:B------:R-:W-:Y:S01]  /*34d0*/  IMAD.MOV R93, RZ, RZ, -R93 ;  /* 0x000000ffff5d7224 */ /* 0x000fe200078e0a5d */
[----:B------:R-:W-:Y:S01]  /*34e0*/  IADD3 R94, -R94, RZ, RZ ;  /* 0x000000ff5e5e7210 */ /* 0x000fe20007ffe1ff */
[--C-:B------:R-:W-:Y:S01]  /*34f0*/  @!P3 IMAD.IADD R92, R92, 0x1, -R0.reuse ;  /* 0x000000015c5cb824 */ /* 0x100fe200078e0a00 */
[----:B------:R-:W-:Y:S01]  /*3500*/  ISETP.GT.U32.AND P3, PT, R0, R89, PT ;  /* 0x000000590000720c */ /* 0x000fe20003f64070 */
[C---:B------:R-:W-:Y:S02]  /*3510*/  IMAD R91, R90.reuse, R93, R91 ;  /* 0x0000005d5a5b7224 */ /* 0x040fe400078e025b */
[C---:B------:R-:W-:Y:S02]  /*3520*/  IMAD R5, R90.reuse, R94, R5 ;  /* 0x0000005e5a057224 */ /* 0x040fe400078e0205 */
[--C-:B------:R-:W-:Y:S01]  /*3530*/  @!P6 IMAD.IADD R87, R87, 0x1, -R0.reuse ;  /* 0x000000015757e824 */ /* 0x100fe200078e0a00 */
[----:B------:R-:W-:Y:S01]  /*3540*/  ISETP.GT.U32.AND P0, PT, R90, R91, PT ;  /* 0x0000005b5a00720c */ /* 0x000fe20003f04070 */
[----:B------:R-:W-:Y:S01]  /*3550*/  @!P5 IMAD.IADD R84, R84, 0x1, -R0 ;  /* 0x000000015454d824 */ /* 0x000fe200078e0a00 */
[----:B------:R-:W-:Y:S01]  /*3560*/  ISETP.GT.U32.AND P1, PT, R90, R5, PT ;  /* 0x000000055a00720c */ /* 0x000fe20003f24070 */
[----:B------:R-:W-:Y:S01]  /*3570*/  IMAD.HI.U32 R93, R4, R179, RZ ;  /* 0x000000b3045d7227 */ /* 0x000fe200078e00ff */
[----:B------:R-:W-:-:S03]  /*3580*/  ISETP.GE.AND P6, PT, R137, RZ, PT ;  /* 0x000000ff8900720c */ /* 0x000fc60003fc6270 */
[----:B------:R-:W-:Y:S01]  /*3590*/  @!P3 IADD3 R89, R89, -R0, RZ ;  /* 0x800000005959b210 */ /* 0x000fe20007ffe0ff */
[----:B------:R-:W-:Y:S02]  /*35a0*/  IMAD.MOV R93, RZ, RZ, -R93 ;  /* 0x000000ffff5d7224 */ /* 0x000fe400078e0a5d */
[----:B------:R-:W-:-:S04]  /*35b0*/  IMAD.HI.U32 R94, R4, R186, RZ ;  /* 0x000000ba045e7227 */ /* 0x000fc800078e00ff */
[--C-:B------:R-:W-:Y:S02]  /*35c0*/  @!P0 IMAD.IADD R91, R91, 0x1, -R90.reuse ;  /* 0x000000015b5b8824 */ /* 0x100fe400078e0a5a */
[----:B------:R-:W-:Y:S01]  /*35d0*/  @!P1 IMAD.IADD R5, R5, 0x1, -R90 ;  /* 0x0000000105059824 */ /* 0x000fe200078e0a5a */
[----:B------:R-:W-:Y:S01]  /*35e0*/  ISETP.GT.U32.AND P3, PT, R0, R87, PT ;  /* 0x000000570000720c */ /* 0x000fe20003f64070 */
[----:B------:R-:W-:Y:S01]  /*35f0*/  @!P6 IMAD.MOV R89, RZ, RZ, -R89 ;  /* 0x000000ffff59e224 */ /* 0x000fe200078e0a59 */
[----:B------:R-:W-:Y:S01]  /*3600*/  ISETP.GT.U32.AND P0, PT, R90, R91, PT ;  /* 0x0000005b5a00720c */ /* 0x000fe20003f04070 */
[----:B------:R-:W-:Y:S01]  /*3610*/  IMAD R179, R0, R93, R179 ;  /* 0x0000005d00b37224 */ /* 0x000fe200078e02b3 */
[----:B------:R-:W-:Y:S01]  /*3620*/  ISETP.GT.U32.AND P1, PT, R90, R5, PT ;  /* 0x000000055a00720c */ /* 0x000fe20003f24070 */
[----:B------:R-:W-:Y:S01]  /*3630*/  IMAD.HI.U32 R93, R4, R190, RZ ;  /* 0x000000be045d7227 */ /* 0x000fe200078e00ff */
[----:B------:R-:W-:-:S03]  /*3640*/  ISETP.GT.U32.AND P6, PT, R0, R82, PT ;  /* 0x000000520000720c */ /* 0x000fc60003fc4070 */
[----:B------:R-:W-:Y:S02]  /*3650*/  IMAD.MOV R93, RZ, RZ, -R93 ;  /* 0x000000ffff5d7224 */ /* 0x000fe400078e0a5d */
[----:B------:R-:W-:Y:S02]  /*3660*/  IMAD.MOV R94, RZ, RZ, -R94 ;  /* 0x000000ffff5e7224 */ /* 0x000fe400078e0a5e */
[----:B------:R-:W-:Y:S02]  /*3670*/  @!P3 IMAD.IADD R87, R87, 0x1, -R0 ;  /* 0x000000015757b824 */ /* 0x000fe400078e0a00 */
[----:B------:R-:W-:Y:S01]  /*3680*/  @!P0 IMAD.IADD R91, R91, 0x1, -R90 ;  /* 0x000000015b5b8824 */ /* 0x000fe200078e0a5a */
[C---:B------:R-:W-:Y:S01]  /*3690*/  ISETP.GT.U32.AND P0, PT, R0.reuse, R88, PT ;  /* 0x000000580000720c */ /* 0x040fe20003f04070 */
[C---:B------:R-:W-:Y:S01]  /*36a0*/  IMAD R190, R0.reuse, R93, R190 ;  /* 0x0000005d00be7224 */ /* 0x040fe200078e02be */
[----:B------:R-:W-:Y:S01]  /*36b0*/  @!P1 IADD3 R5, R5, -R90, RZ ;  /* 0x8000005a05059210 */ /* 0x000fe20007ffe0ff */
[----:B------:R-:W-:Y:S01]  /*36c0*/  @!P4 IMAD.MOV R91, RZ, RZ, -R91 ;  /* 0x000000ffff5bc224 */ /* 0x000fe200078e0a5b */
[----:B------:R-:W-:Y:S01]  /*36d0*/  ISETP.GT.U32.AND P4, PT, R0, R86, PT ;  /* 0x000000560000720c */ /* 0x000fe20003f84070 */
[----:B------:R-:W-:Y:S01]  /*36e0*/  @!P6 IMAD.IADD R82, R82, 0x1, -R0 ;  /* 0x000000015252e824 */ /* 0x000fe200078e0a00 */
[----:B------:R-:W-:Y:S01]  /*36f0*/  ISETP.NE.AND P1, PT, RZ, c[0x0][0x178], PT ;  /* 0x00005e00ff007a0c */ /* 0x000fe20003f25270 */
[----:B------:R-:W-:Y:S01]  /*3700*/  IMAD.HI.U32 R93, R4, R192, RZ ;  /* 0x000000c0045d7227 */ /* 0x000fe200078e00ff */
[----:B------:R-:W-:-:S02]  /*3710*/  LOP3.LUT R90, RZ, c[0x0][0x178], RZ, 0x33, !PT ;  /* 0x00005e00ff5a7a12 */ /* 0x000fc400078e33ff */
[----:B------:R-:W-:Y:S01]  /*3720*/  @!P2 IADD3 R5, -R5, RZ, RZ ;  /* 0x000000ff0505a210 */ /* 0x000fe20007ffe1ff */
[----:B------:R-:W-:Y:S01]  /*3730*/  IMAD.MOV R93, RZ, RZ, -R93 ;  /* 0x000000ffff5d7224 */ /* 0x000fe200078e0a5d */
[----:B------:R-:W-:Y:S01]  /*3740*/  ISETP.GT.U32.AND P2, PT, R0, R85, PT ;  /* 0x000000550000720c */ /* 0x000fe20003f44070 */
[----:B------:R-:W-:Y:S01]  /*3750*/  @!P0 IMAD.IADD R88, R88, 0x1, -R0 ;  /* 0x0000000158588824 */ /* 0x000fe200078e0a00 */
[----:B------:R-:W-:Y:S01]  /*3760*/  SEL R91, R90, R91, !P1 ;  /* 0x0000005b5a5b7207 */ /* 0x000fe20004800000 */
[----:B------:R-:W-:Y:S01]  /*3770*/  IMAD R186, R0, R94, R186 ;  /* 0x0000005e00ba7224 */ /* 0x000fe200078e02ba */
[----:B------:R-:W-:Y:S01]  /*3780*/  SEL R90, R90, R5, !P1 ;  /* 0x000000055a5a7207 */ /* 0x000fe20004800000 */
[C---:B------:R-:W-:Y:S01]  /*3790*/  IMAD R192, R0.reuse, R93, R192 ;  /* 0x0000005d00c07224 */ /* 0x040fe200078e02c0 */
[C---:B------:R-:W-:Y:S02]  /*37a0*/  ISETP.GT.U32.AND P0, PT, R0.reuse, R83, PT ;  /* 0x000000530000720c */ /* 0x040fe40003f04070 */
[----:B------:R-:W-:-:S02]  /*37b0*/  ISETP.GT.U32.AND P1, PT, R0, R92, PT ;  /* 0x0000005c0000720c */ /* 0x000fc40003f24070 */
[----:B------:R-:W-:Y:S02]  /*37c0*/  @!P4 IADD3 R86, R86, -R0, RZ ;  /* 0x800000005656c210 */ /* 0x000fe40007ffe0ff */
[----:B------:R-:W-:Y:S01]  /*37d0*/  ISETP.GE.AND P4, PT, R100, RZ, PT ;  /* 0x000000ff6400720c */ /* 0x000fe20003f86270 */
[----:B------:R-:W-:Y:S01]  /*37e0*/  @!P2 IMAD.IADD R85, R85, 0x1, -R0 ;  /* 0x000000015555a824 */ /* 0x000fe200078e0a00 */
[----:B------:R-:W-:-:S05]  /*37f0*/  ISETP.GT.U32.AND P2, PT, R0, R88, PT ;  /* 0x000000580000720c */ /* 0x000fca0003f44070 */
[--C-:B------:R-:W-:Y:S01]  /*3800*/  @!P0 IMAD.IADD R83, R83, 0x1, -R0.reuse ;  /* 0x0000000153538824 */ /* 0x100fe200078e0a00 */
[----:B------:R-:W-:Y:S01]  /*3810*/  ISETP.GT.U32.AND P0, PT, R0, R85, PT ;  /* 0x000000550000720c */ /* 0x000fe20003f04070 */
[----:B------:R-:W-:Y:S01]  /*3820*/  @!P1 IMAD.IADD R92, R92, 0x1, -R0 ;  /* 0x000000015c5c9824 */ /* 0x000fe200078e0a00 */
[----:B------:R-:W-:-:S03]  /*3830*/  ISETP.GT.U32.AND P1, PT, R0, R86, PT ;  /* 0x000000560000720c */ /* 0x000fc60003f24070 */
[----:B------:R-:W-:Y:S01]  /*3840*/  @!P4 IMAD.MOV R92, RZ, RZ, -R92 ;  /* 0x000000ffff5cc224 */ /* 0x000fe200078e0a5c */
[C---:B------:R-:W-:Y:S02]  /*3850*/  ISETP.GT.U32.AND P4, PT, R0.reuse, R84, PT ;  /* 0x000000540000720c */ /* 0x040fe40003f84070 */
[C---:B------:R-:W-:Y:S02]  /*3860*/  ISETP.GT.U32.AND P3, PT, R0.reuse, R81, PT ;  /* 0x000000510000720c */ /* 0x040fe40003f64070 */
[----:B------:R-:W-:-:S03]  /*3870*/  ISETP.GT.U32.AND P5, PT, R0, R83, PT ;  /* 0x000000530000720c */ /* 0x000fc60003fa4070 */
[--C-:B------:R-:W-:Y:S01]  /*3880*/  @!P0 IMAD.IADD R85, R85, 0x1, -R0.reuse ;  /* 0x0000000155558824 */ /* 0x100fe200078e0a00 */
[----:B------:R-:W-:Y:S01]  /*3890*/  ISETP.GT.U32.AND P0, PT, R0, R79, PT ;  /* 0x0000004f0000720c */ /* 0x000fe20003f04070 */
[--C-:B------:R-:W-:Y:S01]  /*38a0*/  @!P1 IMAD.IADD R86, R86, 0x1, -R0.reuse ;  /* 0x0000000156569824 */ /* 0x100fe200078e0a00 */
[----:B------:R-:W-:Y:S02]  /*38b0*/  @!P2 IADD3 R88, R88, -R0, RZ ;  /* 0x800000005858a210 */ /* 0x000fe40007ffe0ff */
[----:B------:R-:W-:Y:S02]  /*38c0*/  ISETP.GT.U32.AND P1, PT, R0, R80, PT ;  /* 0x000000500000720c */ /* 0x000fe40003f24070 */
[----:B------:R-:W-:Y:S02]  /*38d0*/  ISETP.GE.AND P2, PT, R188, RZ, PT ;  /* 0x000000ffbc00720c */ /* 0x000fe40003f46270 */
[----:B------:R-:W-:Y:S02]  /*38e0*/  @!P4 IADD3 R84, R84, -R0, RZ ;  /* 0x800000005454c210 */ /* 0x000fe40007ffe0ff */
[----:B------:R-:W-:Y:S01]  /*38f0*/  ISETP.GT.U32.AND P4, PT, R0, R78, PT ;  /* 0x0000004e0000720c */ /* 0x000fe20003f84070 */
[----:B------:R-:W-:-:S02]  /*3900*/  @!P3 IMAD.IADD R81, R81, 0x1, -R0 ;  /* 0x000000015151b824 */ /* 0x000fc400078e0a00 */
[--C-:B------:R-:W-:Y:S02]  /*3910*/  @!P5 IMAD.IADD R83, R83, 0x1, -R0.reuse ;  /* 0x000000015353d824 */ /* 0x100fe400078e0a00 */
[----:B------:R-:W-:Y:S02]  /*3920*/  @!P0 IMAD.IADD R79, R79, 0x1, -R0 ;  /* 0x000000014f4f8824 */ /* 0x000fe400078e0a00 */
[----:B------:R-:W-:Y:S02]  /*3930*/  @!P1 IADD3 R80, R80, -R0, RZ ;  /* 0x8000000050509210 */ /* 0x000fe40007ffe0ff */
[----:B------:R-:W-:Y:S01]  /*3940*/  @!P2 IMAD.MOV R88, RZ, RZ, -R88 ;  /* 0x000000ffff58a224 */ /* 0x000fe200078e0a58 */
[C---:B------:R-:W-:Y:S02]  /*3950*/  ISETP.GT.U32.AND P2, PT, R0.reuse, R82, PT ;  /* 0x000000520000720c */ /* 0x040fe40003f44070 */
[----:B------:R-:W-:Y:S01]  /*3960*/  ISETP.GT.U32.AND P6, PT, R0, R77, PT ;  /* 0x0000004d0000720c */ /* 0x000fe20003fc4070 */
[----:B------:R-:W-:Y:S01]  /*3970*/  @!P4 IMAD.IADD R78, R78, 0x1, -R0 ;  /* 0x000000014e4ec824 */ /* 0x000fe200078e0a00 */
[----:B------:R-:W-:-:S09]  /*3980*/  ISETP.GE.AND P4, PT, R252, RZ, PT ;  /* 0x000000fffc00720c */ /* 0x000fd20003f86270 */
[----:B------:R-:W-:Y:S01]  /*3990*/  @!P2 IMAD.IADD R82, R82, 0x1, -R0 ;  /* 0x000000015252a824 */ /* 0x000fe200078e0a00 */
[C---:B------:R-:W-:Y:S02]  /*39a0*/  ISETP.GT.U32.AND P2, PT, R0.reuse, R75, PT ;  /* 0x0000004b0000720c */ /* 0x040fe40003f44070 */
[----:B------:R-:W-:Y:S01]  /*39b0*/  @!P6 IADD3 R77, R77, -R0, RZ ;  /* 0x800000004d4de210 */ /* 0x000fe20007ffe0ff */
[----:B------:R-:W-:Y:S01]  /*39c0*/  @!P4 IMAD.MOV R83, RZ, RZ, -R83 ;  /* 0x000000ffff53c224 */ /* 0x000fe200078e0a53 */
[C---:B------:R-:W-:Y:S02]  /*39d0*/  ISETP.GT.U32.AND P4, PT, R0.reuse, R76, PT ;  /* 0x0000004c0000720c */ /* 0x040fe40003f84070 */
[----:B------:R-:W-:-:S07]  /*39e0*/  ISETP.GT.U32.AND P6, PT, R0, R77, PT ;  /* 0x0000004d0000720c */ /* 0x000fce0003fc4070 */
[----:B------:R-:W-:Y:S01]  /*39f0*/  @!P2 IMAD.IADD R75, R75, 0x1, -R0 ;  /* 0x000000014b4ba824 */ /* 0x000fe200078e0a00 */
[----:B------:R-:W-:-:S03]  /*3a00*/  ISETP.GE.AND P2, PT, R249, RZ, PT ;  /* 0x000000fff900720c */ /* 0x000fc60003f46270 */
[----:B------:R-:W-:Y:S01]  /*3a10*/  @!P4 IMAD.IADD R76, R76, 0x1, -R0 ;  /* 0x000000014c4cc824 */ /* 0x000fe200078e0a00 */
[----:B------:R-:W-:Y:S02]  /*3a20*/  ISETP.GE.AND P4, PT, R250, RZ, PT ;  /* 0x000000fffa00720c */ /* 0x000fe40003f86270 */
[----:B------:R-:W-:Y:S02]  /*3a30*/  @!P6 IADD3 R77, R77, -R0, RZ ;  /* 0x800000004d4de210 */ /* 0x000fe40007ffe0ff */
[----:B------:R-:W-:-:S13]  /*3a40*/  ISETP.GE.AND P6, PT, R251, RZ, PT ;  /* 0x000000fffb00720c */ /* 0x000fda0003fc6270 */
[----:B------:R-:W-:Y:S01]  /*3a50*/  @!P6 IMAD.MOV R82, RZ, RZ, -R82 ;  /* 0x000000ffff52e224 */ /* 0x000fe200078e0a52 */
[----:B--2---:R-:W-:Y:S02]  /*3a60*/  ISETP.GE.AND P3, PT, R96, RZ, PT ;  /* 0x000000ff6000720c */ /* 0x004fe40003f66270 */
[----:B---3--:R-:W-:Y:S02]  /*3a70*/  ISETP.GE.AND P5, PT, R95, RZ, PT ;  /* 0x000000ff5f00720c */ /* 0x008fe40003fa6270 */
[----:B----4-:R-:W-:Y:S02]  /*3a80*/  ISETP.GE.AND P0, PT, R97, RZ, PT ;  /* 0x000000ff6100720c */ /* 0x010fe40003f06270 */
[----:B------:R-:W-:-:S07]  /*3a90*/  ISETP.GE.AND P1, PT, R99, RZ, PT ;  /* 0x000000ff6300720c */ /* 0x000fce0003f26270 */
[----:B------:R-:W-:Y:S01]  /*3aa0*/  @!P3 IMAD.MOV R86, RZ, RZ, -R86 ;  /* 0x000000ffff56b224 */ /* 0x000fe200078e0a56 */
[C---:B------:R-:W-:Y:S01]  /*3ab0*/  ISETP.GT.U32.AND P3, PT, R0.reuse, R80, PT ;  /* 0x000000500000720c */ /* 0x040fe20003f64070 */
[----:B------:R-:W-:Y:S01]  /*3ac0*/  @!P5 IMAD.MOV R87, RZ, RZ, -R87 ;  /* 0x000000ffff57d224 */ /* 0x000fe200078e0a57 */
[C---:B------:R-:W-:Y:S01]  /*3ad0*/  ISETP.GT.U32.AND P5, PT, R0.reuse, R81, PT ;  /* 0x000000510000720c */ /* 0x040fe20003fa4070 */
[----:B------:R-:W-:Y:S01]  /*3ae0*/  @!P0 IMAD.MOV R84, RZ, RZ, -R84 ;  /* 0x000000ffff548224 */ /* 0x000fe200078e0a54 */
[C---:B------:R-:W-:Y:S02]  /*3af0*/  ISETP.GT.U32.AND P0, PT, R0.reuse, R78, PT ;  /* 0x0000004e0000720c */ /* 0x040fe40003f04070 */
[----:B------:R-:W-:Y:S02]  /*3b00*/  @!P1 IADD3 R85, -R85, RZ, RZ ;  /* 0x000000ff55559210 */ /* 0x000fe40007ffe1ff */
[----:B------:R-:W-:-:S05]  /*3b10*/  ISETP.GT.U32.AND P1, PT, R0, R79, PT ;  /* 0x0000004f0000720c */ /* 0x000fca0003f24070 */
[--C-:B------:R-:W-:Y:S01]  /*3b20*/  @!P3 IMAD.IADD R80, R80, 0x1, -R0.reuse ;  /* 0x000000015050b824 */ /* 0x100fe200078e0a00 */
[C---:B------:R-:W-:Y:S02]  /*3b30*/  ISETP.GT.U32.AND P3, PT, R0.reuse, R73, PT ;  /* 0x000000490000720c */ /* 0x040fe40003f64070 */
[----:B------:R-:W-:Y:S02]  /*3b40*/  @!P5 IADD3 R81, R81, -R0, RZ ;  /* 0x800000005151d210 */ /* 0x000fe40007ffe0ff */
[----:B------:R-:W-:Y:S01]  /*3b50*/  ISETP.GT.U32.AND P5, PT, R0, R74, PT ;  /* 0x0000004a0000720c */ /* 0x000fe20003fa4070 */
[--C-:B------:R-:W-:Y:S01]  /*3b60*/  @!P0 IMAD.IADD R78, R78, 0x1, -R0.reuse ;  /* 0x000000014e4e8824 */ /* 0x100fe200078e0a00 */
[C---:B------:R-:W-:Y:S01]  /*3b70*/  ISETP.GT.U32.AND P0, PT, R0.reuse, R71, PT ;  /* 0x000000470000720c */ /* 0x040fe20003f04070 */
[----:B------:R-:W-:Y:S01]  /*3b80*/  @!P1 IMAD.IADD R79, R79, 0x1, -R0 ;  /* 0x000000014f4f9824 */ /* 0x000fe200078e0a00 */
[----:B------:R-:W-:-:S05]  /*3b90*/  ISETP.GT.U32.AND P1, PT, R0, R72, PT ;  /* 0x000000480000720c */ /* 0x000fca0003f24070 */
[----:B------:R-:W-:Y:S02]  /*3ba0*/  @!P3 IADD3 R73, R73, -R0, RZ ;  /* 0x800000004949b210 */ /* 0x000fe40007ffe0ff */
[----:B------:R-:W-:Y:S02]  /*3bb0*/  ISETP.GE.AND P3, PT, R247, RZ, PT ;  /* 0x000000fff700720c */ /* 0x000fe40003f66270 */
[--C-:B------:R-:W-:Y:S02]  /*3bc0*/  @!P5 IMAD.IADD R74, R74, 0x1, -R0.reuse ;  /* 0x000000014a4ad824 */ /* 0x100fe400078e0a00 */
[----:B------:R-:W-:Y:S01]  /*3bd0*/  @!P0 IMAD.IADD R71, R71, 0x1, -R0 ;  /* 0x0000000147478824 */ /* 0x000fe200078e0a00 */
[C---:B------:R-:W-:Y:S01]  /*3be0*/  ISETP.GT.U32.AND P0, PT, R0.reuse, R76, PT ;  /* 0x0000004c0000720c */ /* 0x040fe20003f04070 */
[----:B------:R-:W-:Y:S01]  /*3bf0*/  @!P2 IMAD.MOV R80, RZ, RZ, -R80 ;  /* 0x000000ffff50a224 */ /* 0x000fe200078e0a50 */
[----:B------:R-:W-:Y:S01]  /*3c00*/  ISETP.GT.U32.AND P2, PT, R0, R74, PT ;  /* 0x0000004a0000720c */ /* 0x000fe20003f44070 */
[----:B------:R-:W-:Y:S01]  /*3c10*/  @!P1 IMAD.IADD R72, R72, 0x1, -R0 ;  /* 0x0000000148489824 */ /* 0x000fe200078e0a00 */
[----:B------:R-:W-:-:S02]  /*3c20*/  ISETP.GE.AND P1, PT, R246, RZ, PT ;  /* 0x000000fff600720c */ /* 0x000fc40003f26270 */
[----:B------:R-:W-:Y:S02]  /*3c30*/  @!P4 IADD3 R81, -R81, RZ, RZ ;  /* 0x000000ff5151c210 */ /* 0x000fe40007ffe1ff */
[----:B------:R-:W-:Y:S02]  /*3c40*/  ISETP.GE.AND P5, PT, R248, RZ, PT ;  /* 0x000000fff800720c */ /* 0x000fe40003fa6270 */
[C---:B------:R-:W-:Y:S02]  /*3c50*/  ISETP.GT.U32.AND P4, PT, R0.reuse, R75, PT ;  /* 0x0000004b0000720c */ /* 0x040fe40003f84070 */
[C---:B------:R-:W-:Y:S01]  /*3c60*/  ISETP.GT.U32.AND P6, PT, R0.reuse, R73, PT ;  /* 0x000000490000720c */ /* 0x040fe20003fc4070 */
[----:B------:R-:W-:Y:S01]  /*3c70*/  @!P3 IMAD.MOV R78, RZ, RZ, -R78 ;  /* 0x000000ffff4eb224 */ /* 0x000fe200078e0a4e */
[----:B------:R-:W-:Y:S01]  /*3c80*/  ISETP.GT.U32.AND P3, PT, R0, R72, PT ;  /* 0x000000480000720c */ /* 0x000fe20003f64070 */
[--C-:B------:R-:W-:Y:S01]  /*3c90*/  @!P0 IMAD.IADD R76, R76, 0x1, -R0.reuse ;  /* 0x000000014c4c8824 */ /* 0x100fe200078e0a00 */
[----:B------:R-:W-:Y:S01]  /*3ca0*/  ISETP.GT.U32.AND P0, PT, R0, R69, PT ;  /* 0x000000450000720c */ /* 0x000fe20003f04070 */
[----:B------:R-:W-:Y:S01]  /*3cb0*/  @!P2 IMAD.IADD R74, R74, 0x1, -R0 ;  /* 0x000000014a4aa824 */ /* 0x000fe200078e0a00 */
[----:B------:R-:W-:-:S02]  /*3cc0*/  @!P1 IADD3 R77, -R77, RZ, RZ ;  /* 0x000000ff4d4d9210 */ /* 0x000fc40007ffe1ff */
[C---:B------:R-:W-:Y:S02]  /*3cd0*/  ISETP.GT.U32.AND P1, PT, R0.reuse, R70, PT ;  /* 0x000000460000720c */ /* 0x040fe40003f24070 */
[C---:B------:R-:W-:Y:S01]  /*3ce0*/  ISETP.GT.U32.AND P2, PT, R0.reuse, R67, PT ;  /* 0x000000430000720c */ /* 0x040fe20003f44070 */
[----:B------:R-:W-:Y:S01]  /*3cf0*/  @!P5 IMAD.MOV R79, RZ, RZ, -R79 ;  /* 0x000000ffff4fd224 */ /* 0x000fe200078e0a4f */
[C---:B------:R-:W-:Y:S01]  /*3d00*/  ISETP.GT.U32.AND P5, PT, R0.reuse, R71, PT ;  /* 0x000000470000720c */ /* 0x040fe20003fa4070 */
[--C-:B------:R-:W-:Y:S01]  /*3d10*/  @!P4 IMAD.IADD R75, R75, 0x1, -R0.reuse ;  /* 0x000000014b4bc824 */ /* 0x100fe200078e0a00 */
[----:B------:R-:W-:Y:S02]  /*3d20*/  @!P6 IADD3 R73, R73, -R0, RZ ;  /* 0x800000004949e210 */ /* 0x000fe40007ffe0ff */
[C---:B------:R-:W-:Y:S02]  /*3d30*/  ISETP.GT.U32.AND P4, PT, R0.reuse, R68, PT ;  /* 0x000000440000720c */ /* 0x040fe40003f84070 */
[----:B------:R-:W-:Y:S01]  /*3d40*/  ISETP.GT.U32.AND P6, PT, R0, R66, PT ;  /* 0x000000420000720c */ /* 0x000fe20003fc4070 */
[--C-:B------:R-:W-:Y:S01]  /*3d50*/  @!P3 IMAD.IADD R72, R72, 0x1, -R0.reuse ;  /* 0x000000014848b824 */ /* 0x100fe200078e0a00 */
[----:B------:R-:W-:Y:S01]  /*3d60*/  ISETP.GT.U32.AND P3, PT, R0, R65, PT ;  /* 0x000000410000720c */ /* 0x000fe20003f64070 */
[--C-:B------:R-:W-:Y:S01]  /*3d70*/  @!P1 IMAD.IADD R70, R70, 0x1, -R0.reuse ;  /* 0x0000000146469824 */ /* 0x100fe200078e0a00 */
[----:B------:R-:W-:Y:S01]  /*3d80*/  @!P0 IADD3 R69, R69, -R0, RZ ;  /* 0x8000000045458210 */ /* 0x000fe20007ffe0ff */
[----:B------:R-:W-:Y:S01]  /*3d90*/  @!P2 IMAD.IADD R67, R67, 0x1, -R0 ;  /* 0x000000014343a824 */ /* 0x000fe200078e0a00 */
[----:B------:R-:W-:-:S02]  /*3da0*/  ISETP.GE.AND P0, PT, R243, RZ, PT ;  /* 0x000000fff300720c */ /* 0x000fc40003f06270 */
[----:B------:R-:W-:Y:S02]  /*3db0*/  ISETP.GE.AND P1, PT, R244, RZ, PT ;  /* 0x000000fff400720c */ /* 0x000fe40003f26270 */
[----:B------:R-:W-:Y:S01]  /*3dc0*/  ISETP.GE.AND P2, PT, R241, RZ, PT ;  /* 0x000000fff100720c */ /* 0x000fe20003f46270 */
[--C-:B------:R-:W-:Y:S01]  /*3dd0*/  @!P5 IMAD.IADD R71, R71, 0x1, -R0.reuse ;  /* 0x000000014747d824 */ /* 0x100fe200078e0a00 */
[----:B------:R-:W-:Y:S01]  /*3de0*/  ISETP.GE.AND P5, PT, R245, RZ, PT ;  /* 0x000000fff500720c */ /* 0x000fe20003fa6270 */
[--C-:B------:R-:W-:Y:S01]  /*3df0*/  @!P4 IMAD.IADD R68, R68, 0x1, -R0.reuse ;  /* 0x000000014444c824 */ /* 0x100fe200078e0a00 */
[----:B------:R-:W-:Y:S01]  /*3e00*/  ISETP.GE.AND P4, PT, R242, RZ, PT ;  /* 0x000000fff200720c */ /* 0x000fe20003f86270 */
[----:B------:R-:W-:Y:S01]  /*3e10*/  @!P6 IMAD.IADD R66, R66, 0x1, -R0 ;  /* 0x000000014242e824 */ /* 0x000fe200078e0a00 */
[----:B------:R-:W-:Y:S02]  /*3e20*/  ISETP.GE.AND P6, PT, R240, RZ, PT ;  /* 0x000000fff000720c */ /* 0x000fe40003fc6270 */
[----:B------:R-:W-:-:S02]  /*3e30*/  @!P3 IADD3 R65, R65, -R0, RZ ;  /* 0x800000004141b210 */ /* 0x000fc40007ffe0ff */
[C---:B------:R-:W-:Y:S01]  /*3e40*/  ISETP.GT.U32.AND P3, PT, R0.reuse, R70, PT ;  /* 0x000000460000720c */ /* 0x040fe20003f64070 */
[----:B------:R-:W-:Y:S01]  /*3e50*/  @!P0 IMAD.MOV R74, RZ, RZ, -R74 ;  /* 0x000000ffff4a8224 */ /* 0x000fe200078e0a4a */
[C---:B------:R-:W-:Y:S01]  /*3e60*/  ISETP.GT.U32.AND P0, PT, R0.reuse, R68, PT ;  /* 0x000000440000720c */ /* 0x040fe20003f04070 */
[----:B------:R-:W-:Y:S01]  /*3e70*/  @!P1 IMAD.MOV R75, RZ, RZ, -R75 ;  /* 0x000000ffff4b9224 */ /* 0x000fe200078e0a4b */
[C---:B------:R-:W-:Y:S01]  /*3e80*/  ISETP.GT.U32.AND P1, PT, R0.reuse, R69, PT ;  /* 0x000000450000720c */ /* 0x040fe20003f24070 */
[----:B------:R-:W-:Y:S01]  /*3e90*/  @!P2 IMAD.MOV R72, RZ, RZ, -R72 ;  /* 0x000000ffff48a224 */ /* 0x000fe200078e0a48 */
[C---:B------:R-:W-:Y:S01]  /*3ea0*/  ISETP.GT.U32.AND P2, PT, R0.reuse, R66, PT ;  /* 0x000000420000720c */ /* 0x040fe20003f44070 */
[----:B------:R-:W-:Y:S01]  /*3eb0*/  @!P5 IMAD.MOV R76, RZ, RZ, -R76 ;  /* 0x000000ffff4cd224 */ /* 0x000fe200078e0a4c */
[----:B------:R-:W-:Y:S01]  /*3ec0*/  @!P4 IADD3 R73, -R73, RZ, RZ ;  /* 0x000000ff4949c210 */ /* 0x000fe20007ffe1ff */
[----:B------:R-:W-:Y:S01]  /*3ed0*/  @!P6 IMAD.MOV R71, RZ, RZ, -R71 ;  /* 0x000000ffff47e224 */ /* 0x000fe200078e0a47 */
[----:B------:R-:W-:-:S02]  /*3ee0*/  ISETP.GT.U32.AND P4, PT, R0, R67, PT ;  /* 0x000000430000720c */ /* 0x000fc40003f84070 */
[C---:B------:R-:W-:Y:S02]  /*3ef0*/  ISETP.GT.U32.AND P5, PT, R0.reuse, R65, PT ;  /* 0x000000410000720c */ /* 0x040fe40003fa4070 */
[----:B------:R-:W-:Y:S01]  /*3f00*/  ISETP.GT.U32.AND P6, PT, R0, R64, PT ;  /* 0x000000400000720c */ /* 0x000fe20003fc4070 */
[--C-:B------:R-:W-:Y:S01]  /*3f10*/  @!P3 IMAD.IADD R70, R70, 0x1, -R0.reuse ;  /* 0x000000014646b824 */ /* 0x100fe200078e0a00 */
[----:B------:R-:W-:Y:S01]  /*3f20*/  ISETP.GE.AND P3, PT, R184, RZ, PT ;  /* 0x000000ffb800720c */ /* 0x000fe20003f66270 */
[--C-:B------:R-:W-:Y:S01]  /*3f30*/  @!P0 IMAD.IADD R68, R68, 0x1, -R0.reuse ;  /* 0x0000000144448824 */ /* 0x100fe200078e0a00 */
[----:B------:R-:W-:Y:S01]  /*3f40*/  @!P1 IADD3 R69, R69, -R0, RZ ;  /* 0x8000000045459210 */ /* 0x000fe20007ffe0ff */
[----:B------:R-:W-:Y:S01]  /*3f50*/  @!P2 IMAD.IADD R66, R66, 0x1, -R0 ;  /* 0x000000014242a824 */ /* 0x000fe200078e0a00 */
[C---:B------:R-:W-:Y:S02]  /*3f60*/  ISETP.GT.U32.AND P0, PT, R0.reuse, R62, PT ;  /* 0x0000003e0000720c */ /* 0x040fe40003f04070 */
[----:B------:R-:W-:-:S02]  /*3f70*/  ISETP.GT.U32.AND P1, PT, R0, R63, PT ;  /* 0x0000003f0000720c */ /* 0x000fc40003f24070 */
[----:B------:R-:W-:Y:S01]  /*3f80*/  ISETP.GT.U32.AND P2, PT, R0, R60, PT ;  /* 0x0000003c0000720c */ /* 0x000fe20003f44070 */
[--C-:B------:R-:W-:Y:S01]  /*3f90*/  @!P4 IMAD.IADD R67, R67, 0x1, -R0.reuse ;  /* 0x000000014343c824 */ /* 0x100fe200078e0a00 */
[----:B------:R-:W-:Y:S01]  /*3fa0*/  @!P5 IADD3 R65, R65, -R0, RZ ;  /* 0x800000004141d210 */ /* 0x000fe20007ffe0ff */
[--C-:B------:R-:W-:Y:S01]  /*3fb0*/  @!P6 IMAD.IADD R64, R64, 0x1, -R0.reuse ;  /* 0x000000014040e824 */ /* 0x100fe200078e0a00 */
[----:B------:R-:W-:Y:S02]  /*3fc0*/  ISETP.GT.U32.AND P4, PT, R0, R61, PT ;  /* 0x0000003d0000720c */ /* 0x000fe40003f84070 */
[----:B------:R-:W-:Y:S02]  /*3fd0*/  ISETP.GE.AND P5, PT, R239, RZ, PT ;  /* 0x000000ffef00720c */ /* 0x000fe40003fa6270 */
[----:B------:R-:W-:Y:S02]  /*3fe0*/  @!P3 IADD3 R70, -R70, RZ, RZ ;  /* 0x000000ff4646b210 */ /* 0x000fe40007ffe1ff */
[----:B------:R-:W-:Y:S01]  /*3ff0*/  ISETP.GT.U32.AND P3, PT, R0, R64, PT ;  /* 0x000000400000720c */ /* 0x000fe20003f64070 */
[--C-:B------:R-:W-:Y:S01]  /*4000*/  @!P0 IMAD.IADD R62, R62, 0x1, -R0.reuse ;  /* 0x000000013e3e8824 */ /* 0x100fe200078e0a00 */
[----:B------:R-:W-:Y:S01]  /*4010*/  ISETP.GE.AND P0, PT, R237, RZ, PT ;  /* 0x000000ffed00720c */ /* 0x000fe20003f06270 */
[--C-:B------:R-:W-:Y:S01]  /*4020*/  @!P1 IMAD.IADD R63, R63, 0x1, -R0.reuse ;  /* 0x000000013f3f9824 */ /* 0x100fe200078e0a00 */
[----:B------:R-:W-:Y:S01]  /*4030*/  ISETP.GE.AND P1, PT, R238, RZ, PT ;  /* 0x000000ffee00720c */ /* 0x000fe20003f26270 */
[----:B------:R-:W-:Y:S01]  /*4040*/  @!P2 IMAD.IADD R60, R60, 0x1, -R0 ;  /* 0x000000013c3ca824 */ /* 0x000fe200078e0a00 */
[----:B------:R-:W-:-:S02]  /*4050*/  ISETP.GE.AND P2, PT, R235, RZ, PT ;  /* 0x000000ffeb00720c */ /* 0x000fc40003f46270 */
[----:B------:R-:W-:Y:S01]  /*4060*/  ISETP.GT.U32.AND P6, PT, R0, R59, PT ;  /* 0x0000003b0000720c */ /* 0x000fe20003fc4070 */
[----:B------:R-:W-:Y:S01]  /*4070*/  @!P5 IMAD.MOV R69, RZ, RZ, -R69 ;  /* 0x000000ffff45d224 */ /* 0x000fe200078e0a45 */
[----:B------:R-:W-:Y:S02]  /*4080*/  @!P4 IADD3 R61, R61, -R0, RZ ;  /* 0x800000003d3dc210 */ /* 0x000fe40007ffe0ff */
[----:B------:R-:W-:Y:S02]  /*4090*/  ISETP.GE.AND P4, PT, R236, RZ, PT ;  /* 0x000000ffec00720c */ /* 0x000fe40003f86270 */
[----:B------:R-:W-:Y:S01]  /*40a0*/  ISETP.GT.U32.AND P5, PT, R0, R63, PT ;  /* 0x0000003f0000720c */ /* 0x000fe20003fa4070 */
[----:B------:R-:W-:Y:S01]  /*40b0*/  @!P3 IMAD.IADD R64, R64, 0x1, -R0 ;  /* 0x000000014040b824 */ /* 0x000fe200078e0a00 */
[C---:B------:R-:W-:Y:S01]  /*40c0*/  ISETP.GT.U32.AND P3, PT, R0.reuse, R57, PT ;  /* 0x000000390000720c */ /* 0x040fe20003f64070 */
[----:B------:R-:W-:Y:S01]  /*40d0*/  @!P0 IMAD.MOV R67, RZ, RZ, -R67 ;  /* 0x000000ffff438224 */ /* 0x000fe200078e0a43 */
[C---:B------:R-:W-:Y:S01]  /*40e0*/  ISETP.GT.U32.AND P0, PT, R0.reuse, R61, PT ;  /* 0x0000003d0000720c */ /* 0x040fe20003f04070 */
[----:B------:R-:W-:Y:S01]  /*40f0*/  @!P1 IMAD.MOV R68, RZ, RZ, -R68 ;  /* 0x000000ffff449224 */ /* 0x000fe200078e0a44 */
[C---:B------:R-:W-:Y:S01]  /*4100*/  ISETP.GT.U32.AND P1, PT, R0.reuse, R62, PT ;  /* 0x0000003e0000720c */ /* 0x040fe20003f24070 */
[----:B------:R-:W-:Y:S01]  /*4110*/  @!P2 IMAD.MOV R65, RZ, RZ, -R65 ;  /* 0x000000ffff41a224 */ /* 0x000fe200078e0a41 */
[----:B------:R-:W-:Y:S01]  /*4120*/  ISETP.GT.U32.AND P2, PT, R0, R58, PT ;  /* 0x0000003a0000720c */ /* 0x000fe20003f44070 */
[----:B------:R-:W-:-:S02]  /*4130*/  @!P6 IMAD.IADD R59, R59, 0x1, -R0 ;  /* 0x000000013b3be824 */ /* 0x000fc400078e0a00 */
[----:B------:R-:W-:Y:S02]  /*4140*/  @!P4 IADD3 R66, -R66, RZ, RZ ;  /* 0x000000ff4242c210 */ /* 0x000fe40007ffe1ff */
[--C-:B------:R-:W-:Y:S01]  /*4150*/  @!P5 IMAD.IADD R63, R63, 0x1, -R0.reuse ;  /* 0x000000013f3fd824 */ /* 0x100fe200078e0a00 */
[C---:B------:R-:W-:Y:S02]  /*4160*/  ISETP.GT.U32.AND P4, PT, R0.reuse, R60, PT ;  /* 0x0000003c0000720c */ /* 0x040fe40003f84070 */
[C---:B------:R-:W-:Y:S02]  /*4170*/  ISETP.GT.U32.AND P6, PT, R0.reuse, R59, PT ;  /* 0x0000003b0000720c */ /* 0x040fe40003fc4070 */
[----:B------:R-:W-:Y:S01]  /*4180*/  ISETP.GT.U32.AND P5, PT, R0, R56, PT ;  /* 0x000000380000720c */ /* 0x000fe20003fa4070 */
[--C-:B------:R-:W-:Y:S01]  /*4190*/  @!P3 IMAD.IADD R57, R57, 0x1, -R0.reuse ;  /* 0x000000013939b824 */ /* 0x100fe200078e0a00 */
[----:B------:R-:W-:Y:S01]  /*41a0*/  ISETP.GE.AND P3, PT, R232, RZ, PT ;  /* 0x000000ffe800720c */ /* 0x000fe20003f66270 */
[----:B------:R-:W-:Y:S01]  /*41b0*/  @!P0 IMAD.IADD R61, R61, 0x1, -R0 ;  /* 0x000000013d3d8824 */ /* 0x000fe200078e0a00 */
[----:B------:R-:W-:-:S02]  /*41c0*/  @!P1 IADD3 R62, R62, -R0, RZ ;  /* 0x800000003e3e9210 */ /* 0x000fc40007ffe0ff */
[C---:B------:R-:W-:Y:S02]  /*41d0*/  ISETP.GT.U32.AND P0, PT, R0.reuse, R54, PT ;  /* 0x000000360000720c */ /* 0x040fe40003f04070 */
[----:B------:R-:W-:Y:S02]  /*41e0*/  ISETP.GT.U32.AND P1, PT, R0, R55, PT ;  /* 0x000000370000720c */ /* 0x000fe40003f24070 */
[----:B------:R-:W-:Y:S02]  /*41f0*/  @!P2 IADD3 R58, R58, -R0, RZ ;  /* 0x800000003a3aa210 */ /* 0x000fe40007ffe0ff */
[----:B------:R-:W-:Y:S01]  /*4200*/  ISETP.GE.AND P2, PT, R233, RZ, PT ;  /* 0x000000ffe900720c */ /* 0x000fe20003f46270 */
[--C-:B------:R-:W-:Y:S01]  /*4210*/  @!P4 IMAD.IADD R60, R60, 0x1, -R0.reuse ;  /* 0x000000013c3cc824 */ /* 0x100fe200078e0a00 */
[----:B------:R-:W-:Y:S01]  /*4220*/  ISETP.GT.U32.AND P4, PT, R0, R53, PT ;  /* 0x000000350000720c */ /* 0x000fe20003f84070 */
[--C-:B------:R-:W-:Y:S01]  /*4230*/  @!P6 IMAD.IADD R59, R59, 0x1, -R0.reuse ;  /* 0x000000013b3be824 */ /* 0x100fe200078e0a00 */
[----:B------:R-:W-:Y:S01]  /*4240*/  ISETP.GE.AND P6, PT, R234, RZ, PT ;  /* 0x000000ffea00720c */ /* 0x000fe20003fc6270 */
[----:B------:R-:W-:Y:S01]  /*4250*/  @!P5 IMAD.IADD R56, R56, 0x1, -R0 ;  /* 0x000000013838d824 */ /* 0x000fe200078e0a00 */
[----:B------:R-:W-:-:S02]  /*4260*/  @!P3 IADD3 R62, -R62, RZ, RZ ;  /* 0x000000ff3e3eb210 */ /* 0x000fc40007ffe1ff */
[----:B------:R-:W-:Y:S02]  /*4270*/  @!P0 IADD3 R54, R54, -R0, RZ ;  /* 0x8000000036368210 */ /* 0x000fe40007ffe0ff */
[----:B------:R-:W-:Y:S01]  /*4280*/  ISETP.GT.U32.AND P3, PT, R0, R56, PT ;  /* 0x000000380000720c */ /* 0x000fe20003f64070 */
[--C-:B------:R-:W-:Y:S01]  /*4290*/  @!P1 IMAD.IADD R55, R55, 0x1, -R0.reuse ;  /* 0x0000000137379824 */ /* 0x100fe200078e0a00 */
[----:B------:R-:W-:Y:S01]  /*42a0*/  ISETP.GE.AND P0, PT, R98, RZ, PT ;  /* 0x000000ff6200720c */ /* 0x000fe20003f06270 */
[----:B------:R-:W-:Y:S01]  /*42b0*/  @!P2 IMAD.MOV R63, RZ, RZ, -R63 ;  /* 0x000000ffff3fa224 */ /* 0x000fe200078e0a3f */
[----:B------:R-:W-:Y:S02]  /*42c0*/  ISETP.GE.AND P1, PT, R230, RZ, PT ;  /* 0x000000ffe600720c */ /* 0x000fe40003f26270 */
[C---:B------:R-:W-:Y:S01]  /*42d0*/  ISETP.GT.U32.AND P2, PT, R0.reuse, R57, PT ;  /* 0x000000390000720c */ /* 0x040fe20003f44070 */
[----:B------:R-:W-:Y:S01]  /*42e0*/  @!P4 IMAD.IADD R53, R53, 0x1, -R0 ;  /* 0x000000013535c824 */ /* 0x000fe200078e0a00 */
[C---:B------:R-:W-:Y:S01]  /*42f0*/  ISETP.GT.U32.AND P4, PT, R0.reuse, R58, PT ;  /* 0x0000003a0000720c */ /* 0x040fe20003f84070 */
[----:B------:R-:W-:Y:S01]  /*4300*/  @!P6 IMAD.MOV R64, RZ, RZ, -R64 ;  /* 0x000000ffff40e224 */ /* 0x000fe200078e0a40 */
[----:B------:R-:W-:-:S02]  /*4310*/  ISETP.GT.U32.AND P6, PT, R0, R55, PT ;  /* 0x000000370000720c */ /* 0x000fc40003fc4070 */
[----:B------:R-:W-:Y:S01]  /*4320*/  ISETP.GE.AND P5, PT, R231, RZ, PT ;  /* 0x000000ffe700720c */ /* 0x000fe20003fa6270 */
[----:B------:R-:W-:Y:S01]  /*4330*/  @!P3 IMAD.IADD R56, R56, 0x1, -R0 ;  /* 0x000000013838b824 */ /* 0x000fe200078e0a00 */
[C---:B------:R-:W-:Y:S01]  /*4340*/  ISETP.GT.U32.AND P3, PT, R0.reuse, R49, PT ;  /* 0x000000310000720c */ /* 0x040fe20003f64070 */
[----:B------:R-:W-:Y:S01]  /*4350*/  @!P0 IMAD.MOV R59, RZ, RZ, -R59 ;  /* 0x000000ffff3b8224 */ /* 0x000fe200078e0a3b */
[C---:B------:R-:W-:Y:S01]  /*4360*/  ISETP.GT.U32.AND P0, PT, R0.reuse, R52, PT ;  /* 0x000000340000720c */ /* 0x040fe20003f04070 */
[----:B------:R-:W-:Y:S01]  /*4370*/  @!P1 IMAD.MOV R60, RZ, RZ, -R60 ;  /* 0x000000ffff3c9224 */ /* 0x000fe200078e0a3c */
[C---:B------:R-:W-:Y:S01]  /*4380*/  ISETP.GT.U32.AND P1, PT, R0.reuse, R54, PT ;  /* 0x000000360000720c */ /* 0x040fe20003f24070 */
[--C-:B------:R-:W-:Y:S01]  /*4390*/  @!P2 IMAD.IADD R57, R57, 0x1, -R0.reuse ;  /* 0x000000013939a824 */ /* 0x100fe200078e0a00 */
[----:B------:R-:W-:Y:S02]  /*43a0*/  ISETP.GT.U32.AND P2, PT, R0, R50, PT ;  /* 0x000000320000720c */ /* 0x000fe40003f44070 */
[----:B------:R-:W-:Y:S01]  /*43b0*/  @!P4 IADD3 R58, R58, -R0, RZ ;  /* 0x800000003a3ac210 */ /* 0x000fe20007ffe0ff */
[----:B------:R-:W-:Y:S01]  /*43c0*/  @!P6 IMAD.IADD R55, R55, 0x1, -R0 ;  /* 0x000000013737e824 */ /* 0x000fe200078e0a00 */
[----:B------:R-:W-:-:S02]  /*43d0*/  ISETP.GT.U32.AND P4, PT, R0, R51, PT ;  /* 0x000000330000720c */ /* 0x000fc40003f84070 */
[C---:B------:R-:W-:Y:S01]  /*43e0*/  ISETP.GT.U32.AND P6, PT, R0.reuse, R48, PT ;  /* 0x000000300000720c */ /* 0x040fe20003fc4070 */
[----:B------:R-:W-:Y:S01]  /*43f0*/  @!P5 IMAD.MOV R61, RZ, RZ, -R61 ;  /* 0x000000ffff3dd224 */ /* 0x000fe200078e0a3d */
[----:B------:R-:W-:Y:S01]  /*4400*/  ISETP.GT.U32.AND P5, PT, R0, R53, PT ;  /* 0x000000350000720c */ /* 0x000fe20003fa4070 */
[--C-:B------:R-:W-:Y:S01]  /*4410*/  @!P3 IMAD.IADD R49, R49, 0x1, -R0.reuse ;  /* 0x000000013131b824 */ /* 0x100fe200078e0a00 */
[----:B------:R-:W-:Y:S01]  /*4420*/  ISETP.GE.AND P3, PT, R225, RZ, PT ;  /* 0x000000ffe100720c */ /* 0x000fe20003f66270 */
[----:B------:R-:W-:Y:S01]  /*4430*/  @!P0 IMAD.IADD R52, R52, 0x1, -R0 ;  /* 0x0000000134348824 */ /* 0x000fe200078e0a00 */
[----:B------:R-:W-:Y:S02]  /*4440*/  @!P1 IADD3 R54, R54, -R0, RZ ;  /* 0x8000000036369210 */ /* 0x000fe40007ffe0ff */
[----:B------:R-:W-:Y:S02]  /*4450*/  ISETP.GE.AND P0, PT, R228, RZ, PT ;  /* 0x000000ffe400720c */ /* 0x000fe40003f06270 */
[----:B------:R-:W-:-:S02]  /*4460*/  ISETP.GT.U32.AND P1, PT, R0, R47, PT ;  /* 0x0000002f0000720c */ /* 0x000fc40003f24070 */
[----:B------:R-:W-:Y:S02]  /*4470*/  @!P2 IADD3 R50, R50, -R0, RZ ;  /* 0x800000003232a210 */ /* 0x000fe40007ffe0ff */
[----:B------:R-:W-:Y:S01]  /*4480*/  ISETP.GE.AND P2, PT, R226, RZ, PT ;  /* 0x000000ffe200720c */ /* 0x000fe20003f46270 */
[--C-:B------:R-:W-:Y:S01]  /*4490*/  @!P4 IMAD.IADD R51, R51, 0x1, -R0.reuse ;  /* 0x000000013333c824 */ /* 0x100fe200078e0a00 */
[----:B------:R-:W-:Y:S01]  /*44a0*/  ISETP.GE.AND P4, PT, R227, RZ, PT ;  /* 0x000000ffe300720c */ /* 0x000fe20003f86270 */
[--C-:B------:R-:W-:Y:S01]  /*44b0*/  @!P6 IMAD.IADD R48, R48, 0x1, -R0.reuse ;  /* 0x000000013030e824 */ /* 0x100fe200078e0a00 */
[----:B------:R-:W-:Y:S01]  /*44c0*/  @!P3 IADD3 R54, -R54, RZ, RZ ;  /* 0x000000ff3636b210 */ /* 0x000fe20007ffe1ff */
[--C-:B------:R-:W-:Y:S01]  /*44d0*/  @!P5 IMAD.IADD R53, R53, 0x1, -R0.reuse ;  /* 0x000000013535d824 */ /* 0x100fe200078e0a00 */
[----:B------:R-:W-:Y:S02]  /*44e0*/  ISETP.GE.AND P5, PT, R229, RZ, PT ;  /* 0x000000ffe500720c */ /* 0x000fe40003fa6270 */
[----:B------:R-:W-:Y:S01]  /*44f0*/  ISETP.GT.U32.AND P3, PT, R0, R48, PT ;  /* 0x000000300000720c */ /* 0x000fe20003f64070 */
[----:B------:R-:W-:Y:S01]  /*4500*/  @!P0 IMAD.MOV R57, RZ, RZ, -R57 ;  /* 0x000000ffff398224 */ /* 0x000fe200078e0a39 */
[----:B------:R-:W-:Y:S01]  /*4510*/  ISETP.GE.AND P6, PT, R224, RZ, PT ;  /* 0x000000ffe000720c */ /* 0x000fe20003fc6270 */
[----:B------:R-:W-:Y:S01]  /*4520*/  @!P1 IMAD.IADD R47, R47, 0x1, -R0 ;  /* 0x000000012f2f9824 */ /* 0x000fe200078e0a00 */
[C---:B------:R-:W-:Y:S01]  /*4530*/  ISETP.GT.U32.AND P0, PT, R0.reuse, R51, PT ;  /* 0x000000330000720c */ /* 0x040fe20003f04070 */
[----:B------:R-:W-:Y:S01]  /*4540*/  @!P2 IMAD.MOV R55, RZ, RZ, -R55 ;  /* 0x000000ffff37a224 */ /* 0x000fe200078e0a37 */
[----:B------:R-:W-:-:S02]  /*4550*/  ISETP.GT.U32.AND P1, PT, R0, R52, PT ;  /* 0x000000340000720c */ /* 0x000fc40003f24070 */
[C---:B------:R-:W-:Y:S01]  /*4560*/  ISETP.GT.U32.AND P2, PT, R0.reuse, R49, PT ;  /* 0x000000310000720c */ /* 0x040fe20003f44070 */
[----:B------:R-:W-:Y:S01]  /*4570*/  @!P4 IMAD.MOV R56, RZ, RZ, -R56 ;  /* 0x000000ffff38c224 */ /* 0x000fe200078e0a38 */
[----:B------:R-:W-:Y:S02]  /*4580*/  ISETP.GT.U32.AND P4, PT, R0, R50, PT ;  /* 0x000000320000720c */ /* 0x000fe40003f84070 */
[----:B------:R-:W-:Y:S01]  /*4590*/  @!P5 IADD3 R58, -R58, RZ, RZ ;  /* 0x000000ff3a3ad210 */ /* 0x000fe20007ffe1ff */
[--C-:B------:R-:W-:Y:S01]  /*45a0*/  @!P3 IMAD.IADD R48, R48, 0x1, -R0.reuse ;  /* 0x000000013030b824 */ /* 0x100fe200078e0a00 */
[C---:B------:R-:W-:Y:S01]  /*45b0*/  ISETP.GT.U32.AND P5, PT, R0.reuse, R47, PT ;  /* 0x0000002f0000720c */ /* 0x040fe20003fa4070 */
[----:B------:R-:W-:Y:S01]  /*45c0*/  @!P6 IMAD.MOV R53, RZ, RZ, -R53 ;  /* 0x000000ffff35e224 */ /* 0x000fe200078e0a35 */
[C---:B------:R-:W-:Y:S01]  /*45d0*/  ISETP.GT.U32.AND P3, PT, R0.reuse, R42, PT ;  /* 0x0000002a0000720c */ /* 0x040fe20003f64070 */
[--C-:B------:R-:W-:Y:S01]  /*45e0*/  @!P0 IMAD.IADD R51, R51, 0x1, -R0.reuse ;  /* 0x0000000133338824 */ /* 0x100fe200078e0a00 */
[----:B------:R-:W-:Y:S01]  /*45f0*/  ISETP.GT.U32.AND P6, PT, R0, R46, PT ;  /* 0x0000002e0000720c */ /* 0x000fe20003fc4070 */
[--C-:B------:R-:W-:Y:S01]  /*4600*/  @!P1 IMAD.IADD R52, R52, 0x1, -R0.reuse ;  /* 0x0000000134349824 */ /* 0x100fe200078e0a00 */
[----:B------:R-:W-:Y:S01]  /*4610*/  ISETP.GT.U32.AND P0, PT, R0, R45, PT ;  /* 0x0000002d0000720c */ /* 0x000fe20003f04070 */
[----:B------:R-:W-:Y:S01]  /*4620*/  @!P2 IMAD.IADD R49, R49, 0x1, -R0 ;  /* 0x000000013131a824 */ /* 0x000fe200078e0a00 */
[----:B------:R-:W-:-:S02]  /*4630*/  ISETP.GE.AND P1, PT, R180, RZ, PT ;  /* 0x000000ffb400720c */ /* 0x000fc40003f26270 */
[----:B------:R-:W-:Y:S02]  /*4640*/  ISETP.GT.U32.AND P2, PT, R0, R43, PT ;  /* 0x0000002b0000720c */ /* 0x000fe40003f44070 */
[----:B------:R-:W-:Y:S02]  /*4650*/  @!P4 IADD3 R50, R50, -R0, RZ ;  /* 0x800000003232c210 */ /* 0x000fe40007ffe0ff */
[----:B------:R-:W-:Y:S01]  /*4660*/  ISETP.GT.U32.AND P4, PT, R0, R44, PT ;  /* 0x0000002c0000720c */ /* 0x000fe20003f84070 */
[----:B------:R-:W-:Y:S01]  /*4670*/  @!P5 IMAD.IADD R47, R47, 0x1, -R0 ;  /* 0x000000012f2fd824 */ /* 0x000fe200078e0a00 */
[-C--:B------:R-:W-:Y:S02]  /*4680*/  @!P3 IADD3 R42, R42, -R0.reuse, RZ ;  /* 0x800000002a2ab210 */ /* 0x080fe40007ffe0ff */
[----:B------:R-:W-:Y:S02]  /*4690*/  ISETP.GE.AND P5, PT, R223, RZ, PT ;  /* 0x000000ffdf00720c */ /* 0x000fe40003fa6270 */
[----:B------:R-:W-:-:S02]  /*46a0*/  @!P6 IADD3 R46, R46, -R0, RZ ;  /* 0x800000002e2ee210 */ /* 0x000fc40007ffe0ff */
[----:B------:R-:W-:Y:S01]  /*46b0*/  ISETP.GE.AND P3, PT, R219, RZ, PT ;  /* 0x000000ffdb00720c */ /* 0x000fe20003f66270 */
[----:B------:R-:W-:Y:S01]  /*46c0*/  @!P0 IMAD.IADD R45, R45, 0x1, -R0 ;  /* 0x000000012d2d8824 */ /* 0x000fe200078e0a00 */
[----:B------:R-:W-:Y:S01]  /*46d0*/  ISETP.GE.AND P0, PT, R222, RZ, PT ;  /* 0x000000ffde00720c */ /* 0x000fe20003f06270 */
[----:B------:R-:W-:Y:S01]  /*46e0*/  @!P1 IMAD.MOV R52, RZ, RZ, -R52 ;  /* 0x000000ffff349224 */ /* 0x000fe200078e0a34 */
[----:B------:R-:W-:Y:S01]  /*46f0*/  ISETP.GT.U32.AND P1, PT, R0, R46, PT ;  /* 0x0000002e0000720c */ /* 0x000fe20003f24070 */
[--C-:B------:R-:W-:Y:S01]  /*4700*/  @!P2 IMAD.IADD R43, R43, 0x1, -R0.reuse ;  /* 0x000000012b2ba824 */ /* 0x100fe200078e0a00 */
[----:B------:R-:W-:Y:S01]  /*4710*/  ISETP.GE.AND P2, PT, R220, RZ, PT ;  /* 0x000000ffdc00720c */ /* 0x000fe20003f46270 */
[----:B------:R-:W-:Y:S01]  /*4720*/  @!P4 IMAD.IADD R44, R44, 0x1, -R0 ;  /* 0x000000012c2cc824 */ /* 0x000fe200078e0a00 */
[----:B------:R-:W-:Y:S02]  /*4730*/  ISETP.GT.U32.AND P6, PT, R0, R41, PT ;  /* 0x000000290000720c */ /* 0x000fe40003fc4070 */
[----:B------:R-:W-:-:S02]  /*4740*/  ISETP.GE.AND P4, PT, R221, RZ, PT ;  /* 0x000000ffdd00720c */ /* 0x000fc40003f86270 */
[----:B------:R-:W-:Y:S02]  /*4750*/  @!P5 IADD3 R51, -R51, RZ, RZ ;  /* 0x000000ff3333d210 */ /* 0x000fe40007ffe1ff */
[----:B------:R-:W-:Y:S02]  /*4760*/  @!P3 IADD3 R47, -R47, RZ, RZ ;  /* 0x000000ff2f2fb210 */ /* 0x000fe40007ffe1ff */
[C---:B------:R-:W-:Y:S02]  /*4770*/  ISETP.GT.U32.AND P5, PT, R0.reuse, R45, PT ;  /* 0x0000002d0000720c */ /* 0x040fe40003fa4070 */
[C---:B------:R-:W-:Y:S01]  /*4780*/  ISETP.GT.U32.AND P3, PT, R0.reuse, R40, PT ;  /* 0x000000280000720c */ /* 0x040fe20003f64070 */
[----:B------:R-:W-:Y:S01]  /*4790*/  @!P0 IMAD.MOV R50, RZ, RZ, -R50 ;  /* 0x000000ffff328224 */ /* 0x000fe200078e0a32 */
[----:B------:R-:W-:Y:S01]  /*47a0*/  ISETP.GT.U32.AND P0, PT, R0, R44, PT ;  /* 0x0000002c0000720c */ /* 0x000fe20003f04070 */
[----:B------:R-:W-:Y:S01]  /*47b0*/  @!P1 IMAD.IADD R46, R46, 0x1, -R0 ;  /* 0x000000012e2e9824 */ /* 0x000fe200078e0a00 */
[C---:B------:R-:W-:Y:S01]  /*47c0*/  ISETP.GT.U32.AND P1, PT, R0.reuse, R39, PT ;  /* 0x000000270000720c */ /* 0x040fe20003f24070 */
[----:B------:R-:W-:Y:S01]  /*47d0*/  @!P2 IMAD.MOV R48, RZ, RZ, -R48 ;  /* 0x000000ffff30a224 */ /* 0x000fe200078e0a30 */
[----:B------:R-:W-:Y:S01]  /*47e0*/  ISETP.GT.U32.AND P2, PT, R0, R42, PT ;  /* 0x0000002a0000720c */ /* 0x000fe20003f44070 */
[----:B------:R-:W-:-:S02]  /*47f0*/  @!P6 IMAD.IADD R41, R41, 0x1, -R0 ;  /* 0x000000012929e824 */ /* 0x000fc400078e0a00 */
[----:B------:R-:W-:Y:S01]  /*4800*/  @!P4 IMAD.MOV R49, RZ, RZ, -R49 ;  /* 0x000000ffff31c224 */ /* 0x000fe200078e0a31 */
[C---:B------:R-:W-:Y:S01]  /*4810*/  ISETP.GT.U32.AND P4, PT, R0.reuse, R43, PT ;  /* 0x0000002b0000720c */ /* 0x040fe20003f84070 */
[--C-:B------:R-:W-:Y:S01]  /*4820*/  @!P5 IMAD.IADD R45, R45, 0x1, -R0.reuse ;  /* 0x000000012d2dd824 */ /* 0x100fe200078e0a00 */
[----:B------:R-:W-:Y:S01]  /*4830*/  ISETP.GT.U32.AND P6, PT, R0, R41, PT ;  /* 0x000000290000720c */ /* 0x000fe20003fc4070 */
[--C-:B------:R-:W-:Y:S01]  /*4840*/  @!P3 IMAD.IADD R40, R40, 0x1, -R0.reuse ;  /* 0x000000012828b824 */ /* 0x100fe200078e0a00 */
[----:B------:R-:W-:Y:S02]  /*4850*/  ISETP.GT.U32.AND P5, PT, R0, R38, PT ;  /* 0x000000260000720c */ /* 0x000fe40003fa4070 */
[----:B------:R-:W-:Y:S01]  /*4860*/  ISETP.GE.AND P3, PT, R178, RZ, PT ;  /* 0x000000ffb200720c */ /* 0x000fe20003f66270 */
[--C-:B------:R-:W-:Y:S01]  /*4870*/  @!P0 IMAD.IADD R44, R44, 0x1, -R0.reuse ;  /* 0x000000012c2c8824 */ /* 0x100fe200078e0a00 */
[----:B------:R-:W-:Y:S01]  /*4880*/  ISETP.GT.U32.AND P0, PT, R0, R37, PT ;  /* 0x000000250000720c */ /* 0x000fe20003f04070 */
[----:B------:R-:W-:Y:S01]  /*4890*/  @!P2 IMAD.IADD R42, R42, 0x1, -R0 ;  /* 0x000000012a2aa824 */ /* 0x000fe200078e0a00 */
[----:B------:R-:W-:-:S02]  /*48a0*/  @!P1 IADD3 R39, R39, -R0, RZ ;  /* 0x8000000027279210 */ /* 0x000fc40007ffe0ff */
[----:B------:R-:W-:Y:S02]  /*48b0*/  ISETP.GE.AND P1, PT, R177, RZ, PT ;  /* 0x000000ffb100720c */ /* 0x000fe40003f26270 */
[C---:B------:R-:W-:Y:S02]  /*48c0*/  ISETP.GT.U32.AND P2, PT, R0.reuse, R35, PT ;  /* 0x000000230000720c */ /* 0x040fe40003f44070 */
[----:B------:R-:W-:Y:S02]  /*48d0*/  @!P4 IADD3 R43, R43, -R0, RZ ;  /* 0x800000002b2bc210 */ /* 0x000fe40007ffe0ff */
[----:B------:R-:W-:Y:S01]  /*48e0*/  ISETP.GT.U32.AND P4, PT, R0, R36, PT ;  /* 0x000000240000720c */ /* 0x000fe20003f84070 */
[--C-:B------:R-:W-:Y:S01]  /*48f0*/  @!P6 IMAD.IADD R41, R41, 0x1, -R0.reuse ;  /* 0x000000012929e824 */ /* 0x100fe200078e0a00 */
[----:B------:R-:W-:Y:S01]  /*4900*/  ISETP.GE.AND P6, PT, R218, RZ, PT ;  /* 0x000000ffda00720c */ /* 0x000fe20003fc6270 */
[--C-:B------:R-:W-:Y:S02]  /*4910*/  @!P5 IMAD.IADD R38, R38, 0x1, -R0.reuse ;  /* 0x000000012626d824 */ /* 0x100fe400078e0a00 */
[----:B------:R-:W-:Y:S01]  /*4920*/  @!P3 IMAD.MOV R45, RZ, RZ, -R45 ;  /* 0x000000ffff2db224 */ /* 0x000fe200078e0a2d */
[----:B------:R-:W-:Y:S01]  /*4930*/  ISETP.GT.U32.AND P3, PT, R0, R39, PT ;  /* 0x000000270000720c */ /* 0x000fe20003f64070 */
[----:B------:R-:W-:Y:S01]  /*4940*/  @!P0 IMAD.IADD R37, R37, 0x1, -R0 ;  /* 0x0000000125258824 */ /* 0x000fe200078e0a00 */
[----:B------:R-:W-:Y:S01]  /*4950*/  ISETP.GE.AND P0, PT, R175, RZ, PT ;  /* 0x000000ffaf00720c */ /* 0x000fe20003f06270 */
[----:B------:R-:W-:Y:S01]  /*4960*/  @!P1 IMAD.MOV R44, RZ, RZ, -R44 ;  /* 0x000000ffff2c9224 */ /* 0x000fe200078e0a2c */
[----:B------:R-:W-:-:S02]  /*4970*/  @!P2 IADD3 R35, R35, -R0, RZ ;  /* 0x800000002323a210 */ /* 0x000fc40007ffe0ff */
[C---:B------:R-:W-:Y:S02]  /*4980*/  ISETP.GT.U32.AND P1, PT, R0.reuse, R38, PT ;  /* 0x000000260000720c */ /* 0x040fe40003f24070 */
[----:B------:R-:W-:Y:S01]  /*4990*/  ISETP.GT.U32.AND P2, PT, R0, R40, PT ;  /* 0x000000280000720c */ /* 0x000fe20003f44070 */
[----:B------:R-:W-:Y:S01]  /*49a0*/  @!P4 IMAD.IADD R36, R36, 0x1, -R0 ;  /* 0x000000012424c824 */ /* 0x000fe200078e0a00 */
[----:B------:R-:W-:Y:S01]  /*49b0*/  ISETP.GE.AND P4, PT, R174, RZ, PT ;  /* 0x000000ffae00720c */ /* 0x000fe20003f86270 */
[----:B------:R-:W-:Y:S01]  /*49c0*/  @!P6 IMAD.MOV R46, RZ, RZ, -R46 ;  /* 0x000000ffff2ee224 */ /* 0x000fe200078e0a2e */
[----:B------:R-:W-:Y:S02]  /*49d0*/  ISETP.GT.U32.AND P6, PT, R0, R37, PT ;  /* 0x000000250000720c */ /* 0x000fe40003fc4070 */
[----:B------:R-:W-:Y:S02]  /*49e0*/  @!P3 IADD3 R39, R39, -R0, RZ ;  /* 0x800000002727b210 */ /* 0x000fe40007ffe0ff */
[----:B------:R-:W-:-:S02]  /*49f0*/  ISETP.GE.AND P5, PT, R176, RZ, PT ;  /* 0x000000ffb000720c */ /* 0x000fc40003fa6270 */
[C---:B------:R-:W-:Y:S01]  /*4a00*/  ISETP.GT.U32.AND P3, PT, R0.reuse, R32, PT ;  /* 0x000000200000720c */ /* 0x040fe20003f64070 */
[----:B------:R-:W-:Y:S01]  /*4a10*/  @!P0 IMAD.MOV R42, RZ, RZ, -R42 ;  /* 0x000000ffff2a8224 */ /* 0x000fe200078e0a2a */
[----:B------:R-:W-:Y:S01]  /*4a20*/  ISETP.GT.U32.AND P0, PT, R0, R36, PT ;  /* 0x000000240000720c */ /* 0x000fe20003f04070 */
[--C-:B------:R-:W-:Y:S01]  /*4a30*/  @!P1 IMAD.IADD R38, R38, 0x1, -R0.reuse ;  /* 0x0000000126269824 */ /* 0x100fe200078e0a00 */
[----:B------:R-:W-:Y:S01]  /*4a40*/  ISETP.GT.U32.AND P1, PT, R0, R31, PT ;  /* 0x0000001f0000720c */ /* 0x000fe20003f24070 */
[--C-:B------:R-:W-:Y:S01]  /*4a50*/  @!P2 IMAD.IADD R40, R40, 0x1, -R0.reuse ;  /* 0x000000012828a824 */ /* 0x100fe200078e0a00 */
[C---:B------:R-:W-:Y:S01]  /*4a60*/  ISETP.GT.U32.AND P2, PT, R0.reuse, R33, PT ;  /* 0x000000210000720c */ /* 0x040fe20003f44070 */
[----:B------:R-:W-:Y:S01]  /*4a70*/  @!P4 IMAD.MOV R41, RZ, RZ, -R41 ;  /* 0x000000ffff29c224 */ /* 0x000fe200078e0a29 */
[C---:B------:R-:W-:Y:S01]  /*4a80*/  ISETP.GT.U32.AND P4, PT, R0.reuse, R34, PT ;  /* 0x000000220000720c */ /* 0x040fe20003f84070 */
[----:B------:R-:W-:Y:S01]  /*4a90*/  @!P6 IMAD.IADD R37, R37, 0x1, -R0 ;  /* 0x000000012525e824 */ /* 0x000fe200078e0a00 */
[----:B------:R-:W-:-:S02]  /*4aa0*/  ISETP.GT.U32.AND P6, PT, R0, R30, PT ;  /* 0x0000001e0000720c */ /* 0x000fc40003fc4070 */
[----:B------:R-:W-:Y:S01]  /*4ab0*/  @!P5 IADD3 R43, -R43, RZ, RZ ;  /* 0x000000ff2b2bd210 */ /* 0x000fe20007ffe1ff */
[--C-:B------:R-:W-:Y:S01]  /*4ac0*/  @!P3 IMAD.IADD R32, R32, 0x1, -R0.reuse ;  /* 0x000000012020b824 */ /* 0x100fe200078e0a00 */
[----:B------:R-:W-:Y:S02]  /*4ad0*/  ISETP.GT.U32.AND P5, PT, R0, R35, PT ;  /* 0x000000230000720c */ /* 0x000fe40003fa4070 */
[----:B------:R-:W-:Y:S01]  /*4ae0*/  ISETP.GE.AND P3, PT, R170, RZ, PT ;  /* 0x000000ffaa00720c */ /* 0x000fe20003f66270 */
[--C-:B------:R-:W-:Y:S01]  /*4af0*/  @!P0 IMAD.IADD R36, R36, 0x1, -R0.reuse ;  /* 0x0000000124248824 */ /* 0x100fe200078e0a00 */
[----:B------:R-:W-:Y:S01]  /*4b00*/  ISETP.GT.U32.AND P0, PT, R0, R29, PT ;  /* 0x0000001d0000720c */ /* 0x000fe20003f04070 */
[----:B------:R-:W-:Y:S01]  /*4b10*/  @!P2 IMAD.IADD R33, R33, 0x1, -R0 ;  /* 0x000000012121a824 */ /* 0x000fe200078e0a00 */
[----:B------:R-:W-:Y:S02]  /*4b20*/  @!P1 IADD3 R31, R31, -R0, RZ ;  /* 0x800000001f1f9210 */ /* 0x000fe40007ffe0ff */
[----:B------:R-:W-:-:S02]  /*4b30*/  ISETP.GE.AND P1, PT, R169, RZ, PT ;  /* 0x000000ffa900720c */ /* 0x000fc40003f26270 */
[----:B------:R-:W-:Y:S01]  /*4b40*/  ISETP.GE.AND P2, PT, R171, RZ, PT ;  /* 0x000000ffab00720c */ /* 0x000fe20003f46270 */
[--C-:B------:R-:W-:Y:S01]  /*4b50*/  @!P4 IMAD.IADD R34, R34, 0x1, -R0.reuse ;  /* 0x000000012222c824 */ /* 0x100fe200078e0a00 */
[----:B------:R-:W-:Y:S01]  /*4b60*/  ISETP.GE.AND P4, PT, R172, RZ, PT ;  /* 0x000000ffac00720c */ /* 0x000fe20003f86270 */
[--C-:B------:R-:W-:Y:S01]  /*4b70*/  @!P6 IMAD.IADD R30, R30, 0x1, -R0.reuse ;  /* 0x000000011e1ee824 */ /* 0x100fe200078e0a00 */
[----:B------:R-:W-:Y:S01]  /*4b80*/  @!P5 IADD3 R35, R35, -R0, RZ ;  /* 0x800000002323d210 */ /* 0x000fe20007ffe0ff */
[----:B------:R-:W-:Y:S01]  /*4b90*/  @!P3 IMAD.MOV R37, RZ, RZ, -R37 ;  /* 0x000000ffff25b224 */ /* 0x000fe200078e0a25 */
[----:B------:R-:W-:Y:S02]  /*4ba0*/  ISETP.GE.AND P6, PT, R168, RZ, PT ;  /* 0x000000ffa800720c */ /* 0x000fe40003fc6270 */
[----:B------:R-:W-:Y:S02]  /*4bb0*/  ISETP.GE.AND P5, PT, R173, RZ, PT ;  /* 0x000000ffad00720c */ /* 0x000fe40003fa6270 */
[C---:B------:R-:W-:Y:S01]  /*4bc0*/  ISETP.GT.U32.AND P3, PT, R0.reuse, R31, PT ;  /* 0x0000001f0000720c */ /* 0x040fe20003f64070 */
[----:B------:R-:W-:Y:S01]  /*4bd0*/  @!P0 IMAD.IADD R29, R29, 0x1, -R0 ;  /* 0x000000011d1d8824 */ /* 0x000fe200078e0a00 */
[C---:B------:R-:W-:Y:S01]  /*4be0*/  ISETP.GT.U32.AND P0, PT, R0.reuse, R34, PT ;  /* 0x000000220000720c */ /* 0x040fe20003f04070 */
[----:B------:R-:W-:Y:S01]  /*4bf0*/  @!P1 IMAD.MOV R36, RZ, RZ, -R36 ;  /* 0x000000ffff249224 */ /* 0x000fe200078e0a24 */
[C---:B------:R-:W-:Y:S01]  /*4c00*/  ISETP.GT.U32.AND P1, PT, R0.reuse, R30, PT ;  /* 0x0000001e0000720c */ /* 0x040fe20003f24070 */
[----:B------:R-:W-:Y:S01]  /*4c10*/  @!P2 IMAD.MOV R38, RZ, RZ, -R38 ;  /* 0x000000ffff26a224 */ /* 0x000fe200078e0a26 */
[----:B------:R-:W-:-:S02]  /*4c20*/  ISETP.GT.U32.AND P2, PT, R0, R32, PT ;  /* 0x000000200000720c */ /* 0x000fc40003f44070 */
[----:B------:R-:W-:Y:S02]  /*4c30*/  @!P4 IADD3 R39, -R39, RZ, RZ ;  /* 0x000000ff2727c210 */ /* 0x000fe40007ffe1ff */
[C---:B------:R-:W-:Y:S01]  /*4c40*/  ISETP.GT.U32.AND P4, PT, R0.reuse, R33, PT ;  /* 0x000000210000720c */ /* 0x040fe20003f84070 */
[----:B------:R-:W-:Y:S01]  /*4c50*/  @!P5 IMAD.MOV R40, RZ, RZ, -R40 ;  /* 0x000000ffff28d224 */ /* 0x000fe200078e0a28 */
[----:B------:R-:W-:Y:S02]  /*4c60*/  @!P6 IADD3 R35, -R35, RZ, RZ ;  /* 0x000000ff2323e210 */ /* 0x000fe40007ffe1ff */
[C---:B------:R-:W-:Y:S02]  /*4c70*/  ISETP.GT.U32.AND P6, PT, R0.reuse, R28, PT ;  /* 0x0000001c0000720c */ /* 0x040fe40003fc4070 */
[----:B------:R-:W-:Y:S02]  /*4c80*/  @!P3 IADD3 R31, R31, -R0, RZ ;  /* 0x800000001f1fb210 */ /* 0x000fe40007ffe0ff */
[----:B------:R-:W-:-:S02]  /*4c90*/  ISETP.GT.U32.AND P5, PT, R0, R29, PT ;  /* 0x0000001d0000720c */ /* 0x000fc40003fa4070 */
[----:B------:R-:W-:Y:S01]  /*4ca0*/  ISETP.GT.U32.AND P3, PT, R0, R25, PT ;  /* 0x000000190000720c */ /* 0x000fe20003f64070 */
[--C-:B------:R-:W-:Y:S01]  /*4cb0*/  @!P0 IMAD.IADD R34, R34, 0x1, -R0.reuse ;  /* 0x0000000122228824 */ /* 0x100fe200078e0a00 */
[----:B------:R-:W-:Y:S01]  /*4cc0*/  ISETP.GE.AND P0, PT, R167, RZ, PT ;  /* 0x000000ffa700720c */ /* 0x000fe20003f06270 */
[--C-:B------:R-:W-:Y:S01]  /*4cd0*/  @!P1 IMAD.IADD R30, R30, 0x1, -R0.reuse ;  /* 0x000000011e1e9824 */ /* 0x100fe200078e0a00 */
[----:B------:R-:W-:Y:S01]  /*4ce0*/  ISETP.GT.U32.AND P1, PT, R0, R24, PT ;  /* 0x000000180000720c */ /* 0x000fe20003f24070 */
[--C-:B------:R-:W-:Y:S01]  /*4cf0*/  @!P2 IMAD.IADD R32, R32, 0x1, -R0.reuse ;  /* 0x000000012020a824 */ /* 0x100fe200078e0a00 */
[C---:B------:R-:W-:Y:S01]  /*4d00*/  ISETP.GT.U32.AND P2, PT, R0.reuse, R26, PT ;  /* 0x0000001a0000720c */ /* 0x040fe20003f44070 */
[--C-:B------:R-:W-:Y:S01]  /*4d10*/  @!P4 IMAD.IADD R33, R33, 0x1, -R0.reuse ;  /* 0x000000012121c824 */ /* 0x100fe200078e0a00 */
[----:B------:R-:W-:Y:S01]  /*4d20*/  ISETP.GT.U32.AND P4, PT, R0, R27, PT ;  /* 0x0000001b0000720c */ /* 0x000fe20003f84070 */
[--C-:B------:R-:W-:Y:S02]  /*4d30*/  @!P6 IMAD.IADD R28, R28, 0x1, -R0.reuse ;  /* 0x000000011c1ce824 */ /* 0x100fe400078e0a00 */
[--C-:B------:R-:W-:Y:S01]  /*4d40*/  @!P5 IMAD.IADD R29, R29, 0x1, -R0.reuse ;  /* 0x000000011d1dd824 */ /* 0x100fe200078e0a00 */
        /* <DEDUP_REMOVED lines=8> */
[----:B------:R-:W-:-:S02]  /*4dd0*/  ISETP.GE.AND P2, PT, R164, RZ, PT ;  /* 0x000000ffa400720c */ /* 0x000fc40003f46270 */
[----:B------:R-:W-:Y:S02]  /*4de0*/  @!P4 IADD3 R27, R27, -R0, RZ ;  /* 0x800000001b1bc210 */ /* 0x000fe40007ffe0ff */
[C---:B------:R-:W-:Y:S02]  /*4df0*/  ISETP.GT.U32.AND P6, PT, R0.reuse, R23, PT ;  /* 0x000000170000720c */ /* 0x040fe40003fc4070 */
[----:B------:R-:W-:Y:S01]  /*4e00*/  ISETP.GE.AND P4, PT, R165, RZ, PT ;  /* 0x000000ffa500720c */ /* 0x000fe20003f86270 */
[----:B------:R-:W-:Y:S01]  /*4e10*/  @!P5 IMAD.MOV R33, RZ, RZ, -R33 ;  /* 0x000000ffff21d224 */ /* 0x000fe200078e0a21 */
[C---:B------:R-:W-:Y:S01]  /*4e20*/  ISETP.GT.U32.AND P5, PT, R0.reuse, R27, PT ;  /* 0x0000001b0000720c */ /* 0x040fe20003fa4070 */
[----:B------:R-:W-:Y:S01]  /*4e30*/  @!P3 IMAD.MOV R30, RZ, RZ, -R30 ;  /* 0x000000ffff1eb224 */ /* 0x000fe200078e0a1e */
[----:B------:R-:W-:Y:S01]  /*4e40*/  ISETP.GT.U32.AND P3, PT, R0, R24, PT ;  /* 0x000000180000720c */ /* 0x000fe20003f64070 */
[----:B------:R-:W-:Y:S01]  /*4e50*/  @!P1 IMAD.MOV R29, RZ, RZ, -R29 ;  /* 0x000000ffff1d9224 */ /* 0x000fe200078e0a1d */
[----:B------:R-:W-:Y:S01]  /*4e60*/  @!P0 IADD3 R28, R28, -R0, RZ ;  /* 0x800000001c1c8210 */ /* 0x000fe20007ffe0ff */
[----:B------:R-:W-:Y:S01]  /*4e70*/  @!P2 IMAD.MOV R31, RZ, RZ, -R31 ;  /* 0x000000ffff1fa224 */ /* 0x000fe200078e0a1f */
[----:B------:R-:W-:-:S02]  /*4e80*/  ISETP.GT.U32.AND P0, PT, R0, R21, PT ;  /* 0x000000150000720c */ /* 0x000fc40003f04070 */
[C---:B------:R-:W-:Y:S02]  /*4e90*/  ISETP.GT.U32.AND P1, PT, R0.reuse, R22, PT ;  /* 0x000000160000720c */ /* 0x040fe40003f24070 */
[----:B------:R-:W-:Y:S01]  /*4ea0*/  ISETP.GT.U32.AND P2, PT, R0, R25, PT ;  /* 0x000000190000720c */ /* 0x000fe20003f44070 */
[--C-:B------:R-:W-:Y:S01]  /*4eb0*/  @!P6 IMAD.IADD R23, R23, 0x1, -R0.reuse ;  /* 0x000000011717e824 */ /* 0x100fe200078e0a00 */
[----:B------:R-:W-:Y:S02]  /*4ec0*/  @!P4 IADD3 R32, -R32, RZ, RZ ;  /* 0x000000ff2020c210 */ /* 0x000fe40007ffe1ff */
[----:B------:R-:W-:Y:S01]  /*4ed0*/  ISETP.GT.U32.AND P4, PT, R0, R26, PT ;  /* 0x0000001a0000720c */ /* 0x000fe20003f84070 */
[----:B------:R-:W-:Y:S01]  /*4ee0*/  @!P5 IMAD.IADD R27, R27, 0x1, -R0 ;  /* 0x000000011b1bd824 */ /* 0x000fe200078e0a00 */
[----:B------:R-:W-:Y:S02]  /*4ef0*/  @!P3 IADD3 R24, R24, -R0, RZ ;  /* 0x800000001818b210 */ /* 0x000fe40007ffe0ff */
[----:B------:R-:W-:-:S02]  /*4f00*/  ISETP.GT.U32.AND P6, PT, R0, R23, PT ;  /* 0x000000170000720c */ /* 0x000fc40003fc4070 */
[C---:B------:R-:W-:Y:S02]  /*4f10*/  ISETP.GT.U32.AND P5, PT, R0.reuse, R20, PT ;  /* 0x000000140000720c */ /* 0x040fe40003fa4070 */
[----:B------:R-:W-:Y:S01]  /*4f20*/  ISETP.GT.U32.AND P3, PT, R0, R17, PT ;  /* 0x000000110000720c */ /* 0x000fe20003f64070 */
[--C-:B------:R-:W-:Y:S01]  /*4f30*/  @!P0 IMAD.IADD R21, R21, 0x1, -R0.reuse ;  /* 0x0000000115158824 */ /* 0x100fe200078e0a00 */
[----:B------:R-:W-:Y:S01]  /*4f40*/  ISETP.GE.AND P0, PT, R159, RZ, PT ;  /* 0x000000ff9f00720c */ /* 0x000fe20003f06270 */
[--C-:B------:R-:W-:Y:S01]  /*4f50*/  @!P1 IMAD.IADD R22, R22, 0x1, -R0.reuse ;  /* 0x0000000116169824 */ /* 0x100fe200078e0a00 */
[----:B------:R-:W-:Y:S01]  /*4f60*/  ISETP.GE.AND P1, PT, R160, RZ, PT ;  /* 0x000000ffa000720c */ /* 0x000fe20003f26270 */
[--C-:B------:R-:W-:Y:S01]  /*4f70*/  @!P2 IMAD.IADD R25, R25, 0x1, -R0.reuse ;  /* 0x000000011919a824 */ /* 0x100fe200078e0a00 */
[----:B------:R-:W-:Y:S01]  /*4f80*/  ISETP.GT.U32.AND P2, PT, R0, R18, PT ;  /* 0x000000120000720c */ /* 0x000fe20003f44070 */
[--C-:B------:R-:W-:Y:S01]  /*4f90*/  @!P4 IMAD.IADD R26, R26, 0x1, -R0.reuse ;  /* 0x000000011a1ac824 */ /* 0x100fe200078e0a00 */
[----:B------:R-:W-:Y:S01]  /*4fa0*/  ISETP.GT.U32.AND P4, PT, R0, R19, PT ;  /* 0x000000130000720c */ /* 0x000fe20003f84070 */
[----:B------:R-:W-:Y:S01]  /*4fb0*/  @!P6 IMAD.IADD R23, R23, 0x1, -R0 ;  /* 0x000000011717e824 */ /* 0x000fe200078e0a00 */
[----:B------:R-:W-:-:S02]  /*4fc0*/  ISETP.GE.AND P6, PT, R161, RZ, PT ;  /* 0x000000ffa100720c */ /* 0x000fc40003fc6270 */
[----:B------:R-:W-:Y:S01]  /*4fd0*/  @!P5 IADD3 R20, R20, -R0, RZ ;  /* 0x800000001414d210 */ /* 0x000fe20007ffe0ff */
[----:B------:R-:W-:Y:S01]  /*4fe0*/  @!P3 IMAD.IADD R17, R17, 0x1, -R0 ;  /* 0x000000011111b824 */ /* 0x000fe200078e0a00 */
[C---:B------:R-:W-:Y:S01]  /*4ff0*/  ISETP.GT.U32.AND P3, PT, R0.reuse, R22, PT ;  /* 0x000000160000720c */ /* 0x040fe20003f64070 */
[----:B------:R-:W-:Y:S01]  /*5000*/  @!P0 IMAD.MOV R26, RZ, RZ, -R26 ;  /* 0x000000ffff1a8224 */ /* 0x000fe200078e0a1a */
[C---:B------:R-:W-:Y:S01]  /*5010*/  ISETP.GT.U32.AND P0, PT, R0.reuse, R20, PT ;  /* 0x000000140000720c */ /* 0x040fe20003f04070 */
[----:B------:R-:W-:Y:S01]  /*5020*/  @!P1 IMAD.MOV R27, RZ, RZ, -R27 ;  /* 0x000000ffff1b9224 */ /* 0x000fe200078e0a1b */
[----:B------:R-:W-:Y:S01]  /*5030*/  ISETP.GT.U32.AND P1, PT, R0, R21, PT ;  /* 0x000000150000720c */ /* 0x000fe20003f24070 */
[--C-:B------:R-:W-:Y:S01]  /*5040*/  @!P2 IMAD.IADD R18, R18, 0x1, -R0.reuse ;  /* 0x000000011212a824 */ /* 0x100fe200078e0a00 */
[----:B------:R-:W-:Y:S01]  /*5050*/  ISETP.GE.AND P2, PT, R156, RZ, PT ;  /* 0x000000ff9c00720c */ /* 0x000fe20003f46270 */
[----:B------:R-:W-:Y:S01]  /*5060*/  @!P4 IMAD.IADD R19, R19, 0x1, -R0 ;  /* 0x000000011313c824 */ /* 0x000fe200078e0a00 */
[----:B------:R-:W-:-:S02]  /*5070*/  ISETP.GE.AND P4, PT, R157, RZ, PT ;  /* 0x000000ff9d00720c */ /* 0x000fc40003f86270 */
[----:B------:R-:W-:Y:S02]  /*5080*/  @!P6 IADD3 R28, -R28, RZ, RZ ;  /* 0x000000ff1c1ce210 */ /* 0x000fe40007ffe1ff */
[----:B------:R-:W-:Y:S01]  /*5090*/  ISETP.GT.U32.AND P6, PT, R0, R19, PT ;  /* 0x000000130000720c */ /* 0x000fe20003fc4070 */
[--C-:B------:R-:W-:Y:S01]  /*50a0*/  @!P3 IMAD.IADD R22, R22, 0x1, -R0.reuse ;  /* 0x000000011616b824 */ /* 0x100fe200078e0a00 */
[----:B------:R-:W-:Y:S02]  /*50b0*/  ISETP.GT.U32.AND P3, PT, R0, R15, PT ;  /* 0x0000000f0000720c */ /* 0x000fe40003f64070 */
[----:B------:R-:W-:Y:S01]  /*50c0*/  @!P0 IADD3 R20, R20, -R0, RZ ;  /* 0x8000000014148210 */ /* 0x000fe20007ffe0ff */
[----:B------:R-:W-:Y:S01]  /*50d0*/  @!P1 IMAD.IADD R21, R21, 0x1, -R0 ;  /* 0x0000000115159824 */ /* 0x000fe200078e0a00 */
[C---:B------:R-:W-:Y:S01]  /*50e0*/  ISETP.GT.U32.AND P0, PT, R0.reuse, R13, PT ;  /* 0x0000000d0000720c */ /* 0x040fe20003f04070 */
[----:B------:R-:W-:Y:S01]  /*50f0*/  @!P2 IMAD.MOV R23, RZ, RZ, -R23 ;  /* 0x000000ffff17a224 */ /* 0x000fe200078e0a17 */
[----:B------:R-:W-:-:S02]  /*5100*/  ISETP.GT.U32.AND P1, PT, R0, R14, PT ;  /* 0x0000000e0000720c */ /* 0x000fc40003f24070 */
[----:B------:R-:W-:Y:S02]  /*5110*/  ISETP.GT.U32.AND P2, PT, R0, R16, PT ;  /* 0x000000100000720c */ /* 0x000fe40003f44070 */
[----:B------:R-:W-:Y:S01]  /*5120*/  ISETP.GE.AND P5, PT, R158, RZ, PT ;  /* 0x000000ff9e00720c */ /* 0x000fe20003fa6270 */
[--C-:B------:R-:W-:Y:S01]  /*5130*/  @!P6 IMAD.IADD R19, R19, 0x1, -R0.reuse ;  /* 0x000000011313e824 */ /* 0x100fe200078e0a00 */
[----:B------:R-:W-:Y:S01]  /*5140*/  @!P4 IADD3 R24, -R24, RZ, RZ ;  /* 0x000000ff1818c210 */ /* 0x000fe20007ffe1ff */
[--C-:B------:R-:W-:Y:S01]  /*5150*/  @!P3 IMAD.IADD R15, R15, 0x1, -R0.reuse ;  /* 0x000000010f0fb824 */ /* 0x100fe200078e0a00 */
[C---:B------:R-:W-:Y:S02]  /*5160*/  ISETP.GT.U32.AND P4, PT, R0.reuse, R18, PT ;  /* 0x000000120000720c */ /* 0x040fe40003f84070 */
[----:B------:R-:W-:Y:S02]  /*5170*/  ISETP.GT.U32.AND P6, PT, R0, R12, PT ;  /* 0x0000000c0000720c */ /* 0x000fe40003fc4070 */
[----:B------:R-:W-:Y:S01]  /*5180*/  ISETP.GE.AND P3, PT, R153, RZ, PT ;  /* 0x000000ff9900720c */ /* 0x000fe20003f66270 */
[--C-:B------:R-:W-:Y:S01]  /*5190*/  @!P0 IMAD.IADD R13, R13, 0x1, -R0.reuse ;  /* 0x000000010d0d8824 */ /* 0x100fe200078e0a00 */
[----:B------:R-:W-:Y:S01]  /*51a0*/  ISETP.GE.AND P0, PT, R151, RZ, PT ;  /* 0x000000ff9700720c */ /* 0x000fe20003f06270 */
[----:B------:R-:W-:Y:S01]  /*51b0*/  @!P1 IMAD.IADD R14, R14, 0x1, -R0 ;  /* 0x000000010e0e9824 */ /* 0x000fe200078e0a00 */
[----:B------:R-:W-:-:S02]  /*51c0*/  @!P2 IADD3 R16, R16, -R0, RZ ;  /* 0x800000001010a210 */ /* 0x000fc40007ffe0ff */
[----:B------:R-:W-:Y:S02]  /*51d0*/  ISETP.GE.AND P1, PT, R152, RZ, PT ;  /* 0x000000ff9800720c */ /* 0x000fe40003f26270 */
[----:B------:R-:W-:Y:S01]  /*51e0*/  ISETP.GE.AND P2, PT, R154, RZ, PT ;  /* 0x000000ff9a00720c */ /* 0x000fe20003f46270 */
[----:B------:R-:W-:Y:S01]  /*51f0*/  @!P5 IMAD.MOV R25, RZ, RZ, -R25 ;  /* 0x000000ffff19d224 */ /* 0x000fe200078e0a19 */
[----:B------:R-:W-:Y:S01]  /*5200*/  ISETP.GT.U32.AND P5, PT, R0, R17, PT ;  /* 0x000000110000720c */ /* 0x000fe20003fa4070 */
[----:B------:R-:W-:Y:S01]  /*5210*/  @!P4 IMAD.IADD R18, R18, 0x1, -R0 ;  /* 0x000000011212c824 */ /* 0x000fe200078e0a00 */
[----:B------:R-:W-:Y:S02]  /*5220*/  ISETP.GT.U32.AND P4, PT, R0, R11, PT ;  /* 0x0000000b0000720c */ /* 0x000fe40003f84070 */
[----:B------:R-:W-:Y:S02]  /*5230*/  @!P6 IADD3 R12, R12, -R0, RZ ;  /* 0x800000000c0ce210 */ /* 0x000fe40007ffe0ff */
[----:B------:R-:W-:-:S02]  /*5240*/  @!P3 IADD3 R20, -R20, RZ, RZ ;  /* 0x000000ff1414b210 */ /* 0x000fc40007ffe1ff */
[C---:B------:R-:W-:Y:S01]  /*5250*/  ISETP.GT.U32.AND P3, PT, R0.reuse, R14, PT ;  /* 0x0000000e0000720c */ /* 0x040fe20003f64070 */
[----:B------:R-:W-:Y:S01]  /*5260*/  @!P0 IMAD.MOV R18, RZ, RZ, -R18 ;  /* 0x000000ffff128224 */ /* 0x000fe200078e0a12 */
[C---:B------:R-:W-:Y:S01]  /*5270*/  ISETP.GT.U32.AND P0, PT, R0.reuse, R12, PT ;  /* 0x0000000c0000720c */ /* 0x040fe20003f04070 */
[----:B------:R-:W-:Y:S01]  /*5280*/  @!P1 IMAD.MOV R19, RZ, RZ, -R19 ;  /* 0x000000ffff139224 */ /* 0x000fe200078e0a13 */
[C---:B------:R-:W-:Y:S01]  /*5290*/  ISETP.GT.U32.AND P1, PT, R0.reuse, R13, PT ;  /* 0x0000000d0000720c */ /* 0x040fe20003f24070 */
[----:B------:R-:W-:Y:S01]  /*52a0*/  @!P2 IMAD.MOV R21, RZ, RZ, -R21 ;  /* 0x000000ffff15a224 */ /* 0x000fe200078e0a15 */
[----:B------:R-:W-:Y:S01]  /*52b0*/  ISETP.GT.U32.AND P2, PT, R0, R15, PT ;  /* 0x0000000f0000720c */ /* 0x000fe20003f44070 */
[--C-:B------:R-:W-:Y:S01]  /*52c0*/  @!P5 IMAD.IADD R17, R17, 0x1, -R0.reuse ;  /* 0x000000011111d824 */ /* 0x100fe200078e0a00 */
[----:B------:R-:W-:Y:S02]  /*52d0*/  ISETP.GE.AND P5, PT, R155, RZ, PT ;  /* 0x000000ff9b00720c */ /* 0x000fe40003fa6270 */
[----:B------:R-:W-:Y:S01]  /*52e0*/  ISETP.GE.AND P6, PT, R150, RZ, PT ;  /* 0x000000ff9600720c */ /* 0x000fe20003fc6270 */
[--C-:B------:R-:W-:Y:S01]  /*52f0*/  @!P4 IMAD.IADD R11, R11, 0x1, -R0.reuse ;  /* 0x000000010b0bc824 */ /* 0x100fe200078e0a00 */
[----:B------:R-:W-:Y:S01]  /*5300*/  ISETP.GT.U32.AND P4, PT, R0, R16, PT ;  /* 0x000000100000720c */ /* 0x000fe20003f84070 */
[----:B------:R-:W-:Y:S01]  /*5310*/  @!P3 IMAD.IADD R14, R14, 0x1, -R0 ;  /* 0x000000010e0eb824 */ /* 0x000fe200078e0a00 */
[----:B------:R-:W-:-:S02]  /*5320*/  ISETP.GT.U32.AND P3, PT, R0, R8, PT ;  /* 0x000000080000720c */ /* 0x000fc40003f64070 */
[----:B------:R-:W-:Y:S01]  /*5330*/  @!P0 IADD3 R12, R12, -R0, RZ ;  /* 0x800000000c0c8210 */ /* 0x000fe20007ffe0ff */
[--C-:B------:R-:W-:Y:S01]  /*5340*/  @!P1 IMAD.IADD R13, R13, 0x1, -R0.reuse ;  /* 0x000000010d0d9824 */ /* 0x100fe200078e0a00 */
[C---:B------:R-:W-:Y:S01]  /*5350*/  ISETP.GT.U32.AND P0, PT, R0.reuse, R2, PT ;  /* 0x000000020000720c */ /* 0x040fe20003f04070 */
[----:B------:R-:W-:Y:S01]  /*5360*/  @!P2 IMAD.IADD R15, R15, 0x1, -R0 ;  /* 0x000000010f0fa824 */ /* 0x000fe200078e0a00 */
[C---:B------:R-:W-:Y:S02]  /*5370*/  ISETP.GT.U32.AND P1, PT, R0.reuse, R6, PT ;  /* 0x000000060000720c */ /* 0x040fe40003f24070 */
[C---:B------:R-:W-:Y:S01]  /*5380*/  ISETP.GT.U32.AND P2, PT, R0.reuse, R9, PT ;  /* 0x000000090000720c */ /* 0x040fe20003f44070 */
[----:B------:R-:W-:Y:S01]  /*5390*/  @!P5 IMAD.MOV R22, RZ, RZ, -R22 ;  /* 0x000000ffff16d224 */ /* 0x000fe200078e0a16 */
[C---:B------:R-:W-:Y:S01]  /*53a0*/  ISETP.GT.U32.AND P5, PT, R0.reuse, R11, PT ;  /* 0x0000000b0000720c */ /* 0x040fe20003fa4070 */
[----:B------:R-:W-:Y:S01]  /*53b0*/  @!P6 IMAD.MOV R17, RZ, RZ, -R17 ;  /* 0x000000ffff11e224 */ /* 0x000fe200078e0a11 */
[----:B------:R-:W-:-:S02]  /*53c0*/  ISETP.GT.U32.AND P6, PT, R0, R10, PT ;  /* 0x0000000a0000720c */ /* 0x000fc40003fc4070 */
[-C--:B------:R-:W-:Y:S02]  /*53d0*/  @!P4 IADD3 R16, R16, -R0.reuse, RZ ;  /* 0x800000001010c210 */ /* 0x080fe40007ffe0ff */
[----:B------:R-:W-:Y:S02]  /*53e0*/  ISETP.GE.AND P4, PT, R149, RZ, PT ;  /* 0x000000ff9500720c */ /* 0x000fe40003f86270 */
[----:B------:R-:W-:Y:S02]  /*53f0*/  @!P3 IADD3 R8, R8, -R0, RZ ;  /* 0x800000000808b210 */ /* 0x000fe40007ffe0ff */
[----:B------:R-:W-:Y:S01]  /*5400*/  ISETP.GE.AND P3, PT, R146, RZ, PT ;  /* 0x000000ff9200720c */ /* 0x000fe20003f66270 */
[--C-:B------:R-:W-:Y:S01]  /*5410*/  @!P0 IMAD.IADD R2, R2, 0x1, -R0.reuse ;  /* 0x0000000102028824 */ /* 0x100fe200078e0a00 */
[----:B------:R-:W-:Y:S01]  /*5420*/  ISETP.GE.AND P0, PT, R144, RZ, PT ;  /* 0x000000ff9000720c */ /* 0x000fe20003f06270 */
[--C-:B------:R-:W-:Y:S01]  /*5430*/  @!P1 IMAD.IADD R6, R6, 0x1, -R0.reuse ;  /* 0x0000000106069824 */ /* 0x100fe200078e0a00 */
[----:B------:R-:W-:Y:S01]  /*5440*/  ISETP.GE.AND P1, PT, R145, RZ, PT ;  /* 0x000000ff9100720c */ /* 0x000fe20003f26270 */
[--C-:B------:R-:W-:Y:S01]  /*5450*/  @!P2 IMAD.IADD R9, R9, 0x1, -R0.reuse ;  /* 0x000000010909a824 */ /* 0x100fe200078e0a00 */
[----:B------:R-:W-:Y:S01]  /*5460*/  ISETP.GE.AND P2, PT, R147, RZ, PT ;  /* 0x000000ff9300720c */ /* 0x000fe20003f46270 */
[--C-:B------:R-:W-:Y:S01]  /*5470*/  @!P5 IMAD.IADD R11, R11, 0x1, -R0.reuse ;  /* 0x000000010b0bd824 */ /* 0x100fe200078e0a00 */
[----:B------:R-:W-:Y:S01]  /*5480*/  ISETP.GE.AND P5, PT, R148, RZ, PT ;  /* 0x000000ff9400720c */ /* 0x000fe20003fa6270 */
[----:B------:R-:W-:Y:S01]  /*5490*/  @!P6 IMAD.IADD R10, R10, 0x1, -R0 ;  /* 0x000000010a0ae824 */ /* 0x000fe200078e0a00 */
[----:B------:R-:W-:Y:S01]  /*54a0*/  ISETP.GT.U32.AND P6, PT, R0, R7, PT ;  /* 0x000000070000720c */ /* 0x000fe20003fc4070 */
[----:B------:R-:W-:-:S02]  /*54b0*/  @!P4 IMAD.MOV R16, RZ, RZ, -R16 ;  /* 0x000000ffff10c224 */ /* 0x000fc400078e0a10 */
[----:B------:R-:W-:Y:S02]  /*54c0*/  @!P3 IADD3 R13, -R13, RZ, RZ ;  /* 0x000000ff0d0db210 */ /* 0x000fe40007ffe1ff */
[C---:B------:R-:W-:Y:S02]  /*54d0*/  ISETP.GT.U32.AND P4, PT, R0.reuse, R10, PT ;  /* 0x0000000a0000720c */ /* 0x040fe40003f84070 */
        /* <DEDUP_REMOVED lines=8> */
[----:B------:R-:W-:-:S02]  /*5560*/  ISETP.GT.U32.AND P5, PT, R0, R9, PT ;  /* 0x000000090000720c */ /* 0x000fc40003fa4070 */
[----:B------:R-:W-:Y:S01]  /*5570*/  @!P6 IADD3 R7, R7, -R0, RZ ;  /* 0x800000000707e210 */ /* 0x000fe20007ffe0ff */
[--C-:B------:R-:W-:Y:S01]  /*5580*/  @!P4 IMAD.IADD R10, R10, 0x1, -R0.reuse ;  /* 0x000000010a0ac824 */ /* 0x100fe200078e0a00 */
[----:B------:R-:W-:Y:S01]  /*5590*/  ISETP.GT.U32.AND P4, PT, R0, R216, PT ;  /* 0x000000d80000720c */ /* 0x000fe20003f84070 */
[--C-:B------:R-:W-:Y:S01]  /*55a0*/  @!P3 IMAD.IADD R6, R6, 0x1, -R0.reuse ;  /* 0x000000010606b824 */ /* 0x100fe200078e0a00 */
[C---:B------:R-:W-:Y:S01]  /*55b0*/  ISETP.GT.U32.AND P3, PT, R0.reuse, R213, PT ;  /* 0x000000d50000720c */ /* 0x040fe20003f64070 */
[--C-:B------:R-:W-:Y:S01]  /*55c0*/  @!P0 IMAD.IADD R3, R3, 0x1, -R0.reuse ;  /* 0x0000000103038824 */ /* 0x100fe200078e0a00 */
[----:B------:R-:W-:Y:S01]  /*55d0*/  ISETP.GT.U32.AND P6, PT, R0, R7, PT ;  /* 0x000000070000720c */ /* 0x000fe20003fc4070 */
[--C-:B------:R-:W-:Y:S01]  /*55e0*/  @!P1 IMAD.IADD R2, R2, 0x1, -R0.reuse ;  /* 0x0000000102029824 */ /* 0x100fe200078e0a00 */
[----:B------:R-:W-:Y:S01]  /*55f0*/  ISETP.GE.AND P0, PT, R142, RZ, PT ;  /* 0x000000ff8e00720c */ /* 0x000fe20003f06270 */
[----:B------:R-:W-:Y:S01]  /*5600*/  @!P2 IMAD.IADD R8, R8, 0x1, -R0 ;  /* 0x000000010808a824 */ /* 0x000fe200078e0a00 */
[----:B------:R-:W-:-:S02]  /*5610*/  ISETP.GT.U32.AND P1, PT, R0, R212, PT ;  /* 0x000000d40000720c */ /* 0x000fc40003f24070 */
[C---:B------:R-:W-:Y:S02]  /*5620*/  ISETP.GT.U32.AND P2, PT, R0.reuse, R214, PT ;  /* 0x000000d60000720c */ /* 0x040fe40003f44070 */
[-C--:B------:R-:W-:Y:S02]  /*5630*/  @!P5 IADD3 R9, R9, -R0.reuse, RZ ;  /* 0x800000000909d210 */ /* 0x080fe40007ffe0ff */
[----:B------:R-:W-:Y:S01]  /*5640*/  ISETP.GT.U32.AND P5, PT, R0, R215, PT ;  /* 0x000000d70000720c */ /* 0x000fe20003fa4070 */
[--C-:B------:R-:W-:Y:S01]  /*5650*/  @!P4 IMAD.IADD R216, R216, 0x1, -R0.reuse ;  /* 0x00000001d8d8c824 */ /* 0x100fe200078e0a00 */
[----:B------:R-:W-:Y:S01]  /*5660*/  ISETP.GE.AND P4, PT, R141, RZ, PT ;  /* 0x000000ff8d00720c */ /* 0x000fe20003f86270 */
[----:B------:R-:W-:Y:S01]  /*5670*/  @!P3 IMAD.IADD R213, R213, 0x1, -R0 ;  /* 0x00000001d5d5b824 */ /* 0x000fe200078e0a00 */
[----:B------:R-:W-:Y:S02]  /*5680*/  @!P6 IADD3 R7, R7, -R0, RZ ;  /* 0x800000000707e210 */ /* 0x000fe40007ffe0ff */
[----:B------:R-:W-:-:S02]  /*5690*/  ISETP.GE.AND P3, PT, R138, RZ, PT ;  /* 0x000000ff8a00720c */ /* 0x000fc40003f66270 */
[----:B------:R-:W-:Y:S01]  /*56a0*/  ISETP.GE.AND P6, PT, R143, RZ, PT ;  /* 0x000000ff8f00720c */ /* 0x000fe20003fc6270 */
[--C-:B------:R-:W-:Y:S01]  /*56b0*/  @!P1 IMAD.IADD R212, R212, 0x1, -R0.reuse ;  /* 0x00000001d4d49824 */ /* 0x100fe200078e0a00 */
[----:B------:R-:W-:Y:S02]  /*56c0*/  @!P0 IADD3 R9, -R9, RZ, RZ ;  /* 0x000000ff09098210 */ /* 0x000fe40007ffe1ff */
[----:B------:R-:W-:Y:S02]  /*56d0*/  ISETP.GT.U32.AND P0, PT, R0, R216, PT ;  /* 0x000000d80000720c */ /* 0x000fe40003f04070 */
[----:B------:R-:W-:Y:S02]  /*56e0*/  @!P2 IADD3 R214, R214, -R0, RZ ;  /* 0x80000000d6d6a210 */ /* 0x000fe40007ffe0ff */
[----:B------:R-:W-:Y:S02]  /*56f0*/  ISETP.GT.U32.AND P1, PT, R0, R3, PT ;  /* 0x000000030000720c */ /* 0x000fe40003f24070 */
[----:B------:R-:W-:Y:S01]  /*5700*/  ISETP.GE.AND P2, PT, R139, RZ, PT ;  /* 0x000000ff8b00720c */ /* 0x000fe20003f46270 */
[----:B------:R-:W-:Y:S01]  /*5710*/  @!P5 IMAD.IADD R215, R215, 0x1, -R0 ;  /* 0x00000001d7d7d824 */ /* 0x000fe200078e0a00 */
[----:B------:R-:W-:Y:S01]  /*5720*/  ISETP.GE.AND P5, PT, R140, RZ, PT ;  /* 0x000000ff8c00720c */ /* 0x000fe20003fa6270 */
[----:B------:R-:W-:Y:S01]  /*5730*/  @!P4 IMAD.MOV R8, RZ, RZ, -R8 ;  /* 0x000000ffff08c224 */ /* 0x000fe200078e0a08 */
[----:B------:R-:W-:Y:S01]  /*5740*/  @!P3 IADD3 R7, -R7, RZ, RZ ;  /* 0x000000ff0707b210 */ /* 0x000fe20007ffe1ff */
[----:B------:R-:W-:Y:S01]  /*5750*/  @!P6 IMAD.MOV R10, RZ, RZ, -R10 ;  /* 0x000000ffff0ae224 */ /* 0x000fe200078e0a0a */
[----:B------:R-:W-:-:S02]  /*5760*/  ISETP.GT.U32.AND P4, PT, R0, R215, PT ;  /* 0x000000d70000720c */ /* 0x000fc40003f84070 */
[----:B------:R-:W-:Y:S01]  /*5770*/  ISETP.GT.U32.AND P3, PT, R0, R211, PT ;  /* 0x000000d30000720c */ /* 0x000fe20003f64070 */
[--C-:B------:R-:W-:Y:S01]  /*5780*/  @!P0 IMAD.IADD R216, R216, 0x1, -R0.reuse ;  /* 0x00000001d8d88824 */ /* 0x100fe200078e0a00 */
[C---:B------:R-:W-:Y:S01]  /*5790*/  ISETP.GT.U32.AND P6, PT, R0.reuse, R214, PT ;  /* 0x000000d60000720c */ /* 0x040fe20003fc4070 */
[----:B------:R-:W-:Y:S01]  /*57a0*/  @!P1 IMAD.IADD R3, R3, 0x1, -R0 ;  /* 0x0000000103039824 */ /* 0x000fe200078e0a00 */
[C---:B------:R-:W-:Y:S01]  /*57b0*/  ISETP.GT.U32.AND P0, PT, R0.reuse, R209, PT ;  /* 0x000000d10000720c */ /* 0x040fe20003f04070 */
[----:B------:R-:W-:Y:S01]  /*57c0*/  @!P2 IMAD.MOV R2, RZ, RZ, -R2 ;  /* 0x000000ffff02a224 */ /* 0x000fe200078e0a02 */
[C---:B------:R-:W-:Y:S02]  /*57d0*/  ISETP.GT.U32.AND P1, PT, R0.reuse, R210, PT ;  /* 0x000000d20000720c */ /* 0x040fe40003f24070 */
[C---:B------:R-:W-:Y:S01]  /*57e0*/  ISETP.GT.U32.AND P2, PT, R0.reuse, R213, PT ;  /* 0x000000d50000720c */ /* 0x040fe20003f44070 */
[----:B------:R-:W-:Y:S01]  /*57f0*/  @!P5 IMAD.MOV R6, RZ, RZ, -R6 ;  /* 0x000000ffff06d224 */ /* 0x000fe200078e0a06 */
[C---:B------:R-:W-:Y:S01]  /*5800*/  ISETP.GT.U32.AND P5, PT, R0.reuse, R212, PT ;  /* 0x000000d40000720c */ /* 0x040fe20003fa4070 */
[--C-:B------:R-:W-:Y:S01]  /*5810*/  @!P4 IMAD.IADD R215, R215, 0x1, -R0.reuse ;  /* 0x00000001d7d7c824 */ /* 0x100fe200078e0a00 */
[----:B------:R-:W-:Y:S01]  /*5820*/  ISETP.GT.U32.AND P4, PT, R0, R208, PT ;  /* 0x000000d00000720c */ /* 0x000fe20003f84070 */
[----:B------:R-:W-:Y:S01]  /*5830*/  @!P3 IMAD.IADD R211, R211, 0x1, -R0 ;  /* 0x00000001d3d3b824 */ /* 0x000fe200078e0a00 */
[----:B------:R-:W-:-:S02]  /*5840*/  ISETP.GE.AND P3, PT, R135, RZ, PT ;  /* 0x000000ff8700720c */ /* 0x000fc40003f66270 */
[-C--:B------:R-:W-:Y:S01]  /*5850*/  @!P6 IADD3 R214, R214, -R0.reuse, RZ ;  /* 0x80000000d6d6e210 */ /* 0x080fe20007ffe0ff */
[--C-:B------:R-:W-:Y:S01]  /*5860*/  @!P0 IMAD.IADD R209, R209, 0x1, -R0.reuse ;  /* 0x00000001d1d18824 */ /* 0x100fe200078e0a00 */
[----:B------:R-:W-:Y:S02]  /*5870*/  ISETP.GT.U32.AND P6, PT, R0, R207, PT ;  /* 0x000000cf0000720c */ /* 0x000fe40003fc4070 */
[----:B------:R-:W-:Y:S01]  /*5880*/  @!P1 IADD3 R210, R210, -R0, RZ ;  /* 0x80000000d2d29210 */ /* 0x000fe20007ffe0ff */
[--C-:B------:R-:W-:Y:S01]  /*5890*/  @!P2 IMAD.IADD R213, R213, 0x1, -R0.reuse ;  /* 0x00000001d5d5a824 */ /* 0x100fe200078e0a00 */
[----:B------:R-:W-:Y:S02]  /*58a0*/  ISETP.GE.AND P0, PT, R133, RZ, PT ;  /* 0x000000ff8500720c */ /* 0x000fe40003f06270 */
[----:B------:R-:W-:Y:S02]  /*58b0*/  ISETP.GE.AND P1, PT, R134, RZ, PT ;  /* 0x000000ff8600720c */ /* 0x000fe40003f26270 */
[----:B------:R-:W-:Y:S01]  /*58c0*/  ISETP.GT.U32.AND P2, PT, R0, R206, PT ;  /* 0x000000ce0000720c */ /* 0x000fe20003f44070 */
[--C-:B------:R-:W-:Y:S01]  /*58d0*/  @!P5 IMAD.IADD R212, R212, 0x1, -R0.reuse ;  /* 0x00000001d4d4d824 */ /* 0x100fe200078e0a00 */
[----:B------:R-:W-:Y:S01]  /*58e0*/  ISETP.GE.AND P5, PT, R136, RZ, PT ;  /* 0x000000ff8800720c */ /* 0x000fe20003fa6270 */
[----:B------:R-:W-:-:S02]  /*58f0*/  @!P4 IMAD.IADD R208, R208, 0x1, -R0 ;  /* 0x00000001d0d0c824 */ /* 0x000fc400078e0a00 */
[----:B------:R-:W-:Y:S01]  /*5900*/  @!P3 IMAD.MOV R216, RZ, RZ, -R216 ;  /* 0x000000ffffd8b224 */ /* 0x000fe200078e0ad8 */
[----:B------:R-:W-:Y:S01]  /*5910*/  ISETP.GT.U32.AND P3, PT, R0, R210, PT ;  /* 0x000000d20000720c */ /* 0x000fe20003f64070 */
[----:B------:R-:W-:Y:S01]  /*5920*/  @!P6 IMAD.IADD R207, R207, 0x1, -R0 ;  /* 0x00000001cfcfe824 */ /* 0x000fe200078e0a00 */
[----:B------:R-:W-:Y:S02]  /*5930*/  ISETP.GE.AND P4, PT, R132, RZ, PT ;  /* 0x000000ff8400720c */ /* 0x000fe40003f86270 */
[----:B------:R-:W-:Y:S01]  /*5940*/  ISETP.GE.AND P6, PT, R131, RZ, PT ;  /* 0x000000ff8300720c */ /* 0x000fe20003fc6270 */
[----:B------:R-:W-:Y:S01]  /*5950*/  @!P1 IMAD.MOV R215, RZ, RZ, -R215 ;  /* 0x000000ffffd79224 */ /* 0x000fe200078e0ad7 */
[----:B------:R-:W-:Y:S02]  /*5960*/  @!P0 IADD3 R214, -R214, RZ, RZ ;  /* 0x000000ffd6d68210 */ /* 0x000fe40007ffe1ff */
[----:B------:R-:W-:Y:S02]  /*5970*/  ISETP.GT.U32.AND P0, PT, R0, R208, PT ;  /* 0x000000d00000720c */ /* 0x000fe40003f04070 */
[----:B------:R-:W-:-:S02]  /*5980*/  @!P2 IADD3 R206, R206, -R0, RZ ;  /* 0x80000000cecea210 */ /* 0x000fc40007ffe0ff */
[C---:B------:R-:W-:Y:S02]  /*5990*/  ISETP.GT.U32.AND P1, PT, R0.reuse, R209, PT ;  /* 0x000000d10000720c */ /* 0x040fe40003f24070 */
[C---:B------:R-:W-:Y:S01]  /*59a0*/  ISETP.GT.U32.AND P2, PT, R0.reuse, R211, PT ;  /* 0x000000d30000720c */ /* 0x040fe20003f44070 */
[----:B------:R-:W-:Y:S01]  /*59b0*/  @!P5 IMAD.MOV R3, RZ, RZ, -R3 ;  /* 0x000000ffff03d224 */ /* 0x000fe200078e0a03 */
[----:B------:R-:W-:Y:S01]  /*59c0*/  ISETP.GT.U32.AND P5, PT, R0, R207, PT ;  /* 0x000000cf0000720c */ /* 0x000fe20003fa4070 */
[----:B------:R-:W-:Y:S01]  /*59d0*/  @!P4 IMAD.MOV R213, RZ, RZ, -R213 ;  /* 0x000000ffffd5c224 */ /* 0x000fe200078e0ad5 */
[----:B------:R-:W-:Y:S01]  /*59e0*/  @!P3 IADD3 R210, R210, -R0, RZ ;  /* 0x80000000d2d2b210 */ /* 0x000fe20007ffe0ff */
[----:B------:R-:W-:Y:S01]  /*59f0*/  @!P6 IMAD.MOV R212, RZ, RZ, -R212 ;  /* 0x000000ffffd4e224 */ /* 0x000fe200078e0ad4 */
[----:B------:R-:W-:Y:S01]  /*5a00*/  ISETP.GT.U32.AND P3, PT, R0, R204, PT ;  /* 0x000000cc0000720c */ /* 0x000fe20003f64070 */
[----:B------:R-:W-:Y:S01]  /*5a10*/  @!P0 IMAD.IADD R208, R208, 0x1, -R0 ;  /* 0x00000001d0d08824 */ /* 0x000fe200078e0a00 */
[----:B------:R-:W-:-:S02]  /*5a20*/  ISETP.GT.U32.AND P4, PT, R0, R206, PT ;  /* 0x000000ce0000720c */ /* 0x000fc40003f84070 */
[C---:B------:R-:W-:Y:S01]  /*5a30*/  ISETP.GT.U32.AND P6, PT, R0.reuse, R205, PT ;  /* 0x000000cd0000720c */ /* 0x040fe20003fc4070 */
[--C-:B------:R-:W-:Y:S01]  /*5a40*/  @!P1 IMAD.IADD R209, R209, 0x1, -R0.reuse ;  /* 0x00000001d1d19824 */ /* 0x100fe200078e0a00 */
[C---:B------:R-:W-:Y:S01]  /*5a50*/  ISETP.GT.U32.AND P0, PT, R0.reuse, R202, PT ;  /* 0x000000ca0000720c */ /* 0x040fe20003f04070 */
[--C-:B------:R-:W-:Y:S01]  /*5a60*/  @!P2 IMAD.IADD R211, R211, 0x1, -R0.reuse ;  /* 0x00000001d3d3a824 */ /* 0x100fe200078e0a00 */
[----:B------:R-:W-:Y:S02]  /*5a70*/  ISETP.GT.U32.AND P1, PT, R0, R203, PT ;  /* 0x000000cb0000720c */ /* 0x000fe40003f24070 */
[----:B------:R-:W-:Y:S01]  /*5a80*/  ISETP.GE.AND P2, PT, R130, RZ, PT ;  /* 0x000000ff8200720c */ /* 0x000fe20003f46270 */
[--C-:B------:R-:W-:Y:S01]  /*5a90*/  @!P5 IMAD.IADD R207, R207, 0x1, -R0.reuse ;  /* 0x00000001cfcfd824 */ /* 0x100fe200078e0a00 */
[----:B------:R-:W-:Y:S01]  /*5aa0*/  ISETP.GT.U32.AND P5, PT, R0, R201, PT ;  /* 0x000000c90000720c */ /* 0x000fe20003fa4070 */
[----:B------:R-:W-:Y:S01]  /*5ab0*/  @!P3 IMAD.IADD R204, R204, 0x1, -R0 ;  /* 0x00000001ccccb824 */ /* 0x000fe200078e0a00 */
[----:B------:R-:W-:-:S02]  /*5ac0*/  ISETP.GE.AND P3, PT, R128, RZ, PT ;  /* 0x000000ff8000720c */ /* 0x000fc40003f66270 */
[-C--:B------:R-:W-:Y:S01]  /*5ad0*/  @!P4 IADD3 R206, R206, -R0.reuse, RZ ;  /* 0x80000000cecec210 */ /* 0x080fe20007ffe0ff */
[--C-:B------:R-:W-:Y:S01]  /*5ae0*/  @!P6 IMAD.IADD R205, R205, 0x1, -R0.reuse ;  /* 0x00000001cdcde824 */ /* 0x100fe200078e0a00 */
[----:B------:R-:W-:Y:S02]  /*5af0*/  ISETP.GE.AND P4, PT, R129, RZ, PT ;  /* 0x000000ff8100720c */ /* 0x000fe40003f86270 */
[----:B------:R-:W-:Y:S01]  /*5b00*/  @!P0 IADD3 R202, R202, -R0, RZ ;  /* 0x80000000caca8210 */ /* 0x000fe20007ffe0ff */
[----:B------:R-:W-:Y:S01]  /*5b10*/  @!P1 IMAD.IADD R203, R203, 0x1, -R0 ;  /* 0x00000001cbcb9824 */ /* 0x000fe200078e0a00 */
[----:B------:R-:W-:Y:S02]  /*5b20*/  ISETP.GE.AND P0, PT, R126, RZ, PT ;  /* 0x000000ff7e00720c */ /* 0x000fe40003f06270 */
[----:B------:R-:W-:Y:S02]  /*5b30*/  ISETP.GE.AND P1, PT, R127, RZ, PT ;  /* 0x000000ff7f00720c */ /* 0x000fe40003f26270 */
[----:B------:R-:W-:-:S02]  /*5b40*/  @!P2 IADD3 R211, -R211, RZ, RZ ;  /* 0x000000ffd3d3a210 */ /* 0x000fc40007ffe1ff */
[C---:B------:R-:W-:Y:S01]  /*5b50*/  ISETP.GT.U32.AND P2, PT, R0.reuse, R205, PT ;  /* 0x000000cd0000720c */ /* 0x040fe20003f44070 */
[----:B------:R-:W-:Y:S01]  /*5b60*/  @!P5 IMAD.IADD R201, R201, 0x1, -R0 ;  /* 0x00000001c9c9d824 */ /* 0x000fe200078e0a00 */
[----:B------:R-:W-:Y:S01]  /*5b70*/  ISETP.GE.AND P5, PT, R125, RZ, PT ;  /* 0x000000ff7d00720c */ /* 0x000fe20003fa6270 */
[----:B------:R-:W-:Y:S01]  /*5b80*/  @!P3 IMAD.MOV R209, RZ, RZ, -R209 ;  /* 0x000000ffffd1b224 */ /* 0x000fe200078e0ad1 */
[C---:B------:R-:W-:Y:S01]  /*5b90*/  ISETP.GT.U32.AND P6, PT, R0.reuse, R200, PT ;  /* 0x000000c80000720c */ /* 0x040fe20003fc4070 */
[----:B------:R-:W-:Y:S01]  /*5ba0*/  @!P4 IMAD.MOV R210, RZ, RZ, -R210 ;  /* 0x000000ffffd2c224 */ /* 0x000fe200078e0ad2 */
[C---:B------:R-:W-:Y:S02]  /*5bb0*/  ISETP.GT.U32.AND P3, PT, R0.reuse, R203, PT ;  /* 0x000000cb0000720c */ /* 0x040fe40003f64070 */
[----:B------:R-:W-:Y:S01]  /*5bc0*/  ISETP.GT.U32.AND P4, PT, R0, R204, PT ;  /* 0x000000cc0000720c */ /* 0x000fe20003f84070 */
[----:B------:R-:W-:Y:S01]  /*5bd0*/  @!P1 IMAD.MOV R208, RZ, RZ, -R208 ;  /* 0x000000ffffd09224 */ /* 0x000fe200078e0ad0 */
[----:B------:R-:W-:-:S02]  /*5be0*/  @!P0 IADD3 R207, -R207, RZ, RZ ;  /* 0x000000ffcfcf8210 */ /* 0x000fc40007ffe1ff */
[C---:B------:R-:W-:Y:S01]  /*5bf0*/  ISETP.GT.U32.AND P0, PT, R0.reuse, R201, PT ;  /* 0x000000c90000720c */ /* 0x040fe20003f04070 */
[----:B------:R-:W-:Y:S01]  /*5c00*/  @!P2 IMAD.IADD R205, R205, 0x1, -R0 ;  /* 0x00000001cdcda824 */ /* 0x000fe200078e0a00 */
[C---:B------:R-:W-:Y:S02]  /*5c10*/  ISETP.GT.U32.AND P1, PT, R0.reuse, R202, PT ;  /* 0x000000ca0000720c */ /* 0x040fe40003f24070 */
[C---:B------:R-:W-:Y:S01]  /*5c20*/  ISETP.GT.U32.AND P2, PT, R0.reuse, R198, PT ;  /* 0x000000c60000720c */ /* 0x040fe20003f44070 */
[----:B------:R-:W-:Y:S01]  /*5c30*/  @!P5 IMAD.MOV R206, RZ, RZ, -R206 ;  /* 0x000000ffffced224 */ /* 0x000fe200078e0ace */
[----:B------:R-:W-:Y:S01]  /*5c40*/  ISETP.GT.U32.AND P5, PT, R0, R199, PT ;  /* 0x000000c70000720c */ /* 0x000fe20003fa4070 */
[--C-:B------:R-:W-:Y:S01]  /*5c50*/  @!P6 IMAD.IADD R200, R200, 0x1, -R0.reuse ;  /* 0x00000001c8c8e824 */ /* 0x100fe200078e0a00 */
[----:B------:R-:W-:Y:S01]  /*5c60*/  @!P3 IADD3 R203, R203, -R0, RZ ;  /* 0x80000000cbcbb210 */ /* 0x000fe20007ffe0ff */
[----:B------:R-:W-:Y:S01]  /*5c70*/  @!P4 IMAD.IADD R204, R204, 0x1, -R0 ;  /* 0x00000001ccccc824 */ /* 0x000fe200078e0a00 */
[----:B------:R-:W-:-:S02]  /*5c80*/  ISETP.GT.U32.AND P3, PT, R0, R196, PT ;  /* 0x000000c40000720c */ /* 0x000fc40003f64070 */
[C---:B------:R-:W-:Y:S01]  /*5c90*/  ISETP.GT.U32.AND P4, PT, R0.reuse, R197, PT ;  /* 0x000000c50000720c */ /* 0x040fe20003f84070 */
[--C-:B------:R-:W-:Y:S01]  /*5ca0*/  @!P0 IMAD.IADD R201, R201, 0x1, -R0.reuse ;  /* 0x00000001c9c98824 */ /* 0x100fe200078e0a00 */
[----:B------:R-:W-:Y:S01]  /*5cb0*/  ISETP.GT.U32.AND P0, PT, R0, R194, PT ;  /* 0x000000c20000720c */ /* 0x000fe20003f04070 */
[--C-:B------:R-:W-:Y:S01]  /*5cc0*/  @!P1 IMAD.IADD R202, R202, 0x1, -R0.reuse ;  /* 0x00000001caca9824 */ /* 0x100fe200078e0a00 */
[----:B------:R-:W-:Y:S01]  /*5cd0*/  ISETP.GT.U32.AND P6, PT, R0, R200, PT ;  /* 0x000000c80000720c */ /* 0x000fe20003fc4070 */
[----:B------:R-:W-:Y:S01]  /*5ce0*/  @!P2 IMAD.IADD R198, R198, 0x1, -R0 ;  /* 0x00000001c6c6a824 */ /* 0x000fe200078e0a00 */
[----:B------:R-:W-:Y:S02]  /*5cf0*/  ISETP.GT.U32.AND P1, PT, R0, R195, PT ;  /* 0x000000c30000720c */ /* 0x000fe40003f24070 */
[----:B------:R-:W-:Y:S02]  /*5d00*/  ISETP.GE.AND P2, PT, R122, RZ, PT ;  /* 0x000000ff7a00720c */ /* 0x000fe40003f46270 */
[----:B------:R-:W-:-:S02]  /*5d10*/  @!P5 IADD3 R199, R199, -R0, RZ ;  /* 0x80000000c7c7d210 */ /* 0x000fc40007ffe0ff */
[----:B------:R-:W-:Y:S01]  /*5d20*/  ISETP.GE.AND P5, PT, R123, RZ, PT ;  /* 0x000000ff7b00720c */ /* 0x000fe20003fa6270 */
[--C-:B------:R-:W-:Y:S01]  /*5d30*/  @!P3 IMAD.IADD R196, R196, 0x1, -R0.reuse ;  /* 0x00000001c4c4b824 */ /* 0x100fe200078e0a00 */
[----:B------:R-:W-:Y:S01]  /*5d40*/  ISETP.GE.AND P3, PT, R120, RZ, PT ;  /* 0x000000ff7800720c */ /* 0x000fe20003f66270 */
[--C-:B------:R-:W-:Y:S01]  /*5d50*/  @!P4 IMAD.IADD R197, R197, 0x1, -R0.reuse ;  /* 0x00000001c5c5c824 */ /* 0x100fe200078e0a00 */
[----:B------:R-:W-:Y:S01]  /*5d60*/  ISETP.GE.AND P4, PT, R121, RZ, PT ;  /* 0x000000ff7900720c */ /* 0x000fe20003f86270 */
[--C-:B------:R-:W-:Y:S01]  /*5d70*/  @!P0 IMAD.IADD R194, R194, 0x1, -R0.reuse ;  /* 0x00000001c2c28824 */ /* 0x100fe200078e0a00 */
[----:B------:R-:W-:Y:S01]  /*5d80*/  ISETP.GT.U32.AND P0, PT, R0, R199, PT ;  /* 0x000000c70000720c */ /* 0x000fe20003f04070 */
[----:B------:R-:W-:Y:S01]  /*5d90*/  @!P6 IMAD.IADD R200, R200, 0x1, -R0 ;  /* 0x00000001c8c8e824 */ /* 0x000fe200078e0a00 */
[----:B------:R-:W-:Y:S02]  /*5da0*/  @!P1 IADD3 R195, R195, -R0, RZ ;  /* 0x80000000c3c39210 */ /* 0x000fe40007ffe0ff */
[----:B------:R-:W-:-:S02]  /*5db0*/  ISETP.GE.AND P6, PT, R124, RZ, PT ;  /* 0x000000ff7c00720c */ /* 0x000fc40003fc6270 */
[----:B------:R-:W-:Y:S02]  /*5dc0*/  ISETP.GE.AND P1, PT, R119, RZ, PT ;  /* 0x000000ff7700720c */ /* 0x000fe40003f26270 */
[----:B------:R-:W-:Y:S02]  /*5dd0*/  @!P2 IADD3 R203, -R203, RZ, RZ ;  /* 0x000000ffcbcba210 */ /* 0x000fe40007ffe1ff */
[C---:B------:R-:W-:Y:S01]  /*5de0*/  ISETP.GT.U32.AND P2, PT, R0.reuse, R197, PT ;  /* 0x000000c50000720c */ /* 0x040fe20003f44070 */
[----:B------:R-:W-:Y:S01]  /*5df0*/  @!P5 IMAD.MOV R204, RZ, RZ, -R204 ;  /* 0x000000ffffccd224 */ /* 0x000fe200078e0acc */
[C---:B------:R-:W-:Y:S01]  /*5e00*/  ISETP.GT.U32.AND P5, PT, R0.reuse, R198, PT ;  /* 0x000000c60000720c */ /* 0x040fe20003fa4070 */
[----:B------:R-:W-:Y:S01]  /*5e10*/  @!P3 IMAD.MOV R201, RZ, RZ, -R201 ;  /* 0x000000ffffc9b224 */ /* 0x000fe200078e0ac9 */
[C---:B------:R-:W-:Y:S01]  /*5e20*/  ISETP.GT.U32.AND P3, PT, R0.reuse, R195, PT ;  /* 0x000000c30000720c */ /* 0x040fe20003f64070 */
[----:B------:R-:W-:Y:S01]  /*5e30*/  @!P4 IMAD.MOV R202, RZ, RZ, -R202 ;  /* 0x000000ffffcac224 */ /* 0x000fe200078e0aca */
[C---:B------:R-:W-:Y:S01]  /*5e40*/  ISETP.GT.U32.AND P4, PT, R0.reuse, R196, PT ;  /* 0x000000c40000720c */ /* 0x040fe20003f84070 */
[----:B------:R-:W-:Y:S01]  /*5e50*/  @!P0 IMAD.IADD R199, R199, 0x1, -R0 ;  /* 0x00000001c7c78824 */ /* 0x000fe200078e0a00 */
[----:B------:R-:W-:Y:S01]  /*5e60*/  ISETP.GT.U32.AND P0, PT, R0, R191, PT ;  /* 0x000000bf0000720c */ /* 0x000fe20003f04070 */
[----:B------:R-:W-:Y:S01]  /*5e70*/  @!P6 IMAD.MOV R205, RZ, RZ, -R205 ;  /* 0x000000ffffcde224 */ /* 0x000fe200078e0acd */
[----:B------:R-:W-:-:S02]  /*5e80*/  @!P1 IADD3 R200, -R200, RZ, RZ ;  /* 0x000000ffc8c89210 */ /* 0x000fc40007ffe1ff */
[C---:B------:R-:W-:Y:S01]  /*5e90*/  ISETP.GT.U32.AND P6, PT, R0.reuse, R194, PT ;  /* 0x000000c20000720c */ /* 0x040fe20003fc4070 */
[--C-:B------:R-:W-:Y:S01]  /*5ea0*/  @!P2 IMAD.IADD R197, R197, 0x1, -R0.reuse ;  /* 0x00000001c5c5a824 */ /* 0x100fe200078e0a00 */
[C---:B------:R-:W-:Y:S02]  /*5eb0*/  ISETP.GT.U32.AND P1, PT, R0.reuse, R193, PT ;  /* 0x000000c10000720c */ /* 0x040fe40003f24070 */
[----:B------:R-:W-:Y:S01]  /*5ec0*/  ISETP.GT.U32.AND P2, PT, R0, R187, PT ;  /* 0x000000bb0000720c */ /* 0x000fe20003f44070 */
[--C-:B------:R-:W-:Y:S01]  /*5ed0*/  @!P5 IMAD.IADD R198, R198, 0x1, -R0.reuse ;  /* 0x00000001c6c6d824 */ /* 0x100fe200078e0a00 */
[----:B------:R-:W-:Y:S01]  /*5ee0*/  ISETP.GT.U32.AND P5, PT, R0, R189, PT ;  /* 0x000000bd0000720c */ /* 0x000fe20003fa4070 */
[----:B------:R-:W-:Y:S01]  /*5ef0*/  @!P3 IMAD.IADD R195, R195, 0x1, -R0 ;  /* 0x00000001c3c3b824 */ /* 0x000fe200078e0a00 */
[----:B------:R-:W-:Y:S02]  /*5f00*/  @!P4 IADD3 R196, R196, -R0, RZ ;  /* 0x80000000c4c4c210 */ /* 0x000fe40007ffe0ff */
[----:B------:R-:W-:-:S02]  /*5f10*/  ISETP.GT.U32.AND P3, PT, R0, R183, PT ;  /* 0x000000b70000720c */ /* 0x000fc40003f64070 */
[----:B------:R-:W-:Y:S01]  /*5f20*/  ISETP.GT.U32.AND P4, PT, R0, R185, PT ;  /* 0x000000b90000720c */ /* 0x000fe20003f84070 */
[--C-:B------:R-:W-:Y:S01]  /*5f30*/  @!P6 IMAD.IADD R194, R194, 0x1, -R0.reuse ;  /* 0x00000001c2c2e824 */ /* 0x100fe200078e0a00 */
[-C--:B------:R-:W-:Y:S01]  /*5f40*/  @!P0 IADD3 R191, R191, -R0.reuse, RZ ;  /* 0x80000000bfbf8210 */ /* 0x080fe20007ffe0ff */
[--C-:B------:R-:W-:Y:S01]  /*5f50*/  @!P1 IMAD.IADD R193, R193, 0x1, -R0.reuse ;  /* 0x00000001c1c19824 */ /* 0x100fe200078e0a00 */
[----:B------:R-:W-:Y:S01]  /*5f60*/  ISETP.GE.AND P0, PT, R116, RZ, PT ;  /* 0x000000ff7400720c */ /* 0x000fe20003f06270 */
[--C-:B------:R-:W-:Y:S01]  /*5f70*/  @!P2 IMAD.IADD R187, R187, 0x1, -R0.reuse ;  /* 0x00000001bbbba824 */ /* 0x100fe200078e0a00 */
[----:B------:R-:W-:Y:S02]  /*5f80*/  ISETP.GE.AND P6, PT, R118, RZ, PT ;  /* 0x000000ff7600720c */ /* 0x000fe40003fc6270 */
[----:B------:R-:W-:Y:S02]  /*5f90*/  ISETP.GE.AND P1, PT, R117, RZ, PT ;  /* 0x000000ff7500720c */ /* 0x000fe40003f26270 */
[----:B------:R-:W-:Y:S01]  /*5fa0*/  ISETP.GE.AND P2, PT, R114, RZ, PT ;  /* 0x000000ff7200720c */ /* 0x000fe20003f46270 */
[--C-:B------:R-:W-:Y:S01]  /*5fb0*/  @!P5 IMAD.IADD R189, R189, 0x1, -R0.reuse ;  /* 0x00000001bdbdd824 */ /* 0x100fe200078e0a00 */
[----:B------:R-:W-:Y:S01]  /*5fc0*/  ISETP.GE.AND P5, PT, R115, RZ, PT ;  /* 0x000000ff7300720c */ /* 0x000fe20003fa6270 */
[----:B------:R-:W-:Y:S01]  /*5fd0*/  @!P4 IMAD.IADD R185, R185, 0x1, -R0 ;  /* 0x00000001b9b9c824 */ /* 0x000fe200078e0a00 */
[----:B------:R-:W-:-:S02]  /*5fe0*/  @!P3 IADD3 R183, R183, -R0, RZ ;  /* 0x80000000b7b7b210 */ /* 0x000fc40007ffe0ff */
[C---:B------:R-:W-:Y:S01]  /*5ff0*/  ISETP.GT.U32.AND P3, PT, R0.reuse, R193, PT ;  /* 0x000000c10000720c */ /* 0x040fe20003f64070 */
[----:B------:R-:W-:Y:S01]  /*6000*/  @!P0 IMAD.MOV R197, RZ, RZ, -R197 ;  /* 0x000000ffffc58224 */ /* 0x000fe200078e0ac5 */
[----:B------:R-:W-:Y:S02]  /*6010*/  IADD3 R100, R137, 0x79, RZ ;  /* 0x0000007989647810 */ /* 0x000fe40007ffe0ff */
[----:B------:R-:W-:Y:S01]  /*6020*/  ISETP.GE.AND P4, PT, R113, RZ, PT ;  /* 0x000000ff7100720c */ /* 0x000fe20003f86270 */
[----:B------:R-:W-:Y:S01]  /*6030*/  @!P6 IMAD.MOV R199, RZ, RZ, -R199 ;  /* 0x000000ffffc7e224 */ /* 0x000fe200078e0ac7 */
[C---:B------:R-:W-:Y:S01]  /*6040*/  ISETP.GT.U32.AND P0, PT, R0.reuse, R189, PT ;  /* 0x000000bd0000720c */ /* 0x040fe20003f04070 */
[----:B------:R-:W-:Y:S01]  /*6050*/  @!P1 IMAD.MOV R198, RZ, RZ, -R198 ;  /* 0x000000ffffc69224 */ /* 0x000fe200078e0ac6 */
[C---:B------:R-:W-:Y:S01]  /*6060*/  ISETP.GT.U32.AND P1, PT, R0.reuse, R191, PT ;  /* 0x000000bf0000720c */ /* 0x040fe20003f24070 */
[----:B------:R-:W-:Y:S01]  /*6070*/  @!P2 IMAD.MOV R195, RZ, RZ, -R195 ;  /* 0x000000ffffc3a224 */ /* 0x000fe200078e0ac3 */
[----:B------:R-:W-:-:S02]  /*6080*/  ISETP.GT.U32.AND P6, PT, R0, R187, PT ;  /* 0x000000bb0000720c */ /* 0x000fc40003fc4070 */
[----:B------:R-:W-:Y:S02]  /*6090*/  IABS R188, R100 ;  /* 0x0000006400bc7213 */ /* 0x000fe40000000000 */
[----:B------:R-:W-:Y:S02]  /*60a0*/  ISETP.GT.U32.AND P2, PT, R0, R185, PT ;  /* 0x000000b90000720c */ /* 0x000fe40003f44070 */
[----:B------:R-:W-:Y:S02]  /*60b0*/  @!P5 IADD3 R196, -R196, RZ, RZ ;  /* 0x000000ffc4c4d210 */ /* 0x000fe40007ffe1ff */
[----:B------:R-:W-:Y:S01]  /*60c0*/  ISETP.GT.U32.AND P5, PT, R0, R183, PT ;  /* 0x000000b70000720c */ /* 0x000fe20003fa4070 */
[----:B------:R-:W-:Y:S01]  /*60d0*/  IMAD.HI.U32 R5, R4, R188, RZ ;  /* 0x000000bc04057227 */ /* 0x000fe200078e00ff */
[----:B------:R-:W-:-:S03]  /*60e0*/  IADD3 R99, R137, 0x7a, RZ ;  /* 0x0000007a89637810 */ /* 0x000fc60007ffe0ff */
[----:B------:R-:W-:Y:S01]  /*60f0*/  @!P3 IMAD.IADD R193, R193, 0x1, -R0 ;  /* 0x00000001c1c1b824 */ /* 0x000fe200078e0a00 */
[----:B------:R-:W-:Y:S01]  /*6100*/  IABS R184, R99 ;  /* 0x0000006300b87213 */ /* 0x000fe20000000000 */
[----:B------:R-:W-:Y:S01]  /*6110*/  IMAD.MOV R5, RZ, RZ, -R5 ;  /* 0x000000ffff057224 */ /* 0x000fe200078e0a05 */
[C---:B------:R-:W-:Y:S01]  /*6120*/  ISETP.GT.U32.AND P3, PT, R0.reuse, R179, PT ;  /* 0x000000b30000720c */ /* 0x040fe20003f64070 */
[----:B------:R-:W-:Y:S01]  /*6130*/  @!P4 IMAD.MOV R194, RZ, RZ, -R194 ;  /* 0x000000ffffc2c224 */ /* 0x000fe200078e0ac2 */
[C---:B------:R-:W-:Y:S01]  /*6140*/  ISETP.GT.U32.AND P4, PT, R0.reuse, R181, PT ;  /* 0x000000b50000720c */ /* 0x040fe20003f84070 */
[--C-:B------:R-:W-:Y:S01]  /*6150*/  @!P0 IMAD.IADD R189, R189, 0x1, -R0.reuse ;  /* 0x00000001bdbd8824 */ /* 0x100fe200078e0a00 */
[----:B------:R-:W-:Y:S01]  /*6160*/  @!P1 IADD3 R191, R191, -R0, RZ ;  /* 0x80000000bfbf9210 */ /* 0x000fe20007ffe0ff */
[----:B------:R-:W-:Y:S01]  /*6170*/  @!P6 IMAD.IADD R187, R187, 0x1, -R0 ;  /* 0x00000001bbbbe824 */ /* 0x000fe200078e0a00 */
[C---:B------:R-:W-:Y:S01]  /*6180*/  ISETP.GT.U32.AND P0, PT, R0.reuse, R186, PT ;  /* 0x000000ba0000720c */ /* 0x040fe20003f04070 */
[C---:B------:R-:W-:Y:S01]  /*6190*/  IMAD R188, R0.reuse, R5, R188 ;  /* 0x0000000500bc7224 */ /* 0x040fe200078e02bc */
[C---:B------:R-:W-:Y:S01]  /*61a0*/  ISETP.GT.U32.AND P1, PT, R0.reuse, R182, PT ;  /* 0x000000b60000720c */ /* 0x040fe20003f24070 */
[----:B------:R-:W-:Y:S01]  /*61b0*/  @!P2 IMAD.IADD R185, R185, 0x1, -R0 ;  /* 0x00000001b9b9a824 */ /* 0x000fe200078e0a00 */
[----:B------:R-:W-:Y:S01]  /*61c0*/  ISETP.GT.U32.AND P6, PT, R0, R190, PT ;  /* 0x000000be0000720c */ /* 0x000fe20003fc4070 */
[----:B------:R-:W-:Y:S01]  /*61d0*/  IMAD.HI.U32 R5, R4, R184, RZ ;  /* 0x000000b804057227 */ /* 0x000fe200078e00ff */
[----:B------:R-:W-:-:S02]  /*61e0*/  IADD3 R98, R137, 0x7b, RZ ;  /* 0x0000007b89627810 */ /* 0x000fc40007ffe0ff */
[----:B------:R-:W-:Y:S02]  /*61f0*/  ISETP.GT.U32.AND P2, PT, R0, R192, PT ;  /* 0x000000c00000720c */ /* 0x000fe40003f44070 */
[----:B------:R-:W-:Y:S01]  /*6200*/  @!P5 IADD3 R183, R183, -R0, RZ ;  /* 0x80000000b7b7d210 */ /* 0x000fe20007ffe0ff */
[----:B------:R-:W-:Y:S01]  /*6210*/  IMAD.MOV R5, RZ, RZ, -R5 ;  /* 0x000000ffff057224 */ /* 0x000fe200078e0a05 */
[----:B------:R-:W-:Y:S02]  /*6220*/  ISETP.GE.AND P5, PT, R112, RZ, PT ;  /* 0x000000ff7000720c */ /* 0x000fe40003fa6270 */
[----:B------:R-:W-:Y:S01]  /*6230*/  IABS R180, R98 ;  /* 0x0000006200b47213 */ /* 0x000fe20000000000 */
[----:B------:R-:W-:Y:S01]  /*6240*/  IMAD R184, R0, R5, R184 ;  /* 0x0000000500b87224 */ /* 0x000fe200078e02b8 */
[----:B------:R-:W-:Y:S01]  /*6250*/  IADD3 R97, R137, 0x7c, RZ ;  /* 0x0000007c89617810 */ /* 0x000fe20007ffe0ff */
[----:B------:R-:W-:Y:S01]  /*6260*/  @!P3 IMAD.IADD R179, R179, 0x1, -R0 ;  /* 0x00000001b3b3b824 */ /* 0x000fe200078e0a00 */
[----:B------:R-:W-:Y:S01]  /*6270*/  ISETP.GE.AND P3, PT, R110, RZ, PT ;  /* 0x000000ff6e00720c */ /* 0x000fe20003f66270 */
[----:B------:R-:W-:Y:S01]  /*6280*/  IMAD.HI.U32 R5, R4, R180, RZ ;  /* 0x000000b404057227 */ /* 0x000fe200078e00ff */
[----:B------:R-:W-:-:S03]  /*6290*/  @!P0 IADD3 R186, R186, -R0, RZ ;  /* 0x80000000baba8210 */ /* 0x000fc60007ffe0ff */
[--C-:B------:R-:W-:Y:S01]  /*62a0*/  @!P4 IMAD.IADD R181, R181, 0x1, -R0.reuse ;  /* 0x00000001b5b5c824 */ /* 0x100fe200078e0a00 */
[----:B------:R-:W-:Y:S01]  /*62b0*/  ISETP.GE.AND P0, PT, R108, RZ, PT ;  /* 0x000000ff6c00720c */ /* 0x000fe20003f06270 */
[--C-:B------:R-:W-:Y:S01]  /*62c0*/  @!P1 IMAD.IADD R182, R182, 0x1, -R0.reuse ;  /* 0x00000001b6b69824 */ /* 0x100fe200078e0a00 */
[----:B------:R-:W-:Y:S01]  /*62d0*/  IABS R178, R97 ;  /* 0x0000006100b27213 */ /* 0x000fe20000000000 */
[--C-:B------:R-:W-:Y:S01]  /*62e0*/  @!P6 IMAD.IADD R190, R190, 0x1, -R0.reuse ;  /* 0x00000001bebee824 */ /* 0x100fe200078e0a00 */
[----:B------:R-:W-:Y:S01]  /*62f0*/  ISETP.GE.AND P4, PT, R111, RZ, PT ;  /* 0x000000ff6f00720c */ /* 0x000fe20003f86270 */
[----:B------:R-:W-:Y:S01]  /*6300*/  IMAD.MOV R5, RZ, RZ, -R5 ;  /* 0x000000ffff057224 */ /* 0x000fe200078e0a05 */
[----:B------:R-:W-:Y:S01]  /*6310*/  ISETP.GE.AND P1, PT, R109, RZ, PT ;  /* 0x000000ff6d00720c */ /* 0x000fe20003f26270 */
[----:B------:R-:W-:Y:S01]  /*6320*/  @!P2 IMAD.IADD R192, R192, 0x1, -R0 ;  /* 0x00000001c0c0a824 */ /* 0x000fe200078e0a00 */
[----:B------:R-:W-:Y:S02]  /*6330*/  ISETP.GE.AND P6, PT, R107, RZ, PT ;  /* 0x000000ff6b00720c */ /* 0x000fe40003fc6270 */
[C---:B------:R-:W-:Y:S01]  /*6340*/  ISETP.GT.U32.AND P2, PT, R0.reuse, R181, PT ;  /* 0x000000b50000720c */ /* 0x040fe20003f44070 */
[----:B------:R-:W-:Y:S01]  /*6350*/  @!P5 IMAD.MOV R193, RZ, RZ, -R193 ;  /* 0x000000ffffc1d224 */ /* 0x000fe200078e0ac1 */
[C---:B------:R-:W-:Y:S01]  /*6360*/  ISETP.GT.U32.AND P5, PT, R0.reuse, R179, PT ;  /* 0x000000b30000720c */ /* 0x040fe20003fa4070 */
[----:B------:R-:W-:-:S02]  /*6370*/  IMAD R180, R0, R5, R180 ;  /* 0x0000000500b47224 */ /* 0x000fc400078e02b4 */
[----:B------:R-:W-:Y:S01]  /*6380*/  IMAD.HI.U32 R5, R4, R178, RZ ;  /* 0x000000b204057227 */ /* 0x000fe200078e00ff */
[----:B------:R-:W-:-:S03]  /*6390*/  IADD3 R96, R137, 0x7d, RZ ;  /* 0x0000007d89607810 */ /* 0x000fc60007ffe0ff */
[----:B------:R-:W-:Y:S01]  /*63a0*/  @!P3 IMAD.MOV R189, RZ, RZ, -R189 ;  /* 0x000000ffffbdb224 */ /* 0x000fe200078e0abd */
[----:B------:R-:W-:Y:S02]  /*63b0*/  IADD3 R5, -R5, RZ, RZ ;  /* 0x000000ff05057210 */ /* 0x000fe40007ffe1ff */
[C---:B------:R-:W-:Y:S01]  /*63c0*/  ISETP.GT.U32.AND P3, PT, R0.reuse, R182, PT ;  /* 0x000000b60000720c */ /* 0x040fe20003f64070 */
[----:B------:R-:W-:Y:S01]  /*63d0*/  @!P0 IMAD.MOV R185, RZ, RZ, -R185 ;  /* 0x000000ffffb98224 */ /* 0x000fe200078e0ab9 */
[----:B------:R-:W-:Y:S01]  /*63e0*/  IABS R177, R96 ;  /* 0x0000006000b17213 */ /* 0x000fe20000000000 */
[----:B------:R-:W-:Y:S01]  /*63f0*/  @!P1 IMAD.MOV R187, RZ, RZ, -R187 ;  /* 0x000000ffffbb9224 */ /* 0x000fe200078e0abb */
[----:B------:R-:W-:Y:S01]  /*6400*/  @!P4 IADD3 R191, -R191, RZ, RZ ;  /* 0x000000ffbfbfc210 */ /* 0x000fe20007ffe1ff */
[----:B------:R-:W-:Y:S01]  /*6410*/  @!P2 IMAD.IADD R181, R181, 0x1, -R0 ;  /* 0x00000001b5b5a824 */ /* 0x000fe200078e0a00 */
[C---:B------:R-:W-:Y:S02]  /*6420*/  ISETP.GT.U32.AND P0, PT, R0.reuse, R192, PT ;  /* 0x000000c00000720c */ /* 0x040fe40003f04070 */
[----:B------:R-:W-:Y:S01]  /*6430*/  @!P6 IADD3 R183, -R183, RZ, RZ ;  /* 0x000000ffb7b7e210 */ /* 0x000fe20007ffe1ff */
[C---:B------:R-:W-:Y:S01]  /*6440*/  IMAD R178, R0.reuse, R5, R178 ;  /* 0x0000000500b27224 */ /* 0x040fe200078e02b2 */
[----:B------:R-:W-:-:S02]  /*6450*/  ISETP.GT.U32.AND P4, PT, R0, R186, PT ;  /* 0x000000ba0000720c */ /* 0x000fc40003f84070 */
[C---:B------:R-:W-:Y:S02]  /*6460*/  ISETP.GT.U32.AND P1, PT, R0.reuse, R190, PT ;  /* 0x000000be0000720c */ /* 0x040fe40003f24070 */
[----:B------:R-:W-:Y:S01]  /*6470*/  ISETP.GT.U32.AND P6, PT, R0, R188, PT ;  /* 0x000000bc0000720c */ /* 0x000fe20003fc4070 */
[----:B------:R-:W-:Y:S01]  /*6480*/  IMAD.HI.U32 R5, R4, R177, RZ ;  /* 0x000000b104057227 */ /* 0x000fe200078e00ff */
[----:B------:R-:W-:-:S03]  /*6490*/  ISETP.GT.U32.AND P2, PT, R0, R184, PT ;  /* 0x000000b80000720c */ /* 0x000fc60003f44070 */
[--C-:B------:R-:W-:Y:S01]  /*64a0*/  @!P5 IMAD.IADD R179, R179, 0x1, -R0.reuse ;  /* 0x00000001b3b3d824 */ /* 0x100fe200078e0a00 */
[----:B------:R-:W-:Y:S01]  /*64b0*/  ISETP.GT.U32.AND P5, PT, R0, R180, PT ;  /* 0x000000b40000720c */ /* 0x000fe20003fa4070 */
[----:B------:R-:W-:Y:S01]  /*64c0*/  IMAD.MOV R5, RZ, RZ, -R5 ;  /* 0x000000ffff057224 */ /* 0x000fe200078e0a05 */
[----:B------:R-:W-:Y:S01]  /*64d0*/  IADD3 R95, R137, 0x7e, RZ ;  /* 0x0000007e895f7810 */ /* 0x000fe20007ffe0ff */
[--C-:B------:R-:W-:Y:S01]  /*64e0*/  @!P3 IMAD.IADD R182, R182, 0x1, -R0.reuse ;  /* 0x00000001b6b6b824 */ /* 0x100fe200078e0a00 */
[C---:B------:R-:W-:Y:S01]  /*64f0*/  ISETP.GT.U32.AND P3, PT, R0.reuse, R178, PT ;  /* 0x000000b20000720c */ /* 0x040fe20003f64070 */
[----:B------:R-:W-:Y:S01]  /*6500*/  IMAD R177, R0, R5, R177 ;  /* 0x0000000500b17224 */ /* 0x000fe200078e02b1 */
[----:B------:R-:W-:Y:S01]  /*6510*/  IABS R5, R95 ;  /* 0x0000005f00057213 */ /* 0x000fe20000000000 */
[--C-:B------:R-:W-:Y:S01]  /*6520*/  @!P0 IMAD.IADD R192, R192, 0x1, -R0.reuse ;  /* 0x00000001c0c08824 */ /* 0x100fe200078e0a00 */
[----:B------:R-:W-:Y:S01]  /*6530*/  @!P4 IADD3 R186, R186, -R0, RZ ;  /* 0x80000000babac210 */ /* 0x000fe20007ffe0ff */
[--C-:B------:R-:W-:Y:S01]  /*6540*/  @!P1 IMAD.IADD R190, R190, 0x1, -R0.reuse ;  /* 0x00000001bebe9824 */ /* 0x100fe200078e0a00 */
[----:B------:R-:W-:Y:S01]  /*6550*/  ISETP.GE.AND P0, PT, R104, RZ, PT ;  /* 0x000000ff6800720c */ /* 0x000fe20003f06270 */
[----:B------:R-:W-:Y:S01]  /*6560*/  @!P6 IMAD.IADD R188, R188, 0x1, -R0 ;  /* 0x00000001bcbce824 */ /* 0x000fe200078e0a00 */
[----:B------:R-:W-:-:S02]  /*6570*/  ISETP.GE.AND P4, PT, R106, RZ, PT ;  /* 0x000000ff6a00720c */ /* 0x000fc40003f86270 */
[----:B------:R-:W-:Y:S02]  /*6580*/  ISETP.GE.AND P1, PT, R105, RZ, PT ;  /* 0x000000ff6900720c */ /* 0x000fe40003f26270 */
[----:B------:R-:W-:Y:S02]  /*6590*/  ISETP.GE.AND P6, PT, R103, RZ, PT ;  /* 0x000000ff6700720c */ /* 0x000fe40003fc6270 */
[----:B------:R-:W-:Y:S01]  /*65a0*/  @!P2 IADD3 R184, R184, -R0, RZ ;  /* 0x80000000b8b8a210 */ /* 0x000fe20007ffe0ff */
[----:B------:R-:W-:Y:S01]  /*65b0*/  IMAD.HI.U32 R4, R4, R5, RZ ;  /* 0x0000000504047227 */ /* 0x000fe200078e00ff */
[----:B------:R-:W-:-:S03]  /*65c0*/  ISETP.GE.AND P2, PT, R102, RZ, PT ;  /* 0x000000ff6600720c */ /* 0x000fc60003f46270 */
[----:B------:R-:W-:Y:S01]  /*65d0*/  @!P5 IMAD.IADD R180, R180, 0x1, -R0 ;  /* 0x00000001b4b4d824 */ /* 0x000fe200078e0a00 */
[----:B------:R-:W-:Y:S01]  /*65e0*/  ISETP.GE.AND P5, PT, R101, RZ, PT ;  /* 0x000000ff6500720c */ /* 0x000fe20003fa6270 */
[----:B------:R-:W-:Y:S02]  /*65f0*/  IMAD.MOV R4, RZ, RZ, -R4 ;  /* 0x000000ffff047224 */ /* 0x000fe400078e0a04 */
[----:B------:R-:W-:Y:S02]  /*6600*/  @!P3 IMAD.IADD R178, R178, 0x1, -R0 ;  /* 0x00000001b2b2b824 */ /* 0x000fe400078e0a00 */
[C---:B------:R-:W-:Y:S01]  /*6610*/  IMAD R5, R0.reuse, R4, R5 ;  /* 0x0000000400057224 */ /* 0x040fe200078e0205 */
[----:B------:R-:W-:Y:S01]  /*6620*/  @!P1 IADD3 R179, -R179, RZ, RZ ;  /* 0x000000ffb3b39210 */ /* 0x000fe20007ffe1ff */
        /* <DEDUP_REMOVED lines=8> */
[----:B------:R-:W-:Y:S02]  /*66b0*/  ISETP.GT.U32.AND P2, PT, R0, R5, PT ;  /* 0x000000050000720c */ /* 0x000fe40003f44070 */
[----:B------:R-:W-:Y:S02]  /*66c0*/  @!P5 IADD3 R192, -R192, RZ, RZ ;  /* 0x000000ffc0c0d210 */ /* 0x000fe40007ffe1ff */
[----:B------:R-:W-:Y:S02]  /*66d0*/  ISETP.GE.AND P5, PT, R100, RZ, PT ;  /* 0x000000ff6400720c */ /* 0x000fe40003fa6270 */
[----:B------:R-:W-:Y:S01]  /*66e0*/  ISETP.GT.U32.AND P3, PT, R0, R184, PT ;  /* 0x000000b80000720c */ /* 0x000fe20003f64070 */
[--C-:B------:R-:W-:Y:S01]  /*66f0*/  @!P0 IMAD.IADD R180, R180, 0x1, -R0.reuse ;  /* 0x00000001b4b48824 */ /* 0x100fe200078e0a00 */
[----:B------:R-:W-:Y:S01]  /*6700*/  ISETP.GE.AND P0, PT, R99, RZ, PT ;  /* 0x000000ff6300720c */ /* 0x000fe20003f06270 */
[--C-:B------:R-:W-:Y:S01]  /*6710*/  @!P4 IMAD.IADD R188, R188, 0x1, -R0.reuse ;  /* 0x00000001bcbcc824 */ /* 0x100fe200078e0a00 */
[----:B------:R-:W-:Y:S01]  /*6720*/  @!P1 IADD3 R178, R178, -R0, RZ ;  /* 0x80000000b2b29210 */ /* 0x000fe20007ffe0ff */
[--C-:B------:R-:W-:Y:S01]  /*6730*/  @!P6 IMAD.IADD R177, R177, 0x1, -R0.reuse ;  /* 0x00000001b1b1e824 */ /* 0x100fe200078e0a00 */
[----:B------:R-:W-:Y:S01]  /*6740*/  ISETP.GE.AND P1, PT, R98, RZ, PT ;  /* 0x000000ff6200720c */ /* 0x000fe20003f26270 */
[----:B------:R-:W-:-:S02]  /*6750*/  @!P2 IMAD.IADD R5, R5, 0x1, -R0 ;  /* 0x000000010505a824 */ /* 0x000fc400078e0a00 */
[----:B------:R-:W-:Y:S02]  /*6760*/  IMAD.MOV.U32 R4, RZ, RZ, c[0x0][0x180] ;  /* 0x00006000ff047624 */ /* 0x000fe400078e00ff */
[----:B------:R-:W-:Y:S01]  /*6770*/  @!P5 IMAD.MOV R188, RZ, RZ, -R188 ;  /* 0x000000ffffbcd224 */ /* 0x000fe200078e0abc */
[C---:B------:R-:W-:Y:S02]  /*6780*/  ISETP.GT.U32.AND P5, PT, R0.reuse, R177, PT ;  /* 0x000000b10000720c */ /* 0x040fe40003fa4070 */
[----:B------:R-:W-:Y:S01]  /*6790*/  ISETP.GT.U32.AND P2, PT, R0, R5, PT ;  /* 0x000000050000720c */ /* 0x000fe20003f44070 */
[----:B------:R-:W-:Y:S01]  /*67a0*/  @!P3 IMAD.IADD R184, R184, 0x1, -R0 ;  /* 0x00000001b8b8b824 */ /* 0x000fe200078e0a00 */
[----:B------:R-:W-:Y:S02]  /*67b0*/  IADD3 R93, R4, -0x5, RZ ;  /* 0xfffffffb045d7810 */ /* 0x000fe40007ffe0ff */
[----:B------:R-:W-:Y:S01]  /*67c0*/  ISETP.GE.AND P6, PT, R97, RZ, PT ;  /* 0x000000ff6100720c */ /* 0x000fe20003fc6270 */
[----:B------:R-:W-:Y:S01]  /*67d0*/  @!P1 IMAD.MOV R180, RZ, RZ, -R180 ;  /* 0x000000ffffb49224 */ /* 0x000fe200078e0ab4 */
[----:B------:R-:W-:-:S02]  /*67e0*/  @!P0 IADD3 R184, -R184, RZ, RZ ;  /* 0x000000ffb8b88210 */ /* 0x000fc40007ffe1ff */
[----:B------:R-:W-:Y:S02]  /*67f0*/  ISETP.GE.U32.AND P3, PT, R93, 0x7fffff7c, PT ;  /* 0x7fffff7c5d00780c */ /* 0x000fe40003f66070 */
[----:B------:R-:W-:Y:S02]  /*6800*/  ISETP.GE.AND P0, PT, R96, RZ, PT ;  /* 0x000000ff6000720c */ /* 0x000fe40003f06270 */
[----:B------:R-:W-:Y:S02]  /*6810*/  IADD3 R93, R4, -0xd, RZ ;  /* 0xfffffff3045d7810 */ /* 0x000fe40007ffe0ff */
[----:B------:R-:W-:Y:S01]  /*6820*/  ISETP.GE.AND P1, PT, R95, RZ, PT ;  /* 0x000000ff5f00720c */ /* 0x000fe20003f26270 */
[----:B------:R-:W-:Y:S01]  /*6830*/  @!P5 IMAD.IADD R177, R177, 0x1, -R0 ;  /* 0x00000001b1b1d824 */ /* 0x000fe200078e0a00 */
[----:B------:R-:W-:Y:S02]  /*6840*/  ISETP.GE.U32.AND P5, PT, R93, 0x7fffff74, PT ;  /* 0x7fffff745d00780c */ /* 0x000fe40003fa6070 */
[----:B------:R-:W-:-:S02]  /*6850*/  @!P2 IADD3 R5, R5, -R0, RZ ;  /* 0x800000000505a210 */ /* 0x000fc40007ffe0ff */
[----:B------:R-:W-:Y:S02]  /*6860*/  ISETP.NE.AND P2, PT, RZ, c[0x0][0x17c], PT ;  /* 0x00005f00ff007a0c */ /* 0x000fe40003f45270 */
[----:B------:R-:W-:Y:S01]  /*6870*/  LOP3.LUT R93, RZ, c[0x0][0x17c], RZ, 0x33, !PT ;  /* 0x00005f00ff5d7a12 */ /* 0x000fe200078e33ff */
[----:B------:R-:W-:Y:S01]  /*6880*/  IMAD R176, R217, c[0x0][0x18c], RZ ;  /* 0x00006300d9b07a24 */ /* 0x000fe200078e02ff */
[----:B------:R-:W-:Y:S02]  /*6890*/  IADD3 R0, R4, -0x11, RZ ;  /* 0xffffffef04007810 */ /* 0x000fe40007ffe0ff */
[C---:B------:R-:W-:Y:S01]  /*68a0*/  SEL R92, R93.reuse, R92, !P2 ;  /* 0x0000005c5d5c7207 */ /* 0x040fe20005000000 */
[----:B------:R-:W-:Y:S01]  /*68b0*/  @!P0 IMAD.MOV R177, RZ, RZ, -R177 ;  /* 0x000000ffffb18224 */ /* 0x000fe200078e0ab1 */
[----:B------:R-:W-:Y:S01]  /*68c0*/  ISETP.GE.U32.AND P0, PT, R0, 0x7fffff70, PT ;  /* 0x7fffff700000780c */ /* 0x000fe20003f06070 */
[----:B------:R-:W-:Y:S01]  /*68d0*/  @!P6 IMAD.MOV R178, RZ, RZ, -R178 ;  /* 0x000000ffffb2e224 */ /* 0x000fe200078e0ab2 */
[----:B------:R-:W-:Y:S01]  /*68e0*/  STL [R1+0x1084], R100 ;  /* 0x0010846401007387 */ /* 0x000fe20000100800 */
[----:B------:R-:W-:Y:S01]  /*68f0*/  @!P1 IMAD.MOV R5, RZ, RZ, -R5 ;  /* 0x000000ffff059224 */ /* 0x000fe200078e0a05 */
[----:B------:R-:W-:Y:S01]  /*6900*/  LEA R0, P1, R176, c[0x0][0x168], 0x2 ;  /* 0x00005a00b0007a11 */ /* 0x000fe200078210ff */
[----:B------:R-:W-:Y:S01]  /*6910*/  IMAD R92, R92, c[0x0][0x190], RZ ;  /* 0x000064005c5c7a24 */ /* 0x000fe200078e02ff */
[----:B------:R-:W-:Y:S01]  /*6920*/  SEL R89, R93, R89, !P2 ;  /* 0x000000595d597207 */ /* 0x000fe20005000000 */
[----:B------:R-:W-:Y:S01]  /*6930*/  IMAD R91, R91, c[0x0][0x184], RZ ;  /* 0x000061005b5b7a24 */ /* 0x000fe200078e02ff */
[----:B------:R-:W-:Y:S01]  /*6940*/  STL [R1+0x1080], R99 ;  /* 0x0010806301007387 */ /* 0x000fe20000100800 */
[----:B------:R-:W-:-:S03]  /*6950*/  SEL R88, R93, R88, !P2 ;  /* 0x000000585d587207 */ /* 0x000fc60005000000 */
[----:B------:R-:W-:Y:S01]  /*6960*/  STL [R1+0x1078], R98 ;  /* 0x0010786201007387 */ /* 0x000fe20000100800 */
[----:B------:R-:W-:Y:S01]  /*6970*/  SEL R87, R93, R87, !P2 ;  /* 0x000000575d577207 */ /* 0x000fe20005000000 */
[----:B------:R-:W-:Y:S01]  /*6980*/  IMAD R89, R89, c[0x0][0x190], RZ ;  /* 0x0000640059597a24 */ /* 0x000fe200078e02ff */
[C---:B------:R-:W-:Y:S01]  /*6990*/  SEL R86, R93.reuse, R86, !P2 ;  /* 0x000000565d567207 */ /* 0x040fe20005000000 */
[----:B------:R-:W-:Y:S01]  /*69a0*/  STL [R1+0x1074], R97 ;  /* 0x0010746101007387 */ /* 0x000fe20000100800 */
[C---:B------:R-:W-:Y:S01]  /*69b0*/  SEL R85, R93.reuse, R85, !P2 ;  /* 0x000000555d557207 */ /* 0x040fe20005000000 */
[----:B------:R-:W-:Y:S01]  /*69c0*/  IMAD R90, R90, c[0x0][0x184], RZ ;  /* 0x000061005a5a7a24 */ /* 0x000fe200078e02ff */
[C---:B------:R-:W-:Y:S01]  /*69d0*/  SEL R84, R93.reuse, R84, !P2 ;  /* 0x000000545d547207 */ /* 0x040fe20005000000 */
[----:B------:R1:W-:Y:S01]  /*69e0*/  STL [R1+0x106c], R96 ;  /* 0x00106c6001007387 */ /* 0x0003e20000100800 */
[C---:B------:R-:W-:Y:S02]  /*69f0*/  SEL R83, R93.reuse, R83, !P2 ;  /* 0x000000535d537207 */ /* 0x040fe40005000000 */
[----:B------:R-:W-:-:S02]  /*6a00*/  SEL R82, R93, R82, !P2 ;  /* 0x000000525d527207 */ /* 0x000fc40005000000 */
[C---:B------:R-:W-:Y:S02]  /*6a10*/  SEL R81, R93.reuse, R81, !P2 ;  /* 0x000000515d517207 */ /* 0x040fe40005000000 */
[C---:B------:R-:W-:Y:S02]  /*6a20*/  SEL R80, R93.reuse, R80, !P2 ;  /* 0x000000505d507207 */ /* 0x040fe40005000000 */
[C---:B------:R-:W-:Y:S02]  /*6a30*/  SEL R79, R93.reuse, R79, !P2 ;  /* 0x0000004f5d4f7207 */ /* 0x040fe40005000000 */
[C---:B------:R-:W-:Y:S02]  /*6a40*/  SEL R78, R93.reuse, R78, !P2 ;  /* 0x0000004e5d4e7207 */ /* 0x040fe40005000000 */
        /* <DEDUP_REMOVED lines=114> */
[----:B------:R-:W-:Y:S02]  /*7170*/  SEL R5, R93, R5, !P2 ;  /* 0x000000055d057207 */ /* 0x000fe40005000000 */
[----:B------:R-:W-:-:S02]  /*7180*/  LEA.HI.X.SX32 R176, R176, c[0x0][0x16c], 0x2, P1 ;  /* 0x00005b00b0b07a11 */ /* 0x000fc400008f16ff */
[----:B-1----:R-:W-:Y:S02]  /*7190*/  LEA R96, P1, R92, R0, 0x2 ;  /* 0x000000005c607211 */ /* 0x002fe400078210ff */
[----:B------:R-:W-:Y:S01]  /*71a0*/  LEA R244, P2, R91, c[0x0][0x160], 0x2 ;  /* 0x000058005bf47a11 */ /* 0x000fe200078410ff */
[----:B------:R-:W-:Y:S01]  /*71b0*/  IMAD R88, R88, c[0x0][0x190], RZ ;  /* 0x0000640058587a24 */ /* 0x000fe200078e02ff */
[----:B------:R-:W-:Y:S01]  /*71c0*/  LEA.HI.X.SX32 R97, R92, R176, 0x2, P1 ;  /* 0x000000b05c617211 */ /* 0x000fe200008f16ff */
[----:B------:R-:W-:Y:S01]  /*71d0*/  IMAD R87, R87, c[0x0][0x190], RZ ;  /* 0x0000640057577a24 */ /* 0x000fe200078e02ff */
[----:B------:R-:W-:Y:S02]  /*71e0*/  LEA.HI.X.SX32 R245, R91, c[0x0][0x164], 0x2, P2 ;  /* 0x000059005bf57a11 */ /* 0x000fe400010f16ff */
[----:B------:R-:W-:Y:S02]  /*71f0*/  LEA R246, P1, R90, c[0x0][0x160], 0x2 ;  /* 0x000058005af67a11 */ /* 0x000fe400078210ff */
[----:B------:R-:W-:Y:S01]  /*7200*/  LEA R174, P2, R89, R0, 0x2 ;  /* 0x0000000059ae7211 */ /* 0x000fe200078410ff */
[----:B------:R-:W-:Y:S01]  /*7210*/  IMAD R86, R86, c[0x0][0x190], RZ ;  /* 0x0000640056567a24 */ /* 0x000fe200078e02ff */
[----:B------:R-:W-:Y:S01]  /*7220*/  LEA.HI.X.SX32 R247, R90, c[0x0][0x164], 0x2, P1 ;  /* 0x000059005af77a11 */ /* 0x000fe200008f16ff */
[----:B------:R-:W-:Y:S01]  /*7230*/  IMAD R85, R85, c[0x0][0x190], RZ ;  /* 0x0000640055557a24 */ /* 0x000fe200078e02ff */
[----:B------:R-:W-:-:S02]  /*7240*/  LEA.HI.X.SX32 R175, R89, R176, 0x2, P2 ;  /* 0x000000b059af7211 */ /* 0x000fc400010f16ff */
[-C--:B------:R-:W-:Y:S02]  /*7250*/  LEA R172, P1, R88, R0.reuse, 0x2 ;  /* 0x0000000058ac7211 */ /* 0x080fe400078210ff */
[----:B------:R-:W-:Y:S01]  /*7260*/  LEA R170, P2, R87, R0, 0x2 ;  /* 0x0000000057aa7211 */ /* 0x000fe200078410ff */
[----:B------:R-:W-:Y:S01]  /*7270*/  IMAD R84, R84, c[0x0][0x190], RZ ;  /* 0x0000640054547a24 */ /* 0x000fe200078e02ff */
[-C--:B------:R-:W-:Y:S01]  /*7280*/  LEA.HI.X.SX32 R173, R88, R176.reuse, 0x2, P1 ;  /* 0x000000b058ad7211 */ /* 0x080fe200008f16ff */
[----:B------:R-:W-:Y:S01]  /*7290*/  IMAD R83, R83, c[0x0][0x190], RZ ;  /* 0x0000640053537a24 */ /* 0x000fe200078e02ff */
[----:B------:R-:W-:Y:S02]  /*72a0*/  LEA.HI.X.SX32 R171, R87, R176, 0x2, P2 ;  /* 0x000000b057ab7211 */ /* 0x000fe400010f16ff */
[-C--:B------:R-:W-:Y:S02]  /*72b0*/  LEA R168, P1, R86, R0.reuse, 0x2 ;  /* 0x0000000056a87211 */ /* 0x080fe400078210ff */
[----:B------:R-:W-:Y:S01]  /*72c0*/  LEA R166, P2, R85, R0, 0x2 ;  /* 0x0000000055a67211 */ /* 0x000fe200078410ff */
[----:B------:R-:W-:Y:S01]  /*72d0*/  IMAD R82, R82, c[0x0][0x190], RZ ;  /* 0x0000640052527a24 */ /* 0x000fe200078e02ff */
[-C--:B------:R-:W-:Y:S01]  /*72e0*/  LEA.HI.X.SX32 R169, R86, R176.reuse, 0x2, P1 ;  /* 0x000000b056a97211 */ /* 0x080fe200008f16ff */
        /* <DEDUP_REMOVED lines=92> */
[----:B------:R-:W-:Y:S02]  /*78b0*/  IADD3 R94, R4, -0x1, RZ ;  /* 0xffffffff045e7810 */ /* 0x000fe40007ffe0ff */
[----:B------:R-:W-:-:S02]  /*78c0*/  LEA R104, P1, R54, R0, 0x2 ;  /* 0x0000000036687211 */ /* 0x000fc400078210ff */
[----:B------:R-:W-:Y:S01]  /*78d0*/  LEA R102, P2, R53, R0, 0x2 ;  /* 0x0000000035667211 */ /* 0x000fe200078410ff */
[----:B------:R-:W-:Y:S01]  /*78e0*/  IMAD R50, R50, c[0x0][0x190], RZ ;  /* 0x0000640032327a24 */ /* 0x000fe200078e02ff */
[----:B------:R-:W-:Y:S01]  /*78f0*/  ISETP.GE.U32.AND P4, PT, R94, 0x7fffff80, PT ;  /* 0x7fffff805e00780c */ /* 0x000fe20003f86070 */
[----:B------:R-:W-:Y:S01]  /*7900*/  IMAD R49, R49, c[0x0][0x190], RZ ;  /* 0x0000640031317a24 */ /* 0x000fe200078e02ff */
[-C--:B------:R-:W-:Y:S02]  /*7910*/  LEA.HI.X.SX32 R105, R54, R176.reuse, 0x2, P1 ;  /* 0x000000b036697211 */ /* 0x080fe400008f16ff */
[----:B------:R-:W-:Y:S02]  /*7920*/  LEA.HI.X.SX32 R103, R53, R176, 0x2, P2 ;  /* 0x000000b035677211 */ /* 0x000fe400010f16ff */
[----:B------:R-:W-:Y:S02]  /*7930*/  IADD3 R94, R4, -0x9, RZ ;  /* 0xfffffff7045e7810 */ /* 0x000fe40007ffe0ff */
[----:B------:R-:W-:-:S02]  /*7940*/  LEA R100, P1, R52, R0, 0x2 ;  /* 0x0000000034647211 */ /* 0x000fc400078210ff */
[C---:B------:R-:W-:Y:S01]  /*7950*/  LEA R98, P2, R51.reuse, R0, 0x2 ;  /* 0x0000000033627211 */ /* 0x040fe200078410ff */
[----:B------:R1:W-:Y:S01]  /*7960*/  STL [R1+0x1068], R95 ;  /* 0x0010685f01007387 */ /* 0x0003e20000100800 */
[----:B------:R-:W-:Y:S01]  /*7970*/  ISETP.GE.U32.AND P6, PT, R94, 0x7fffff78, PT ;  /* 0x7fffff785e00780c */ /* 0x000fe20003fc6070 */
[----:B------:R-:W-:Y:S01]  /*7980*/  IMAD R48, R48, c[0x0][0x190], RZ ;  /* 0x0000640030307a24 */ /* 0x000fe200078e02ff */
[-C--:B------:R-:W-:Y:S01]  /*7990*/  LEA.HI.X.SX32 R101, R52, R176.reuse, 0x2, P1 ;  /* 0x000000b034657211 */ /* 0x080fe200008f16ff */
[----:B------:R2:W-:Y:S01]  /*79a0*/  STL.64 [R1+0x7f8], R96 ;  /* 0x0007f86001007387 */ /* 0x0005e20000100a00 */
[----:B------:R-:W-:Y:S01]  /*79b0*/  LEA.HI.X.SX32 R99, R51, R176, 0x2, P2 ;  /* 0x000000b033637211 */ /* 0x000fe200010f16ff */
[----:B------:R-:W-:Y:S01]  /*79c0*/  IMAD R47, R47, c[0x0][0x190], RZ ;  /* 0x000064002f2f7a24 */ /* 0x000fe200078e02ff */
[----:B------:R-:W-:Y:S01]  /*79d0*/  LEA R94, P2, R49, R0, 0x2 ;  /* 0x00000000315e7211 */ /* 0x000fe200078410ff */
[----:B------:R-:W-:Y:S02]  /*79e0*/  IMAD R46, R46, c[0x0][0x190], RZ ;  /* 0x000064002e2e7a24 */ /* 0x000fe400078e02ff */
[----:B------:R-:W-:Y:S01]  /*79f0*/  IMAD R45, R45, c[0x0][0x190], RZ ;  /* 0x000064002d2d7a24 */ /* 0x000fe200078e02ff */
[----:B-1----:R-:W-:-:S02]  /*7a00*/  LEA.HI.X.SX32 R95, R49, R176, 0x2, P2 ;  /* 0x000000b0315f7211 */ /* 0x002fc400010f16ff */
[CC--:B--2---:R-:W-:Y:S02]  /*7a10*/  LEA R96, P1, R50.reuse, R0.reuse, 0x2 ;  /* 0x0000000032607211 */ /* 0x0c4fe400078210ff */
[C---:B------:R-:W-:Y:S02]  /*7a20*/  LEA R90, P2, R47.reuse, R0, 0x2 ;  /* 0x000000002f5a7211 */ /* 0x040fe400078410ff */
[----:B------:R-:W-:Y:S02]  /*7a30*/  LEA.HI.X.SX32 R97, R50, R176, 0x2, P1 ;  /* 0x000000b032617211 */ /* 0x000fe400008f16ff */
        /* <DEDUP_REMOVED lines=83> */
[CC--:B------:R-:W-:Y:S02]  /*7f70*/  LEA R36, P1, R20.reuse, R0.reuse, 0x2 ;  /* 0x0000000014247211 */ /* 0x0c0fe400078210ff */
[C---:B------:R-:W-:Y:S01]  /*7f80*/  LEA R34, P2, R19.reuse, R0, 0x2 ;  /* 0x0000000013227211 */ /* 0x040fe200078410ff */
[----:B------:R-:W-:Y:S01]  /*7f90*/  STL.64 [R1+0x13a0], R174 ;  /* 0x0013a0ae01007387 */ /* 0x000fe20000100a00 */
[-C--:B------:R-:W-:Y:S01]  /*7fa0*/  LEA.HI.X.SX32 R37, R20, R176.reuse, 0x2, P1 ;  /* 0x000000b014257211 */ /* 0x080fe200008f16ff */
[----:B------:R-:W-:Y:S01]  /*7fb0*/  IMAD R16, R16, c[0x0][0x190], RZ ;  /* 0x0000640010107a24 */ /* 0x000fe200078e02ff */
[----:B------:R-:W-:Y:S01]  /*7fc0*/  LEA.HI.X.SX32 R35, R19, R176, 0x2, P2 ;  /* 0x000000b013237211 */ /* 0x000fe200010f16ff */
[----:B------:R-:W-:Y:S01]  /*7fd0*/  STL.64 [R1+0x13a8], R172 ;  /* 0x0013a8ac01007387 */ /* 0x000fe20000100a00 */
[----:B------:R-:W-:Y:S01]  /*7fe0*/  IMAD R15, R15, c[0x0][0x190], RZ ;  /* 0x000064000f0f7a24 */ /* 0x000fe200078e02ff */
[----:B------:R-:W-:-:S02]  /*7ff0*/  LEA R32, P1, R18, R0, 0x2 ;  /* 0x0000000012207211 */ /* 0x000fc400078210ff */
[----:B------:R-:W-:Y:S01]  /*8000*/  LEA R30, P2, R17, R0, 0x2 ;  /* 0x00000000111e7211 */ /* 0x000fe200078410ff */
[----:B------:R-:W-:Y:S01]  /*8010*/  STL.64 [R1+0x1378], R170 ;  /* 0x001378aa01007387 */ /* 0x000fe20000100a00 */
[----:B------:R-:W-:-:S03]  /*8020*/  LEA.HI.X.SX32 R33, R18, R176, 0x2, P1 ;  /* 0x000000b012217211 */ /* 0x000fc600008f16ff */
[----:B------:R-:W-:Y:S01]  /*8030*/  STL.64 [R1+0x1350], R168 ;  /* 0x001350a801007387 */ /* 0x000fe20000100a00 */
[----:B------:R-:W-:Y:S01]  /*8040*/  LEA.HI.X.SX32 R31, R17, R176, 0x2, P2 ;  /* 0x000000b0111f7211 */ /* 0x000fe200010f16ff */
[----:B------:R-:W-:Y:S02]  /*8050*/  IMAD R14, R14, c[0x0][0x190], RZ ;  /* 0x000064000e0e7a24 */ /* 0x000fe400078e02ff */
[----:B------:R-:W-:Y:S01]  /*8060*/  STL.64 [R1+0x1328], R166 ;  /* 0x001328a601007387 */ /* 0x000fe20000100a00 */
[----:B------:R-:W-:Y:S01]  /*8070*/  IMAD R13, R13, c[0x0][0x190], RZ ;  /* 0x000064000d0d7a24 */ /* 0x000fe200078e02ff */
[-C--:B------:R-:W-:Y:S02]  /*8080*/  LEA R28, P1, R16, R0.reuse, 0x2 ;  /* 0x00000000101c7211 */ /* 0x080fe400078210ff */
[----:B------:R-:W-:Y:S01]  /*8090*/  STL.64 [R1+0x1300], R164 ;  /* 0x001300a401007387 */ /* 0x000fe20000100a00 */
[----:B------:R-:W-:-:S03]  /*80a0*/  LEA R26, P2, R15, R0, 0x2 ;  /* 0x000000000f1a7211 */ /* 0x000fc600078410ff */
[----:B------:R-:W-:Y:S01]  /*80b0*/  STL.64 [R1+0x12c0], R162 ;  /* 0x0012c0a201007387 */ /* 0x000fe20000100a00 */
[----:B------:R-:W-:-:S03]  /*80c0*/  LEA.HI.X.SX32 R29, R16, R176, 0x2, P1 ;  /* 0x000000b0101d7211 */ /* 0x000fc600008f16ff */
[----:B------:R-:W-:Y:S01]  /*80d0*/  STL.64 [R1+0x1280], R160 ;  /* 0x001280a001007387 */ /* 0x000fe20000100a00 */
[----:B------:R-:W-:-:S03]  /*80e0*/  LEA.HI.X.SX32 R27, R15, R176, 0x2, P2 ;  /* 0x000000b00f1b7211 */ /* 0x000fc600010f16ff */
[----:B------:R-:W-:Y:S01]  /*80f0*/  STL.64 [R1+0x1380], R154 ;  /* 0x0013809a01007387 */ /* 0x000fe20000100a00 */
[----:B------:R-:W-:Y:S01]  /*8100*/  IMAD R12, R12, c[0x0][0x190], RZ ;  /* 0x000064000c0c7a24 */ /* 0x000fe200078e02ff */
[CC--:B------:R-:W-:Y:S02]  /*8110*/  LEA R24, P1, R14.reuse, R0.reuse, 0x2 ;  /* 0x000000000e187211 */ /* 0x0c0fe400078210ff */
[----:B------:R-:W-:Y:S01]  /*8120*/  STL.64 [R1+0x1358], R152 ;  /* 0x0013589801007387 */ /* 0x000fe20000100a00 */
[----:B------:R-:W-:Y:S01]  /*8130*/  IMAD R11, R11, c[0x0][0x190], RZ ;  /* 0x000064000b0b7a24 */ /* 0x000fe200078e02ff */
[----:B------:R-:W-:Y:S02]  /*8140*/  LEA R22, P2, R13, R0, 0x2 ;  /* 0x000000000d167211 */ /* 0x000fe400078410ff */
[----:B------:R-:W-:Y:S04]  /*8150*/  STL.64 [R1+0x1330], R150 ;  /* 0x0013309601007387 */ /* 0x000fe80000100a00 */
        /* <DEDUP_REMOVED lines=17> */
[-C--:B------:R-:W-:Y:S02]  /*8270*/  LEA R16, P1, R10, R0.reuse, 0x2 ;  /* 0x000000000a107211 */ /* 0x080fe400078210ff */
        /* <DEDUP_REMOVED lines=32> */
[----:B------:R-:W-:Y:S02]  /*8480*/  LEA R2, P1, R3, R0, 0x2 ;  /* 0x0000000003027211 */ /* 0x000fe400078210ff */
[----:B------:R-:W-:Y:S01]  /*8490*/  STL.64 [R1+0x12d8], R82 ;  /* 0x0012d85201007387 */ /* 0x000fe20000100a00 */
[----:B------:R-:W-:-:S03]  /*84a0*/  IMAD R214, R214, c[0x0][0x190], RZ ;  /* 0x00006400d6d67a24 */ /* 0x000fc600078e02ff */
[----:B------:R1:W-:Y:S01]  /*84b0*/  STL.64 [R1+0x12a8], R80 ;  /* 0x0012a85001007387 */ /* 0x0003e20000100a00 */
[----:B------:R-:W-:Y:S01]  /*84c0*/  LEA.HI.X.SX32 R3, R3, R176, 0x2, P1 ;  /* 0x000000b003037211 */ /* 0x000fe200008f16ff */
[----:B------:R-:W-:Y:S01]  /*84d0*/  IMAD R213, R213, c[0x0][0x190], RZ ;  /* 0x00006400d5d57a24 */ /* 0x000fe200078e02ff */
[-C--:B------:R-:W-:Y:S01]  /*84e0*/  LEA R218, P1, R215, R0.reuse, 0x2 ;  /* 0x00000000d7da7211 */ /* 0x080fe200078210ff */
[----:B------:R-:W-:Y:S01]  /*84f0*/  IMAD R212, R212, c[0x0][0x190], RZ ;  /* 0x00006400d4d47a24 */ /* 0x000fe200078e02ff */
[----:B-1----:R-:W-:-:S04]  /*8500*/  LEA R80, P2, R216, R0, 0x2 ;  /* 0x00000000d8507211 */ /* 0x002fc800078410ff */
[----:B------:R-:W-:Y:S02]  /*8510*/  LEA.HI.X.SX32 R81, R216, R176, 0x2, P2 ;  /* 0x000000b0d8517211 */ /* 0x000fe400010f16ff */
        /* <DEDUP_REMOVED lines=23> */
[----:B------:R1:W-:Y:S01]  /*8690*/  STL.64 [R1+0x12e0], R66 ;  /* 0x0012e04201007387 */ /* 0x0003e20000100a00 */
[----:B------:R-:W-:Y:S01]  /*86a0*/  IMAD R204, R204, c[0x0][0x190], RZ ;  /* 0x00006400cccc7a24 */ /* 0x000fe200078e02ff */
[----:B------:R-:W-:Y:S01]  /*86b0*/  LEA R108, P2, R206, R0, 0x2 ;  /* 0x00000000ce6c7211 */ /* 0x000fe200078410ff */
[----:B------:R-:W-:-:S02]  /*86c0*/  IMAD R203, R203, c[0x0][0x190], RZ ;  /* 0x00006400cbcb7a24 */ /* 0x000fc400078e02ff */
[----:B------:R-:W-:Y:S01]  /*86d0*/  IMAD R202, R202, c[0x0][0x190], RZ ;  /* 0x00006400caca7a24 */ /* 0x000fe200078e02ff */
[----:B------:R-:W-:Y:S02]  /*86e0*/  LEA.HI.X.SX32 R109, R206, R176, 0x2, P2 ;  /* 0x000000b0ce6d7211 */ /* 0x000fe400010f16ff */
[CC--:B-1----:R-:W-:Y:S02]  /*86f0*/  LEA R66, P1, R207.reuse, R0.reuse, 0x2 ;  /* 0x00000000cf427211 */ /* 0x0c2fe400078210ff */
[C---:B------:R-:W-:Y:S02]  /*8700*/  LEA R104, P2, R204.reuse, R0, 0x2 ;  /* 0x00000000cc687211 */ /* 0x040fe400078410ff */
[----:B------:R-:W-:Y:S02]  /*8710*/  LEA.HI.X.SX32 R67, R207, R176, 0x2, P1 ;  /* 0x000000b0cf437211 */ /* 0x000fe400008f16ff */
[----:B------:R-:W-:Y:S01]  /*8720*/  LEA R106, P1, R205, R0, 0x2 ;  /* 0x00000000cd6a7211 */ /* 0x000fe200078210ff */
[----:B------:R-:W-:Y:S01]  /*8730*/  IMAD R201, R201, c[0x0][0x190], RZ ;  /* 0x00006400c9c97a24 */ /* 0x000fe200078e02ff */
[-C--:B------:R-:W-:Y:S01]  /*8740*/  LEA.HI.X.SX32 R105, R204, R176.reuse, 0x2, P2 ;  /* 0x000000b0cc697211 */ /* 0x080fe200010f16ff */
[----:B------:R-:W-:Y:S01]  /*8750*/  IMAD R200, R200, c[0x0][0x190], RZ ;  /* 0x00006400c8c87a24 */ /* 0x000fe200078e02ff */
[----:B------:R-:W-:Y:S01]  /*8760*/  LEA.HI.X.SX32 R107, R205, R176, 0x2, P1 ;  /* 0x000000b0cd6b7211 */ /* 0x000fe200008f16ff */
[----:B------:R-:W-:Y:S01]  /*8770*/  STL.64 [R1+0x630], R80 ;  /* 0x0006305001007387 */ /* 0x000fe20000100a00 */
        /* <DEDUP_REMOVED lines=54> */
[----:B------:R-:W-:-:S03]  /*8ae0*/  LEA.HI.X.SX32 R155, R187, R176, 0x2, P2 ;  /* 0x000000b0bb9b7211 */ /* 0x000fc600010f16ff */
[----:B------:R-:W-:Y:S01]  /*8af0*/  STL.64 [R1+0x6f0], R122 ;  /* 0x0006f07a01007387 */ /* 0x000fe20000100a00 */
[----:B------:R-:W-:Y:S01]  /*8b00*/  IMAD R181, R181, c[0x0][0x190], RZ ;  /* 0x00006400b5b57a24 */ /* 0x000fe200078e02ff */
[-C--:B------:R-:W-:Y:S02]  /*8b10*/  LEA R150, P2, R183, R0.reuse, 0x2 ;  /* 0x00000000b7967211 */ /* 0x080fe400078410ff */
[----:B------:R-:W-:Y:S01]  /*8b20*/  STL.64 [R1+0x6f8], R120 ;  /* 0x0006f87801007387 */ /* 0x000fe20000100a00 */
[----:B-1----:R-:W-:-:S03]  /*8b30*/  LEA R66, P1, R189, R0, 0x2 ;  /* 0x00000000bd427211 */ /* 0x002fc600078210ff */
[----:B------:R-:W-:Y:S01]  /*8b40*/  STL.64 [R1+0x700], R118 ;  /* 0x0007007601007387 */ /* 0x000fe20000100a00 */
[----:B------:R-:W-:Y:S01]  /*8b50*/  IMAD R179, R179, c[0x0][0x190], RZ ;  /* 0x00006400b3b37a24 */ /* 0x000fe200078e02ff */
[----:B------:R-:W-:Y:S02]  /*8b60*/  LEA.HI.X.SX32 R67, R189, R176, 0x2, P1 ;  /* 0x000000b0bd437211 */ /* 0x000fe400008f16ff */
[----:B------:R-:W-:Y:S01]  /*8b70*/  STL.64 [R1+0x710], R116 ;  /* 0x0007107401007387 */ /* 0x000fe20000100a00 */
[----:B------:R-:W-:-:S03]  /*8b80*/  LEA R152, P1, R185, R0, 0x2 ;  /* 0x00000000b9987211 */ /* 0x000fc600078210ff */
[----:B------:R-:W-:Y:S01]  /*8b90*/  STL.64 [R1+0x718], R68 ;  /* 0x0007184401007387 */ /* 0x000fe20000100a00 */
[----:B------:R-:W-:-:S03]  /*8ba0*/  LEA.HI.X.SX32 R153, R185, R176, 0x2, P1 ;  /* 0x000000b0b9997211 */ /* 0x000fc600008f16ff */
[----:B------:R-:W-:Y:S01]  /*8bb0*/  STL.64 [R1+0x720], R162 ;  /* 0x000720a201007387 */ /* 0x000fe20000100a00 */
[----:B------:R-:W-:Y:S01]  /*8bc0*/  LEA.HI.X.SX32 R151, R183, R176, 0x2, P2 ;  /* 0x000000b0b7977211 */ /* 0x000fe200010f16ff */
[----:B------:R-:W-:Y:S02]  /*8bd0*/  IMAD R182, R182, c[0x0][0x190], RZ ;  /* 0x00006400b6b67a24 */ /* 0x000fe400078e02ff */
[----:B------:R-:W-:Y:S01]  /*8be0*/  STL.64 [R1+0x730], R128 ;  /* 0x0007308001007387 */ /* 0x000fe20000100a00 */
[----:B------:R-:W-:Y:S01]  /*8bf0*/  IMAD R186, R186, c[0x0][0x190], RZ ;  /* 0x00006400baba7a24 */ /* 0x000fe200078e02ff */
[C---:B------:R-:W-:Y:S02]  /*8c00*/  LEA R148, P1, R181.reuse, R0, 0x2 ;  /* 0x00000000b5947211 */ /* 0x040fe400078210ff */
[----:B------:R1:W-:Y:S01]  /*8c10*/  STL.64 [R1+0x738], R66 ;  /* 0x0007384201007387 */ /* 0x0003e20000100a00 */
[----:B------:R-:W-:Y:S01]  /*8c20*/  IMAD R190, R190, c[0x0][0x190], RZ ;  /* 0x00006400bebe7a24 */ /* 0x000fe200078e02ff */
[----:B------:R-:W-:Y:S01]  /*8c30*/  LEA.HI.X.SX32 R149, R181, R176, 0x2, P1 ;  /* 0x000000b0b5957211 */ /* 0x000fe200008f16ff */
[----:B------:R-:W-:Y:S01]  /*8c40*/  IMAD R192, R192, c[0x0][0x190], RZ ;  /* 0x00006400c0c07a24 */ /* 0x000fe200078e02ff */
[----:B------:R-:W-:-:S02]  /*8c50*/  LEA R130, P1, R182, R0, 0x2 ;  /* 0x00000000b6827211 */ /* 0x000fc400078210ff */
        /* <DEDUP_REMOVED lines=28> */
[----:B------:R-:W-:Y:S02]  /*8e20*/  LEA.HI.X.SX32 R165, R180, R176, 0x2, P1 ;  /* 0x000000b0b4a57211 */ /* 0x000fe400008f16ff */
[-C--:B------:R-:W-:Y:S02]  /*8e30*/  LEA R98, P1, R177, R0.reuse, 0x2 ;  /* 0x00000000b1627211 */ /* 0x080fe400078210ff */
[----:B-1----:R-:W-:-:S04]  /*8e40*/  LEA R82, P2, R178, R0, 0x2 ;  /* 0x00000000b2527211 */ /* 0x002fc800078410ff */
[----:B------:R-:W-:Y:S02]  /*8e50*/  LEA.HI.X.SX32 R83, R178, R176, 0x2, P2 ;  /* 0x000000b0b2537211 */ /* 0x000fe400010f16ff */
[----:B------:R-:W-:Y:S01]  /*8e60*/  LEA R160, P2, R5, R0, 0x2 ;  /* 0x0000000005a07211 */ /* 0x000fe200078410ff */
[----:B------:R-:W-:Y:S01]  /*8e70*/  IMAD.MOV.U32 R0, RZ, RZ, c[0x0][0x188] ;  /* 0x00006200ff007624 */ /* 0x000fe200078e00ff */
[----:B------:R-:W-:Y:S02]  /*8e80*/  SHF.L.U32 R172, R217, 0x2, RZ ;  /* 0x00000002d9ac7819 */ /* 0x000fe400000006ff */
[-C--:B------:R-:W-:Y:S01]  /*8e90*/  LEA.HI.X.SX32 R161, R5, R176.reuse, 0x2, P2 ;  /* 0x000000b005a17211 */ /* 0x080fe200010f16ff */
[----:B------:R-:W-:Y:S01]  /*8ea0*/  IMAD.SHL.U32 R5, R0, 0x4, RZ ;  /* 0x0000000400057824 */ /* 0x000fe200078e00ff */
[----:B------:R-:W-:Y:S01]  /*8eb0*/  LEA.HI.X.SX32 R99, R177, R176, 0x2, P1 ;  /* 0x000000b0b1637211 */ /* 0x000fe200008f16ff */
[----:B------:R-:W-:Y:S01]  /*8ec0*/  ULDC.64 UR8, c[0x0][0x118] ;  /* 0x0000460000087ab9 */ /* 0x000fe20000000a00 */
[----:B------:R-:W-:Y:S01]  /*8ed0*/  IADD3 R176, R4, -0x1d, RZ ;  /* 0xffffffe304b07810 */ /* 0x000fe20007ffe0ff */
[----:B------:R-:W-:Y:S01]  /*8ee0*/  STL.64 [R1+0x7a8], R170 ;  /* 0x0007a8aa01007387 */ /* 0x000fe20000100a00 */
[----:B------:R-:W-:-:S03]  /*8ef0*/  IMAD.WIDE R182, R5, 0x4, R244 ;  /* 0x0000000405b67825 */ /* 0x000fc600078e02f4 */
[----:B------:R1:W-:Y:S01]  /*8f00*/  LDGSTS.E [R172], [R244.64], !P4 ;  /* 0x00000000f4ac7fae */ /* 0x0003e2000e121848 */
[----:B------:R-:W-:-:S03]  /*8f10*/  IMAD.WIDE R174, R5, 0x4, R246 ;  /* 0x0000000405ae7825 */ /* 0x000fc600078e02f6 */
[----:B------:R-:W-:Y:S01]  /*8f20*/  STL.64 [R1+0x7a0], R168 ;  /* 0x0007a0a801007387 */ /* 0x000fe20000100a00 */
[----:B------:R-:W-:-:S03]  /*8f30*/  IMAD.SHL.U32 R5, R0, 0x8, RZ ;  /* 0x0000000800057824 */ /* 0x000fc600078e00ff */
[----:B------:R1:W-:Y:S01]  /*8f40*/  LDGSTS.E [R172+0x200], [R246.64], !P4 ;  /* 0x00200000f6ac7fae */ /* 0x0003e2000e121848 */
[----:B------:R-:W-:Y:S02]  /*8f50*/  ISETP.GE.U32.AND P4, PT, R176, 0x7fffff64, PT ;  /* 0x7fffff64b000780c */ /* 0x000fe40003f86070 */
[C---:B------:R-:W-:Y:S01]  /*8f60*/  IADD3 R176, R4.reuse, -0x21, RZ ;  /* 0xffffffdf04b07810 */ /* 0x040fe20007ffe0ff */
[----:B------:R-:W-:Y:S04]  /*8f70*/  STL.64 [R1+0x7b8], R166 ;  /* 0x0007b8a601007387 */ /* 0x000fe80000100a00 */
[----:B------:R-:W-:Y:S01]  /*8f80*/  STL.64 [R1+0x7b0], R164 ;  /* 0x0007b0a401007387 */ /* 0x000fe20000100a00 */
[----:B------:R-:W-:-:S03]  /*8f90*/  IADD3 R179, R4, -0x15, RZ ;  /* 0xffffffeb04b37810 */ /* 0x000fc60007ffe0ff */
[----:B------:R-:W-:Y:S01]  /*8fa0*/  STL.64 [R1+0x7c8], R82 ;  /* 0x0007c85201007387 */ /* 0x000fe20000100a00 */
[----:B------:R-:W-:-:S03]  /*8fb0*/  IADD3 R178, R4, -0x19, RZ ;  /* 0xffffffe704b27810 */ /* 0x000fc60007ffe0ff */
[----:B------:R-:W-:Y:S04]  /*8fc0*/  STL.64 [R1+0x7d8], R98 ;  /* 0x0007d86201007387 */ /* 0x000fe80000100a00 */
[----:B------:R2:W-:Y:S01]  /*8fd0*/  LDGSTS.E [R172+0x1000], [R182.64], !P3 ;  /* 0x01000000b6ac7fae */ /* 0x0005e2000d921848 */
[----:B------:R-:W-:-:S03]  /*8fe0*/  IMAD.WIDE R180, R5, 0x4, R246 ;  /* 0x0000000405b47825 */ /* 0x000fc600078e02f6 */
[----:B------:R-:W-:Y:S04]  /*8ff0*/  STL.64 [R1+0x7d0], R160 ;  /* 0x0007d0a001007387 */ /* 0x000fe80000100a00 */
[----:B------:R3:W-:Y:S01]  /*9000*/  LDGSTS.E [R172+0x1200], [R174.64], !P3 ;  /* 0x01200000aeac7fae */ /* 0x0007e2000d921848 */
[----:B------:R-:W-:Y:S01]  /*9010*/  ISETP.GE.U32.AND P3, PT, R176, 0x7fffff60, PT ;  /* 0x7fffff60b000780c */ /* 0x000fe20003f66070 */
[----:B------:R-:W-:Y:S02]  /*9020*/  IMAD R176, R0, 0xc, RZ ;  /* 0x0000000c00b07824 */ /* 0x000fe400078e02ff */
[----:B------:R2:W-:Y:S01]  /*9030*/  STL.64 [R1+0x5f8], R182 ;  /* 0x0005f8b601007387 */ /* 0x0005e20000100a00 */
[----:B------:R-:W-:Y:S02]  /*9040*/  ISETP.GE.U32.AND P1, PT, R179, 0x7fffff6c, PT ;  /* 0x7fffff6cb300780c */ /* 0x000fe40003f26070 */
[----:B------:R-:W-:Y:S01]  /*9050*/  ISETP.GE.U32.AND P2, PT, R178, 0x7fffff68, PT ;  /* 0x7fffff68b200780c */ /* 0x000fe20003f46070 */
[----:B------:R3:W-:Y:S01]  /*9060*/  STL.64 [R1+0x5f0], R174 ;  /* 0x0005f0ae01007387 */ /* 0x0007e20000100a00 */
[----:B------:R-:W-:-:S04]  /*9070*/  IMAD.WIDE R178, R176, 0x4, R244 ;  /* 0x00000004b0b27825 */ /* 0x000fc800078e02f4 */
[----:B--2---:R-:W-:Y:S01]  /*9080*/  IMAD.WIDE R182, R5, 0x4, R244 ;  /* 0x0000000405b67825 */ /* 0x004fe200078e02f4 */
[----:B------:R-:W-:-:S03]  /*9090*/  IADD3 R5, R4, -0x25, RZ ;  /* 0xffffffdb04057810 */ /* 0x000fc60007ffe0ff */
[----:B---3--:R-:W-:Y:S01]  /*90a0*/  IMAD.WIDE R174, R176, 0x4, R246 ;  /* 0x00000004b0ae7825 */ /* 0x008fe200078e02f6 */
[----:B------:R2:W-:Y:S01]  /*90b0*/  LDGSTS.E [R172+0x2000], [R182.64], !P6 ;  /* 0x02000000b6ac7fae */ /* 0x0005e2000f121848 */
[----:B------:R-:W-:-:S03]  /*90c0*/  IADD3 R176, R4, -0x29, RZ ;  /* 0xffffffd704b07810 */ /* 0x000fc60007ffe0ff */
[----:B------:R3:W-:Y:S01]  /*90d0*/  LDGSTS.E [R172+0x2200], [R180.64], !P6 ;  /* 0x02200000b4ac7fae */ /* 0x0007e2000f121848 */
[----:B------:R-:W-:Y:S01]  /*90e0*/  ISETP.GE.U32.AND P6, PT, R5, 0x7fffff5c, PT ;  /* 0x7fffff5c0500780c */ /* 0x000fe20003fc6070 */
[----:B------:R-:W-:Y:S02]  /*90f0*/  IMAD.SHL.U32 R5, R0, 0x10, RZ ;  /* 0x0000001000057824 */ /* 0x000fe400078e00ff */
[----:B------:R4:W-:Y:S04]  /*9100*/  LDGSTS.E [R172+0x3000], [R178.64], !P5 ;  /* 0x03000000b2ac7fae */ /* 0x0009e8000e921848 */
[----:B------:R1:W-:Y:S01]  /*9110*/  LDGSTS.E [R172+0x3200], [R174.64], !P5 ;  /* 0x03200000aeac7fae */ /* 0x0003e2000e921848 */
[----:B------:R-:W-:Y:S01]  /*9120*/  ISETP.GE.U32.AND P5, PT, R176, 0x7fffff58, PT ;  /* 0x7fffff58b000780c */ /* 0x000fe20003fa6070 */
[----:B------:R-:W-:-:S02]  /*9130*/  IMAD R176, R0, 0x14, RZ ;  /* 0x0000001400b07824 */ /* 0x000fc400078e02ff */
[----:B------:R2:W-:Y:S04]  /*9140*/  STL.64 [R1+0x5b8], R182 ;  /* 0x0005b8b601007387 */ /* 0x0005e80000100a00 */
[----:B------:R3:W-:Y:S04]  /*9150*/  STL.64 [R1+0x5b0], R180 ;  /* 0x0005b0b401007387 */ /* 0x0007e80000100a00 */
[----:B------:R4:W-:Y:S01]  /*9160*/  STL.64 [R1+0x578], R178 ;  /* 0x000578b201007387 */ /* 0x0009e20000100a00 */
[----:B--2---:R-:W-:-:S03]  /*9170*/  IMAD.WIDE R182, R5, 0x4, R244 ;  /* 0x0000000405b67825 */ /* 0x004fc600078e02f4 */
[----:B------:R1:W-:Y:S01]  /*9180*/  STL.64 [R1+0x570], R174 ;  /* 0x000570ae01007387 */ /* 0x0003e20000100a00 */
[----:B---3--:R-:W-:Y:S01]  /*9190*/  IMAD.WIDE R180, R5, 0x4, R246 ;  /* 0x0000000405b47825 */ /* 0x008fe200078e02f6 */
[----:B------:R-:W-:Y:S02]  /*91a0*/  IADD3 R5, R4, -0x2d, RZ ;  /* 0xffffffd304057810 */ /* 0x000fe40007ffe0ff */
[----:B------:R2:W-:Y:S01]  /*91b0*/  LDGSTS.E [R172+0x4000], [R182.64], !P0 ;  /* 0x04000000b6ac7fae */ /* 0x0005e2000c121848 */
[----:B----4-:R-:W-:-:S03]  /*91c0*/  IMAD.WIDE R178, R176, 0x4, R244 ;  /* 0x00000004b0b27825 */ /* 0x010fc600078e02f4 */
[----:B------:R3:W-:Y:S01]  /*91d0*/  LDGSTS.E [R172+0x4200], [R180.64], !P0 ;  /* 0x04200000b4ac7fae */ /* 0x0007e2000c121848 */
[----:B------:R-:W-:Y:S01]  /*91e0*/  ISETP.GE.U32.AND P0, PT, R5, 0x7fffff54, PT ;  /* 0x7fffff540500780c */ /* 0x000fe20003f06070 */
[----:B-1----:R-:W-:Y:S01]  /*91f0*/  IMAD.WIDE R174, R176, 0x4, R246 ;  /* 0x00000004b0ae7825 */ /* 0x002fe200078e02f6 */
[----:B------:R-:W-:Y:S01]  /*9200*/  IADD3 R176, R4, -0x31, RZ ;  /* 0xffffffcf04b07810 */ /* 0x000fe20007ffe0ff */
[----:B------:R1:W-:Y:S02]  /*9210*/  LDGSTS.E [R172+0x5000], [R178.64], !P1 ;  /* 0x05000000b2ac7fae */ /* 0x0003e4000c921848 */
[----:B------:R-:W-:Y:S02]  /*9220*/  IMAD R5, R0, 0x18, RZ ;  /* 0x0000001800057824 */ /* 0x000fe400078e02ff */
        /* <DEDUP_REMOVED lines=11> */
[----:B-1----:R-:W-:-:S03]  /*92e0*/  IMAD.WIDE R178, R176, 0x4, R244 ;  /* 0x00000004b0b27825 */ /* 0x002fc600078e02f4 */
[----:B------:R1:W-:Y:S01]  /*92f0*/  LDGSTS.E [R172+0x6200], [R180.64], !P2 ;  /* 0x06200000b4ac7fae */ /* 0x0003e2000d121848 */
[----:B------:R-:W-:Y:S01]  /*9300*/  ISETP.GE.U32.AND P2, PT, R5, 0x7fffff4c, PT ;  /* 0x7fffff4c0500780c */ /* 0x000fe20003f46070 */
[----:B----4-:R-:W-:Y:S01]  /*9310*/  IMAD.WIDE R174, R176, 0x4, R246 ;  /* 0x00000004b0ae7825 */ /* 0x010fe200078e02f6 */
[----:B------:R-:W-:Y:S01]  /*9320*/  IADD3 R176, R4, -0x39, RZ ;  /* 0xffffffc704b07810 */ /* 0x000fe20007ffe0ff */
[----:B------:R3:W-:Y:S01]  /*9330*/  LDGSTS.E [R172+0x7000], [R178.64], !P4 ;  /* 0x07000000b2ac7fae */ /* 0x0007e2000e121848 */
[----:B------:R-:W-:-:S03]  /*9340*/  SHF.L.U32 R5, R0, 0x5, RZ ;  /* 0x0000000500057819 */ /* 0x000fc600000006ff */
[----:B------:R4:W-:Y:S01]  /*9350*/  LDGSTS.E [R172+0x7200], [R174.64], !P4 ;  /* 0x07200000aeac7fae */ /* 0x0009e2000e121848 */
[----:B------:R-:W-:Y:S01]  /*9360*/  ISETP.GE.U32.AND P4, PT, R176, 0x7fffff48, PT ;  /* 0x7fffff48b000780c */ /* 0x000fe20003f86070 */
[----:B------:R-:W-:Y:S02]  /*9370*/  IMAD R176, R0, 0x24, RZ ;  /* 0x0000002400b07824 */ /* 0x000fe400078e02ff */
[----:B------:R2:W-:Y:S04]  /*9380*/  STL.64 [R1+0x4b8], R182 ;  /* 0x0004b8b601007387 */ /* 0x0005e80000100a00 */
[----:B------:R1:W-:Y:S04]  /*9390*/  STL.64 [R1+0x4b0], R180 ;  /* 0x0004b0b401007387 */ /* 0x0003e80000100a00 */
[----:B------:R3:W-:Y:S01]  /*93a0*/  STL.64 [R1+0x478], R178 ;  /* 0x000478b201007387 */ /* 0x0007e20000100a00 */
[----:B--2---:R-:W-:-:S03]  /*93b0*/  IMAD.WIDE R182, R5, 0x4, R244 ;  /* 0x0000000405b67825 */ /* 0x004fc600078e02f4 */
[----:B------:R4:W-:Y:S01]  /*93c0*/  STL.64 [R1+0x470], R174 ;  /* 0x000470ae01007387 */ /* 0x0009e20000100a00 */
[----:B-1----:R-:W-:Y:S01]  /*93d0*/  IMAD.WIDE R180, R5, 0x4, R246 ;  /* 0x0000000405b47825 */ /* 0x002fe200078e02f6 */
[----:B------:R-:W-:Y:S02]  /*93e0*/  IADD3 R5, R4, -0x3d, RZ ;  /* 0xffffffc304057810 */ /* 0x000fe40007ffe0ff */
[----:B------:R1:W-:Y:S01]  /*93f0*/  LDGSTS.E [R172+0x8000], [R182.64], !P3 ;  /* 0x08000000b6ac7fae */ /* 0x0003e2000d921848 */
[----:B---3--:R-:W-:-:S03]  /*9400*/  IMAD.WIDE R178, R176, 0x4, R244 ;  /* 0x00000004b0b27825 */ /* 0x008fc600078e02f4 */
[----:B------:R2:W-:Y:S01]  /*9410*/  LDGSTS.E [R172+0x8200], [R180.64], !P3 ;  /* 0x08200000b4ac7fae */ /* 0x0005e2000d921848 */
[----:B----4-:R-:W-:Y:S01]  /*9420*/  IMAD.WIDE R174, R176, 0x4, R246 ;  /* 0x00000004b0ae7825 */ /* 0x010fe200078e02f6 */
[----:B------:R-:W-:Y:S02]  /*9430*/  IADD3 R176, R4, -0x41, RZ ;  /* 0xffffffbf04b07810 */ /* 0x000fe40007ffe0ff */
[----:B------:R3:W-:Y:S01]  /*9440*/  LDGSTS.E [R172+0x9000], [R178.64], !P6 ;  /* 0x09000000b2ac7fae */ /* 0x0007e2000f121848 */
[----:B------:R-:W-:Y:S01]  /*9450*/  ISETP.GE.U32.AND P3, PT, R5, 0x7fffff44, PT ;  /* 0x7fffff440500780c */ /* 0x000fe20003f66070 */
[----:B------:R-:W-:Y:S02]  /*9460*/  IMAD R5, R0, 0x28, RZ ;  /* 0x0000002800057824 */ /* 0x000fe400078e02ff */
[----:B------:R4:W-:Y:S01]  /*9470*/  LDGSTS.E [R172+0x9200], [R174.64], !P6 ;  /* 0x09200000aeac7fae */ /* 0x0009e2000f121848 */
[----:B------:R-:W-:Y:S01]  /*9480*/  ISETP.GE.U32.AND P6, PT, R176, 0x7fffff40, PT ;  /* 0x7fffff40b000780c */ /* 0x000fe20003fc6070 */
[----:B------:R-:W-:-:S02]  /*9490*/  IMAD R176, R0, 0x2c, RZ ;  /* 0x0000002c00b07824 */ /* 0x000fc400078e02ff */
[----:B------:R1:W-:Y:S04]  /*94a0*/  STL.64 [R1+0x438], R182 ;  /* 0x000438b601007387 */ /* 0x0003e80000100a00 */
[----:B------:R2:W-:Y:S04]  /*94b0*/  STL.64 [R1+0x430], R180 ;  /* 0x000430b401007387 */ /* 0x0005e80000100a00 */
[----:B------:R3:W-:Y:S01]  /*94c0*/  STL.64 [R1+0x3f8], R178 ;  /* 0x0003f8b201007387 */ /* 0x0007e20000100a00 */
[----:B-1----:R-:W-:-:S03]  /*94d0*/  IMAD.WIDE R182, R5, 0x4, R244 ;  /* 0x0000000405b67825 */ /* 0x002fc600078e02f4 */
[----:B------:R4:W-:Y:S01]  /*94e0*/  STL.64 [R1+0x3f0], R174 ;  /* 0x0003f0ae01007387 */ /* 0x0009e20000100a00 */
[----:B--2---:R-:W-:Y:S01]  /*94f0*/  IMAD.WIDE R180, R5, 0x4, R246 ;  /* 0x0000000405b47825 */ /* 0x004fe200078e02f6 */
        /* <DEDUP_REMOVED lines=44> */
[----:B------:R-:W-:Y:S02]  /*97c0*/  IMAD.SHL.U32 R5, R0, 0x40, RZ ;  /* 0x0000004000057824 */ /* 0x000fe400078e00ff */
        /* <DEDUP_REMOVED lines=75> */
[----:B------:R1:W-:Y:S01]  /*9c80*/  STL.64 [R1+0xb8], R182 ;  /* 0x0000b8b601007387 */ /* 0x0003e20000100a00 */
[----:B------:R-:W-:-:S03]  /*9c90*/  IMAD R248, R0, 0x68, RZ ;  /* 0x0000006800f87824 */ /* 0x000fc600078e02ff */
[----:B------:R2:W-:Y:S01]  /*9ca0*/  STL.64 [R1+0xb0], R180 ;  /* 0x0000b0b401007387 */ /* 0x0005e20000100a00 */
[----:B------:R-:W-:-:S03]  /*9cb0*/  IMAD.WIDE R250, R248, 0x4, R244 ;  /* 0x00000004f8fa7825 */ /* 0x000fc600078e02f4 */
[----:B------:R3:W-:Y:S01]  /*9cc0*/  STL.64 [R1+0x88], R178 ;  /* 0x000088b201007387 */ /* 0x0007e20000100a00 */
[----:B-1----:R-:W-:-:S03]  /*9cd0*/  IMAD.WIDE R182, R5, 0x4, R244 ;  /* 0x0000000405b67825 */ /* 0x002fc600078e02f4 */
[----:B------:R4:W-:Y:S01]  /*9ce0*/  STL.64 [R1+0x80], R174 ;  /* 0x000080ae01007387 */ /* 0x0009e20000100a00 */
[----:B--2---:R-:W-:Y:S01]  /*9cf0*/  IMAD.WIDE R180, R5, 0x4, R246 ;  /* 0x0000000405b47825 */ /* 0x004fe200078e02f6 */
[----:B------:R-:W-:Y:S02]  /*9d00*/  IADD3 R5, R4, -0x7d, RZ ;  /* 0xffffff8304057810 */ /* 0x000fe40007ffe0ff */
[----:B------:R1:W-:Y:S01]  /*9d10*/  LDGSTS.E [R172+0x18000], [R182.64], !P5 ;  /* 0x18000000b6ac7fae */ /* 0x0003e2000e921848 */
[----:B---3--:R-:W-:-:S03]  /*9d20*/  IMAD.WIDE R178, R176, 0x4, R244 ;  /* 0x00000004b0b27825 */ /* 0x008fc600078e02f4 */
[----:B------:R-:W-:Y:S01]  /*9d30*/  STL.64 [R1+0x58], R182 ;  /* 0x000058b601007387 */ /* 0x000fe20000100a00 */
[----:B----4-:R-:W-:-:S03]  /*9d40*/  IMAD.WIDE R174, R176, 0x4, R246 ;  /* 0x00000004b0ae7825 */ /* 0x010fc600078e02f6 */
[----:B------:R2:W-:Y:S01]  /*9d50*/  LDGSTS.E [R172+0x18200], [R180.64], !P5 ;  /* 0x18200000b4ac7fae */ /* 0x0005e2000e921848 */
[----:B------:R-:W-:Y:S02]  /*9d60*/  ISETP.GE.U32.AND P5, PT, R5, 0x7fffff04, PT ;  /* 0x7fffff040500780c */ /* 0x000fe40003fa6070 */
[----:B------:R-:W-:Y:S01]  /*9d70*/  IADD3 R5, R4, -0x2, RZ ;  /* 0xfffffffe04057810 */ /* 0x000fe20007ffe0ff */
[----:B------:R-:W-:Y:S01]  /*9d80*/  STL.64 [R1+0x50], R180 ;  /* 0x000050b401007387 */ /* 0x000fe20000100a00 */
[----:B------:R-:W-:-:S03]  /*9d90*/  IMAD.WIDE R248, R248, 0x4, R246 ;  /* 0x00000004f8f87825 */ /* 0x000fc600078e02f6 */
[----:B------:R3:W-:Y:S04]  /*9da0*/  STL.64 [R1+0x28], R178 ;  /* 0x000028b201007387 */ /* 0x0007e80000100a00 */
[----:B------:R3:W-:Y:S04]  /*9db0*/  LDGSTS.E [R172+0x19000], [R178.64], !P0 ;  /* 0x19000000b2ac7fae */ /* 0x0007e8000c121848 */
[----:B------:R-:W-:Y:S04]  /*9dc0*/  STL.64 [R1+0x20], R174 ;  /* 0x000020ae01007387 */ /* 0x000fe80000100a00 */
[----:B------:R4:W-:Y:S01]  /*9dd0*/  LDGSTS.E [R172+0x19200], [R174.64], !P0 ;  /* 0x19200000aeac7fae */ /* 0x0009e2000c121848 */
[----:B------:R-:W-:-:S03]  /*9de0*/  ISETP.GE.U32.AND P0, PT, R5, 0x7fffff7f, PT ;  /* 0x7fffff7f0500780c */ /* 0x000fc60003f06070 */
[----:B------:R1:W-:Y:S01]  /*9df0*/  LDGSTS.E [R172+0x1a000], [R250.64], !P1 ;  /* 0x1a000000faac7fae */ /* 0x0003e2000c921848 */
[----:B---3--:R-:W-:-:S03]  /*9e00*/  IMAD R178, R0, 0x6c, RZ ;  /* 0x0000006c00b27824 */ /* 0x008fc600078e02ff */
[----:B------:R1:W-:Y:S01]  /*9e10*/  STL.64 [R1+0x1250], R250 ;  /* 0x001250fa01007387 */ /* 0x0003e20000100a00 */
[----:B------:R-:W-:Y:S01]  /*9e20*/  IADD3 R5, R4, -0x6, RZ ;  /* 0xfffffffa04057810 */ /* 0x000fe20007ffe0ff */
[----:B------:R-:W-:-:S04]  /*9e30*/  IMAD.WIDE R176, R178, 0x4, R244 ;  /* 0x00000004b2b07825 */ /* 0x000fc800078e02f4 */
[----:B------:R-:W-:-:S04]  /*9e40*/  IMAD.WIDE R178, R178, 0x4, R246 ;  /* 0x00000004b2b27825 */ /* 0x000fc800078e02f6 */
[----:B-1----:R-:W-:Y:S02]  /*9e50*/  IMAD.SHL.U32 R250, R217, 0x4, RZ ;  /* 0x00000004d9fa7824 */ /* 0x002fe400078e00ff */
[----:B------:R-:W-:-:S03]  /*9e60*/  IMAD R182, R0, 0x70, RZ ;  /* 0x0000007000b67824 */ /* 0x000fc600078e02ff */
[----:B------:R1:W-:Y:S01]  /*9e70*/  LDGSTS.E [R250+0x1a200], [R248.64], !P1 ;  /* 0x1a200000f8fa7fae */ /* 0x0003e2000c921848 */
[----:B------:R-:W-:Y:S02]  /*9e80*/  ISETP.GE.U32.AND P1, PT, R5, 0x7fffff7b, PT ;  /* 0x7fffff7b0500780c */ /* 0x000fe40003f26070 */
[----:B------:R-:W-:Y:S01]  /*9e90*/  IADD3 R5, R4, -0xa, RZ ;  /* 0xfffffff604057810 */ /* 0x000fe20007ffe0ff */
[----:B------:R3:W-:Y:S01]  /*9ea0*/  LDGSTS.E [R250+0x1b000], [R176.64], !P2 ;  /* 0x1b000000b0fa7fae */ /* 0x0007e2000d121848 */
[----:B--2---:R-:W-:-:S03]  /*9eb0*/  IMAD.WIDE R180, R182, 0x4, R244 ;  /* 0x00000004b6b47825 */ /* 0x004fc600078e02f4 */
[----:B------:R2:W-:Y:S01]  /*9ec0*/  LDGSTS.E [R250+0x1b200], [R178.64], !P2 ;  /* 0x1b200000b2fa7fae */ /* 0x0005e2000d121848 */
[----:B------:R-:W-:Y:S01]  /*9ed0*/  IMAD R186, R0, 0x74, RZ ;  /* 0x0000007400ba7824 */ /* 0x000fe200078e02ff */
[----:B------:R-:W-:Y:S01]  /*9ee0*/  ISETP.GE.U32.AND P2, PT, R5, 0x7fffff77, PT ;  /* 0x7fffff770500780c */ /* 0x000fe20003f46070 */
[----:B------:R-:W-:Y:S01]  /*9ef0*/  IMAD.WIDE R182, R182, 0x4, R246 ;  /* 0x00000004b6b67825 */ /* 0x000fe200078e02f6 */
[----:B------:R-:W-:Y:S01]  /*9f00*/  IADD3 R5, R4, -0xe, RZ ;  /* 0xfffffff204057810 */ /* 0x000fe20007ffe0ff */
[----:B------:R1:W-:Y:S02]  /*9f10*/  LDGSTS.E [R250+0x1c000], [R180.64], !P4 ;  /* 0x1c000000b4fa7fae */ /* 0x0003e4000e121848 */
[----:B------:R-:W-:Y:S02]  /*9f20*/  IMAD R190, R0, 0x78, RZ ;  /* 0x0000007800be7824 */ /* 0x000fe400078e02ff */
[----:B------:R-:W-:Y:S01]  /*9f30*/  IMAD.WIDE R184, R186, 0x4, R244 ;  /* 0x00000004bab87825 */ /* 0x000fe200078e02f4 */
[----:B------:R1:W-:Y:S01]  /*9f40*/  LDGSTS.E [R250+0x1c200], [R182.64], !P4 ;  /* 0x1c200000b6fa7fae */ /* 0x0003e2000e121848 */
[----:B------:R-:W-:-:S02]  /*9f50*/  ISETP.GE.U32.AND P4, PT, R5, 0x7fffff73, PT ;  /* 0x7fffff730500780c */ /* 0x000fc40003f86070 */
[----:B------:R-:W-:Y:S01]  /*9f60*/  IMAD.WIDE R186, R186, 0x4, R246 ;  /* 0x00000004baba7825 */ /* 0x000fe200078e02f6 */
[----:B------:R-:W-:Y:S01]  /*9f70*/  IADD3 R5, R4, -0x12, RZ ;  /* 0xffffffee04057810 */ /* 0x000fe20007ffe0ff */
[----:B------:R1:W-:Y:S02]  /*9f80*/  LDGSTS.E [R250+0x1d000], [R184.64], !P3 ;  /* 0x1d000000b8fa7fae */ /* 0x0003e4000d921848 */
[----:B------:R-:W-:Y:S02]  /*9f90*/  IMAD R194, R0, 0x7c, RZ ;  /* 0x0000007c00c27824 */ /* 0x000fe400078e02ff */
[C---:B------:R-:W-:Y:S01]  /*9fa0*/  IMAD.WIDE R188, R190.reuse, 0x4, R244 ;  /* 0x00000004bebc7825 */ /* 0x040fe200078e02f4 */
[----:B------:R1:W-:Y:S03]  /*9fb0*/  LDGSTS.E [R250+0x1d200], [R186.64], !P3 ;  /* 0x1d200000bafa7fae */ /* 0x0003e6000d921848 */
[----:B------:R-:W-:Y:S01]  /*9fc0*/  IMAD.WIDE R190, R190, 0x4, R246 ;  /* 0x00000004bebe7825 */ /* 0x000fe200078e02f6 */
[----:B------:R-:W-:Y:S01]  /*9fd0*/  ISETP.GE.U32.AND P3, PT, R5, 0x7fffff6f, PT ;  /* 0x7fffff6f0500780c */ /* 0x000fe20003f66070 */
[----:B------:R1:W-:Y:S02]  /*9fe0*/  LDGSTS.E [R250+0x1e000], [R188.64], !P6 ;  /* 0x1e000000bcfa7fae */ /* 0x0003e4000f121848 */
[----:B------:R-:W-:Y:S01]  /*9ff0*/  IMAD.WIDE R192, R194, 0x4, R244 ;  /* 0x00000004c2c07825 */ /* 0x000fe200078e02f4 */
[----:B------:R-:W-:Y:S01]  /*a000*/  IADD3 R5, R4, -0x1a, RZ ;  /* 0xffffffe604057810 */ /* 0x000fe20007ffe0ff */
[----:B------:R1:W-:Y:S02]  /*a010*/  LDGSTS.E [R250+0x1e200], [R190.64], !P6 ;  /* 0x1e200000befa7fae */ /* 0x0003e4000f121848 */
[----:B------:R-:W-:Y:S01]  /*a020*/  IMAD.WIDE R194, R194, 0x4, R246 ;  /* 0x00000004c2c27825 */ /* 0x000fe200078e02f6 */
[----:B------:R-:W-:Y:S01]  /*a030*/  IADD3 R196, R4, -0x16, RZ ;  /* 0xffffffea04c47810 */ /* 0x000fe20007ffe0ff */
[----:B------:R1:W-:Y:S01]  /*a040*/  LDGSTS.E [R250+0x1f000], [R192.64], !P5 ;  /* 0x1f000000c0fa7fae */ /* 0x0003e2000e921848 */
[----:B------:R-:W-:Y:S01]  /*a050*/  LOP3.LUT R251, R250, 0x20, RZ, 0x3c, !PT ;  /* 0x00000020fafb7812 */ /* 0x000fe200078e3cff */
[----:B------:R-:W-:-:S02]  /*a060*/  IMAD.WIDE R200, R0, 0x4, R244 ;  /* 0x0000000400c87825 */ /* 0x000fc400078e02f4 */
[----:B------:R1:W-:Y:S01]  /*a070*/  LDGSTS.E [R250+0x1f200], [R194.64], !P5 ;  /* 0x1f200000c2fa7fae */ /* 0x0003e2000e921848 */
[----:B------:R-:W-:Y:S01]  /*a080*/  ISETP.GE.U32.AND P5, PT, R5, 0x7fffff67, PT ;  /* 0x7fffff670500780c */ /* 0x000fe20003fa6070 */
[----:B------:R-:W-:Y:S01]  /*a090*/  IMAD R5, R0, 0x5, RZ ;  /* 0x0000000500057824 */ /* 0x000fe200078e02ff */
[----:B------:R-:W-:Y:S01]  /*a0a0*/  ISETP.GE.U32.AND P6, PT, R196, 0x7fffff6b, PT ;  /* 0x7fffff6bc400780c */ /* 0x000fe20003fc6070 */
[----:B------:R-:W-:Y:S01]  /*a0b0*/  IMAD.WIDE R198, R0, 0x4, R246 ;  /* 0x0000000400c67825 */ /* 0x000fe200078e02f6 */
[----:B------:R-:W-:Y:S01]  /*a0c0*/  IADD3 R196, R4, -0x1e, RZ ;  /* 0xffffffe204c47810 */ /* 0x000fe20007ffe0ff */
[----:B------:R1:W-:Y:S02]  /*a0d0*/  LDGSTS.E [R251+0x400], [R200.64], !P0 ;  /* 0x00400000c8fb7fae */ /* 0x0003e4000c121848 */
[C---:B----4-:R-:W-:Y:S02]  /*a0e0*/  IMAD.WIDE R174, R5.reuse, 0x4, R244 ;  /* 0x0000000405ae7825 */ /* 0x050fe400078e02f4 */
[----:B------:R4:W-:Y:S01]  /*a0f0*/  LDGSTS.E [R251+0x600], [R198.64], !P0 ;  /* 0x00600000c6fb7fae */ /* 0x0009e2000c121848 */
[----:B------:R-:W-:Y:S01]  /*a100*/  ISETP.GE.U32.AND P0, PT, R196, 0x7fffff63, PT ;  /* 0x7fffff63c400780c */ /* 0x000fe20003f06070 */
[----:B------:R-:W-:Y:S01]  /*a110*/  IMAD.WIDE R172, R5, 0x4, R246 ;  /* 0x0000000405ac7825 */ /* 0x000fe200078e02f6 */
[----:B------:R-:W-:Y:S01]  /*a120*/  IADD3 R196, R4, -0x22, RZ ;  /* 0xffffffde04c47810 */ /* 0x000fe20007ffe0ff */
[----:B------:R-:W-:Y:S02]  /*a130*/  STL.64 [R1+0x1258], R248 ;  /* 0x001258f801007387 */ /* 0x000fe40000100a00 */
[----:B------:R-:W-:-:S02]  /*a140*/  IMAD R5, R0, 0x9, RZ ;  /* 0x0000000900057824 */ /* 0x000fc400078e02ff */
[----:B------:R3:W-:Y:S04]  /*a150*/  STL.64 [R1+0x1260], R176 ;  /* 0x001260b001007387 */ /* 0x0007e80000100a00 */
[----:B------:R1:W-:Y:S04]  /*a160*/  LDGSTS.E [R251+0x1400], [R174.64], !P1 ;  /* 0x01400000aefb7fae */ /* 0x0003e8000c921848 */
[----:B------:R2:W-:Y:S04]  /*a170*/  STL.64 [R1+0x1268], R178 ;  /* 0x001268b201007387 */ /* 0x0005e80000100a00 */
[----:B------:R1:W-:Y:S01]  /*a180*/  LDGSTS.E [R251+0x1600], [R172.64], !P1 ;  /* 0x01600000acfb7fae */ /* 0x0003e2000c921848 */
[----:B------:R-:W-:Y:S01]  /*a190*/  ISETP.GE.U32.AND P1, PT, R196, 0x7fffff5f, PT ;  /* 0x7fffff5fc400780c */ /* 0x000fe20003f26070 */
[----:B------:R-:W-:-:S02]  /*a1a0*/  IMAD R196, R0, 0xd, RZ ;  /* 0x0000000d00c47824 */ /* 0x000fc400078e02ff */
[----:B------:R-:W-:Y:S01]  /*a1b0*/  STL.64 [R1+0x1270], R180 ;  /* 0x001270b401007387 */ /* 0x000fe20000100a00 */
[----:B---3--:R-:W-:-:S03]  /*a1c0*/  IMAD.WIDE R176, R5, 0x4, R246 ;  /* 0x0000000405b07825 */ /* 0x008fc600078e02f6 */
[----:B------:R-:W-:Y:S01]  /*a1d0*/  STL.64 [R1+0x1278], R182 ;  /* 0x001278b601007387 */ /* 0x000fe20000100a00 */
[--C-:B--2---:R-:W-:Y:S01]  /*a1e0*/  IMAD.WIDE R178, R5, 0x4, R244.reuse ;  /* 0x0000000405b27825 */ /* 0x104fe200078e02f4 */
[----:B------:R-:W-:Y:S02]  /*a1f0*/  IADD3 R5, R4, -0x26, RZ ;  /* 0xffffffda04057810 */ /* 0x000fe40007ffe0ff */
[----:B------:R-:W-:Y:S04]  /*a200*/  STL.64 [R1+0x628], R200 ;  /* 0x000628c801007387 */ /* 0x000fe80000100a00 */
[----:B------:R-:W-:Y:S04]  /*a210*/  STL.64 [R1+0x620], R198 ;  /* 0x000620c601007387 */ /* 0x000fe80000100a00 */
[----:B------:R1:W-:Y:S04]  /*a220*/  STL.64 [R1+0x5e8], R174 ;  /* 0x0005e8ae01007387 */ /* 0x0003e80000100a00 */
[----:B------:R2:W-:Y:S04]  /*a230*/  STL.64 [R1+0x5e0], R172 ;  /* 0x0005e0ac01007387 */ /* 0x0005e80000100a00 */
[----:B------:R3:W-:Y:S01]  /*a240*/  LDGSTS.E [R251+0x2400], [R178.64], !P2 ;  /* 0x02400000b2fb7fae */ /* 0x0007e2000d121848 */
[----:B-1----:R-:W-:-:S03]  /*a250*/  IMAD.WIDE R174, R196, 0x4, R244 ;  /* 0x00000004c4ae7825 */ /* 0x002fc600078e02f4 */
[----:B------:R1:W-:Y:S01]  /*a260*/  LDGSTS.E [R251+0x2600], [R176.64], !P2 ;  /* 0x02600000b0fb7fae */ /* 0x0003e2000d121848 */
[----:B------:R-:W-:Y:S01]  /*a270*/  ISETP.GE.U32.AND P2, PT, R5, 0x7fffff5b, PT ;  /* 0x7fffff5b0500780c */ /* 0x000fe20003f46070 */
[----:B--2---:R-:W-:Y:S01]  /*a280*/  IMAD.WIDE R172, R196, 0x4, R246 ;  /* 0x00000004c4ac7825 */ /* 0x004fe200078e02f6 */
[----:B------:R-:W-:Y:S01]  /*a290*/  IADD3 R196, R4, -0x2a, RZ ;  /* 0xffffffd604c47810 */ /* 0x000fe20007ffe0ff */
[----:B------:R2:W-:Y:S02]  /*a2a0*/  LDGSTS.E [R251+0x3400], [R174.64], !P4 ;  /* 0x03400000aefb7fae */ /* 0x0005e4000e121848 */
[----:B------:R-:W-:Y:S02]  /*a2b0*/  IMAD R5, R0, 0x11, RZ ;  /* 0x0000001100057824 */ /* 0x000fe400078e02ff */
[----:B------:R3:W-:Y:S04]  /*a2c0*/  STL.64 [R1+0x5a8], R178 ;  /* 0x0005a8b201007387 */ /* 0x0007e80000100a00 */
[----:B------:R1:W-:Y:S01]  /*a2d0*/  LDGSTS.E [R251+0x3600], [R172.64], !P4 ;  /* 0x03600000acfb7fae */ /* 0x0003e2000e121848 */
[----:B------:R-:W-:Y:S01]  /*a2e0*/  ISETP.GE.U32.AND P4, PT, R196, 0x7fffff57, PT ;  /* 0x7fffff57c400780c */ /* 0x000fe20003f86070 */
[----:B------:R-:W-:-:S02]  /*a2f0*/  IMAD R196, R0, 0x15, RZ ;  /* 0x0000001500c47824 */ /* 0x000fc400078e02ff */
[----:B------:R1:W-:Y:S01]  /*a300*/  STL.64 [R1+0x5a0], R176 ;  /* 0x0005a0b001007387 */ /* 0x0003e20000100a00 */
[----:B---3--:R-:W-:-:S03]  /*a310*/  IMAD.WIDE R178, R5, 0x4, R244 ;  /* 0x0000000405b27825 */ /* 0x008fc600078e02f4 */
[----:B------:R2:W-:Y:S01]  /*a320*/  STL.64 [R1+0x568], R174 ;  /* 0x000568ae01007387 */ /* 0x0005e20000100a00 */
[----:B-1----:R-:W-:Y:S01]  /*a330*/  IMAD.WIDE R176, R5, 0x4, R246 ;  /* 0x0000000405b07825 */ /* 0x002fe200078e02f6 */
[----:B------:R-:W-:Y:S02]  /*a340*/  IADD3 R5, R4, -0x2e, RZ ;  /* 0xffffffd204057810 */ /* 0x000fe40007ffe0ff */
[----:B------:R1:W-:Y:S01]  /*a350*/  STL.64 [R1+0x560], R172 ;  /* 0x000560ac01007387 */ /* 0x0003e20000100a00 */
[----:B--2---:R-:W-:-:S03]  /*a360*/  IMAD.WIDE R174, R196, 0x4, R244 ;  /* 0x00000004c4ae7825 */ /* 0x004fc600078e02f4 */
[----:B------:R2:W-:Y:S04]  /*a370*/  LDGSTS.E [R251+0x4400], [R178.64], !P3 ;  /* 0x04400000b2fb7fae */ /* 0x0005e8000d921848 */
[----:B------:R3:W-:Y:S01]  /*a380*/  LDGSTS.E [R251+0x4600], [R176.64], !P3 ;  /* 0x04600000b0fb7fae */ /* 0x0007e2000d921848 */
[----:B------:R-:W-:Y:S01]  /*a390*/  ISETP.GE.U32.AND P3, PT, R5, 0x7fffff53, PT ;  /* 0x7fffff530500780c */ /* 0x000fe20003f66070 */
[----:B------:R-:W-:Y:S02]  /*a3a0*/  IMAD R5, R0, 0x19, RZ ;  /* 0x0000001900057824 */ /* 0x000fe400078e02ff */
[----:B-1----:R-:W-:Y:S01]  /*a3b0*/  IMAD.WIDE R172, R196, 0x4, R246 ;  /* 0x00000004c4ac7825 */ /* 0x002fe200078e02f6 */
[----:B------:R-:W-:Y:S01]  /*a3c0*/  IADD3 R196, R4, -0x32, RZ ;  /* 0xffffffce04c47810 */ /* 0x000fe20007ffe0ff */
[----:B------:R1:W-:Y:S04]  /*a3d0*/  LDGSTS.E [R251+0x5400], [R174.64], !P6 ;  /* 0x05400000aefb7fae */ /* 0x0003e8000f121848 */
[----:B------:R2:W-:Y:S04]  /*a3e0*/  STL.64 [R1+0x528], R178 ;  /* 0x000528b201007387 */ /* 0x0005e80000100a00 */
[----:B------:R1:W-:Y:S01]  /*a3f0*/  LDGSTS.E [R251+0x5600], [R172.64], !P6 ;  /* 0x05600000acfb7fae */ /* 0x0003e2000f121848 */
[----:B------:R-:W-:Y:S01]  /*a400*/  ISETP.GE.U32.AND P6, PT, R196, 0x7fffff4f, PT ;  /* 0x7fffff4fc400780c */ /* 0x000fe20003fc6070 */
[----:B------:R-:W-:-:S02]  /*a410*/  IMAD R196, R0, 0x1d, RZ ;  /* 0x0000001d00c47824 */ /* 0x000fc400078e02ff */
[----:B------:R3:W-:Y:S01]  /*a420*/  STL.64 [R1+0x520], R176 ;  /* 0x000520b001007387 */ /* 0x0007e20000100a00 */
[----:B--2---:R-:W-:-:S03]  /*a430*/  IMAD.WIDE R178, R5, 0x4, R244 ;  /* 0x0000000405b27825 */ /* 0x004fc600078e02f4 */
[----:B------:R1:W-:Y:S01]  /*a440*/  STL.64 [R1+0x4e8], R174 ;  /* 0x0004e8ae01007387 */ /* 0x0003e20000100a00 */
[----:B---3--:R-:W-:Y:S01]  /*a450*/  IMAD.WIDE R176, R5, 0x4, R246 ;  /* 0x0000000405b07825 */ /* 0x008fe200078e02f6 */
[----:B------:R-:W-:Y:S02]  /*a460*/  IADD3 R5, R4, -0x36, RZ ;  /* 0xffffffca04057810 */ /* 0x000fe40007ffe0ff */
[----:B------:R2:W-:Y:S01]  /*a470*/  STL.64 [R1+0x4e0], R172 ;  /* 0x0004e0ac01007387 */ /* 0x0005e20000100a00 */
[----:B-1----:R-:W-:-:S03]  /*a480*/  IMAD.WIDE R174, R196, 0x4, R244 ;  /* 0x00000004c4ae7825 */ /* 0x002fc600078e02f4 */
[----:B------:R1:W-:Y:S04]  /*a490*/  LDGSTS.E [R251+0x6400], [R178.64], !P5 ;  /* 0x06400000b2fb7fae */ /* 0x0003e8000e921848 */
[----:B------:R3:W-:Y:S01]  /*a4a0*/  LDGSTS.E [R251+0x6600], [R176.64], !P5 ;  /* 0x06600000b0fb7fae */ /* 0x0007e2000e921848 */
[----:B------:R-:W-:Y:S01]  /*a4b0*/  ISETP.GE.U32.AND P5, PT, R5, 0x7fffff4b, PT ;  /* 0x7fffff4b0500780c */ /* 0x000fe20003fa6070 */
[----:B------:R-:W-:Y:S02]  /*a4c0*/  IMAD R5, R0, 0x21, RZ ;  /* 0x0000002100057824 */ /* 0x000fe400078e02ff */
[----:B--2---:R-:W-:Y:S01]  /*a4d0*/  IMAD.WIDE R172, R196, 0x4, R246 ;  /* 0x00000004c4ac7825 */ /* 0x004fe200078e02f6 */
[----:B------:R-:W-:Y:S01]  /*a4e0*/  IADD3 R196, R4, -0x3a, RZ ;  /* 0xffffffc604c47810 */ /* 0x000fe20007ffe0ff */
[----:B------:R2:W-:Y:S04]  /*a4f0*/  LDGSTS.E [R251+0x7400], [R174.64], !P0 ;  /* 0x07400000aefb7fae */ /* 0x0005e8000c121848 */
[----:B------:R1:W-:Y:S04]  /*a500*/  STL.64 [R1+0x4a8], R178 ;  /* 0x0004a8b201007387 */ /* 0x0003e80000100a00 */
[----:B------:R2:W-:Y:S01]  /*a510*/  LDGSTS.E [R251+0x7600], [R172.64], !P0 ;  /* 0x07600000acfb7fae */ /* 0x0005e2000c121848 */
[----:B------:R-:W-:Y:S01]  /*a520*/  ISETP.GE.U32.AND P0, PT, R196, 0x7fffff47, PT ;  /* 0x7fffff47c400780c */ /* 0x000fe20003f06070 */
[----:B------:R-:W-:-:S02]  /*a530*/  IMAD R196, R0, 0x25, RZ ;  /* 0x0000002500c47824 */ /* 0x000fc400078e02ff */
[----:B------:R3:W-:Y:S01]  /*a540*/  STL.64 [R1+0x4a0], R176 ;  /* 0x0004a0b001007387 */ /* 0x0007e20000100a00 */
[----:B-1----:R-:W-:-:S03]  /*a550*/  IMAD.WIDE R178, R5, 0x4, R244 ;  /* 0x0000000405b27825 */ /* 0x002fc600078e02f4 */
[----:B------:R2:W-:Y:S01]  /*a560*/  STL.64 [R1+0x468], R174 ;  /* 0x000468ae01007387 */ /* 0x0005e20000100a00 */
[----:B---3--:R-:W-:Y:S01]  /*a570*/  IMAD.WIDE R176, R5, 0x4, R246 ;  /* 0x0000000405b07825 */ /* 0x008fe200078e02f6 */
        /* <DEDUP_REMOVED lines=146> */
[----:B----4-:R-:W-:Y:S02]  /*aea0*/  IMAD R198, R0, 0x69, RZ ;  /* 0x0000006900c67824 */ /* 0x010fe400078e02ff */
[C---:B--2---:R-:W-:Y:S01]  /*aeb0*/  IMAD.WIDE R174, R196.reuse, 0x4, R244 ;  /* 0x00000004c4ae7825 */ /* 0x044fe200078e02f4 */
[----:B------:R2:W-:Y:S04]  /*aec0*/  LDGSTS.E [R251+0x18400], [R178.64], !P4 ;  /* 0x18400000b2fb7fae */ /* 0x0005e8000e121848 */
[----:B------:R3:W-:Y:S01]  /*aed0*/  LDGSTS.E [R251+0x18600], [R176.64], !P4 ;  /* 0x18600000b0fb7fae */ /* 0x0007e2000e121848 */
[----:B------:R-:W-:Y:S01]  /*aee0*/  ISETP.GE.U32.AND P4, PT, R5, 0x7fffff03, PT ;  /* 0x7fffff030500780c */ /* 0x000fe20003f86070 */
[----:B-1----:R-:W-:Y:S01]  /*aef0*/  IMAD.WIDE R172, R196, 0x4, R246 ;  /* 0x00000004c4ac7825 */ /* 0x002fe200078e02f6 */
[----:B------:R-:W-:Y:S01]  /*af00*/  IADD3 R5, R4, -0x3, RZ ;  /* 0xfffffffd04057810 */ /* 0x000fe20007ffe0ff */
[----:B------:R1:W-:Y:S02]  /*af10*/  LDGSTS.E [R251+0x19400], [R174.64], !P3 ;  /* 0x19400000aefb7fae */ /* 0x0003e4000d921848 */
[----:B------:R-:W-:-:S02]  /*af20*/  IMAD.WIDE R196, R198, 0x4, R244 ;  /* 0x00000004c6c47825 */ /* 0x000fc400078e02f4 */
[----:B------:R4:W-:Y:S01]  /*af30*/  LDGSTS.E [R251+0x19600], [R172.64], !P3 ;  /* 0x19600000acfb7fae */ /* 0x0009e2000d921848 */
[----:B------:R-:W-:Y:S01]  /*af40*/  ISETP.GE.U32.AND P3, PT, R5, 0x7fffff7e, PT ;  /* 0x7fffff7e0500780c */ /* 0x000fe20003f66070 */
[----:B------:R-:W-:Y:S02]  /*af50*/  IMAD R202, R0, 0x6d, RZ ;  /* 0x0000006d00ca7824 */ /* 0x000fe400078e02ff */
[----:B------:R-:W-:Y:S01]  /*af60*/  IMAD.WIDE R198, R198, 0x4, R246 ;  /* 0x00000004c6c67825 */ /* 0x000fe200078e02f6 */
[----:B------:R-:W-:Y:S01]  /*af70*/  IADD3 R5, R4, -0x7, RZ ;  /* 0xfffffff904057810 */ /* 0x000fe20007ffe0ff */
[----:B------:R1:W-:Y:S02]  /*af80*/  LDGSTS.E [R251+0x1a400], [R196.64], !P6 ;  /* 0x1a400000c4fb7fae */ /* 0x0003e4000f121848 */
[C---:B------:R-:W-:Y:S02]  /*af90*/  IMAD.WIDE R200, R202.reuse, 0x4, R244 ;  /* 0x00000004cac87825 */ /* 0x040fe400078e02f4 */
[----:B------:R1:W-:Y:S01]  /*afa0*/  LDGSTS.E [R251+0x1a600], [R198.64], !P6 ;  /* 0x1a600000c6fb7fae */ /* 0x0003e2000f121848 */
[----:B------:R-:W-:Y:S01]  /*afb0*/  ISETP.GE.U32.AND P6, PT, R5, 0x7fffff7a, PT ;  /* 0x7fffff7a0500780c */ /* 0x000fe20003fc6070 */
[----:B------:R-:W-:Y:S01]  /*afc0*/  IMAD.WIDE R202, R202, 0x4, R246 ;  /* 0x00000004caca7825 */ /* 0x000fe200078e02f6 */
[----:B------:R-:W-:Y:S01]  /*afd0*/  IADD3 R5, R4, -0xb, RZ ;  /* 0xfffffff504057810 */ /* 0x000fe20007ffe0ff */
[----:B------:R1:W-:Y:S02]  /*afe0*/  LDGSTS.E [R251+0x1b400], [R200.64], !P5 ;  /* 0x1b400000c8fb7fae */ /* 0x0003e4000e921848 */
[----:B------:R-:W-:-:S02]  /*aff0*/  IMAD R206, R0, 0x71, RZ ;  /* 0x0000007100ce7824 */ /* 0x000fc400078e02ff */
[----:B------:R1:W-:Y:S01]  /*b000*/  LDGSTS.E [R251+0x1b600], [R202.64], !P5 ;  /* 0x1b600000cafb7fae */ /* 0x0003e2000e921848 */
[----:B------:R-:W-:Y:S02]  /*b010*/  IMAD R210, R0, 0x75, RZ ;  /* 0x0000007500d27824 */ /* 0x000fe400078e02ff */
[----:B------:R-:W-:Y:S01]  /*b020*/  IMAD.WIDE R204, R206, 0x4, R244 ;  /* 0x00000004cecc7825 */ /* 0x000fe200078e02f4 */
[----:B------:R-:W-:-:S03]  /*b030*/  ISETP.GE.U32.AND P5, PT, R5, 0x7fffff76, PT ;  /* 0x7fffff760500780c */ /* 0x000fc60003fa6070 */
        /* <DEDUP_REMOVED lines=22> */
[----:B------:R2:W-:Y:S02]  /*b1a0*/  STL.64 [R1+0x48], R178 ;  /* 0x000048b201007387 */ /* 0x0005e40000100a00 */
[----:B------:R-:W-:-:S02]  /*b1b0*/  IMAD.SHL.U32 R5, R0, 0x2, RZ ;  /* 0x0000000200057824 */ /* 0x000fc400078e00ff */
[----:B------:R1:W-:Y:S02]  /*b1c0*/  LDGSTS.E [R251+0x1f400], [R216.64], !P4 ;  /* 0x1f400000d8fb7fae */ /* 0x0003e4000e121848 */
[----:B------:R-:W-:Y:S02]  /*b1d0*/  IMAD.WIDE R180, R5, 0x4, R244 ;  /* 0x0000000405b47825 */ /* 0x000fe400078e02f4 */
[----:B------:R3:W-:Y:S04]  /*b1e0*/  STL.64 [R1+0x40], R176 ;  /* 0x000040b001007387 */ /* 0x0007e80000100a00 */
[----:B------:R1:W-:Y:S01]  /*b1f0*/  LDGSTS.E [R251+0x1f600], [R218.64], !P4 ;  /* 0x1f600000dafb7fae */ /* 0x0003e2000e121848 */
[----:B------:R-:W-:Y:S01]  /*b200*/  ISETP.GE.U32.AND P4, PT, R220, 0x7fffff66, PT ;  /* 0x7fffff66dc00780c */ /* 0x000fe20003f86070 */
[----:B------:R-:W-:-:S02]  /*b210*/  IMAD R220, R0, 0x6, RZ ;  /* 0x0000000600dc7824 */ /* 0x000fc400078e02ff */
[----:B--2---:R-:W-:Y:S01]  /*b220*/  IMAD.WIDE R178, R5, 0x4, R246 ;  /* 0x0000000405b27825 */ /* 0x004fe200078e02f6 */
[----:B------:R-:W-:Y:S02]  /*b230*/  IADD3 R5, R4, -0x1f, RZ ;  /* 0xffffffe104057810 */ /* 0x000fe40007ffe0ff */
[----:B---3--:R-:W-:Y:S01]  /*b240*/  LOP3.LUT R177, R250, 0x40, RZ, 0x3c, !PT ;  /* 0x00000040fab17812 */ /* 0x008fe200078e3cff */
[----:B------:R1:W-:Y:S04]  /*b250*/  STL.64 [R1+0x18], R174 ;  /* 0x000018ae01007387 */ /* 0x0003e80000100a00 */
[----:B------:R4:W-:Y:S04]  /*b260*/  STL.64 [R1+0x10], R172 ;  /* 0x000010ac01007387 */ /* 0x0009e80000100a00 */
[----:B------:R2:W-:Y:S01]  /*b270*/  LDGSTS.E [R177+0x800], [R180.64], !P3 ;  /* 0x00800000b4b17fae */ /* 0x0005e2000d921848 */
[----:B-1----:R-:W-:-:S03]  /*b280*/  IMAD.WIDE R174, R220, 0x4, R244 ;  /* 0x00000004dcae7825 */ /* 0x002fc600078e02f4 */
[----:B------:R1:W-:Y:S01]  /*b290*/  LDGSTS.E [R177+0xa00], [R178.64], !P3 ;  /* 0x00a00000b2b17fae */ /* 0x0003e2000d921848 */
[----:B------:R-:W-:Y:S01]  /*b2a0*/  ISETP.GE.U32.AND P3, PT, R5, 0x7fffff62, PT ;  /* 0x7fffff620500780c */ /* 0x000fe20003f66070 */
[----:B----4-:R-:W-:Y:S01]  /*b2b0*/  IMAD.WIDE R172, R220, 0x4, R246 ;  /* 0x00000004dcac7825 */ /* 0x010fe200078e02f6 */
        /* <DEDUP_REMOVED lines=8> */
[----:B--2---:R-:W-:-:S03]  /*b340*/  IMAD.WIDE R180, R5, 0x4, R244 ;  /* 0x0000000405b47825 */ /* 0x004fc600078e02f4 */
[----:B------:R3:W-:Y:S01]  /*b350*/  STL.64 [R1+0x5d8], R174 ;  /* 0x0005d8ae01007387 */ /* 0x0007e20000100a00 */
[----:B-1----:R-:W-:Y:S01]  /*b360*/  IMAD.WIDE R178, R5, 0x4, R246 ;  /* 0x0000000405b27825 */ /* 0x002fe200078e02f6 */
[----:B------:R-:W-:Y:S02]  /*b370*/  IADD3 R5, R4, -0x27, RZ ;  /* 0xffffffd904057810 */ /* 0x000fe40007ffe0ff */
[----:B------:R4:W-:Y:S01]  /*b380*/  STL.64 [R1+0x5d0], R172 ;  /* 0x0005d0ac01007387 */ /* 0x0009e20000100a00 */
[----:B---3--:R-:W-:-:S03]  /*b390*/  IMAD.WIDE R174, R220, 0x4, R244 ;  /* 0x00000004dcae7825 */ /* 0x008fc600078e02f4 */
[----:B------:R1:W-:Y:S04]  /*b3a0*/  LDGSTS.E [R177+0x2800], [R180.64], !P5 ;  /* 0x02800000b4b17fae */ /* 0x0003e8000e921848 */
[----:B------:R2:W-:Y:S01]  /*b3b0*/  LDGSTS.E [R177+0x2a00], [R178.64], !P5 ;  /* 0x02a00000b2b17fae */ /* 0x0005e2000e921848 */
[----:B------:R-:W-:Y:S01]  /*b3c0*/  ISETP.GE.U32.AND P5, PT, R5, 0x7fffff5a, PT ;  /* 0x7fffff5a0500780c */ /* 0x000fe20003fa6070 */
[----:B------:R-:W-:Y:S02]  /*b3d0*/  IMAD R5, R0, 0x12, RZ ;  /* 0x0000001200057824 */ /* 0x000fe400078e02ff */
[----:B----4-:R-:W-:Y:S01]  /*b3e0*/  IMAD.WIDE R172, R220, 0x4, R246 ;  /* 0x00000004dcac7825 */ /* 0x010fe200078e02f6 */
        /* <DEDUP_REMOVED lines=9> */
[----:B--2---:R-:W-:Y:S01]  /*b480*/  IMAD.WIDE R178, R5, 0x4, R246 ;  /* 0x0000000405b27825 */ /* 0x004fe200078e02f6 */
        /* <DEDUP_REMOVED lines=182> */
[----:B------:R-:W-:Y:S02]  /*bff0*/  IMAD R222, R0, 0x6a, RZ ;  /* 0x0000006a00de7824 */ /* 0x000fe400078e02ff */
[C---:B---3--:R-:W-:Y:S01]  /*c000*/  IMAD.WIDE R174, R220.reuse, 0x4, R244 ;  /* 0x00000004dcae7825 */ /* 0x048fe200078e02f4 */
[----:B------:R1:W-:Y:S04]  /*c010*/  LDGSTS.E [R177+0x18800], [R180.64], !P0 ;  /* 0x18800000b4b17fae */ /* 0x0003e8000c121848 */
[----:B------:R2:W-:Y:S01]  /*c020*/  LDGSTS.E [R177+0x18a00], [R178.64], !P0 ;  /* 0x18a00000b2b17fae */ /* 0x0005e2000c121848 */
[----:B------:R-:W-:Y:S01]  /*c030*/  ISETP.GE.U32.AND P0, PT, R5, 0x7fffff02, PT ;  /* 0x7fffff020500780c */ /* 0x000fe20003f06070 */
[----:B----4-:R-:W-:Y:S01]  /*c040*/  IMAD.WIDE R172, R220, 0x4, R246 ;  /* 0x00000004dcac7825 */ /* 0x010fe200078e02f6 */
        /* <DEDUP_REMOVED lines=43> */
[----:B------:R-:W-:-:S02]  /*c300*/  IMAD R5, R0, 0x3, RZ ;  /* 0x0000000300057824 */ /* 0x000fc400078e02ff */
[----:B------:R-:W-:Y:S02]  /*c310*/  STL.64 [R1+0x30], R178 ;  /* 0x000030b201007387 */ /* 0x000fe40000100a00 */
[C---:B------:R-:W-:Y:S02]  /*c320*/  IMAD.WIDE R182, R5.reuse, 0x4, R244 ;  /* 0x0000000405b67825 */ /* 0x040fe400078e02f4 */
[----:B------:R-:W-:Y:S04]  /*c330*/  STL.64 [R1+0x8], R174 ;  /* 0x000008ae01007387 */ /* 0x000fe80000100a00 */
[----:B------:R2:W-:Y:S01]  /*c340*/  LDGSTS.E [R177+0x1f800], [R240.64], !P0 ;  /* 0x1f800000f0b17fae */ /* 0x0005e2000c121848 */
[----:B-1----:R-:W-:-:S03]  /*c350*/  IMAD.WIDE R180, R5, 0x4, R246 ;  /* 0x0000000405b47825 */ /* 0x002fc600078e02f6 */
[----:B------:R4:W-:Y:S04]  /*c360*/  STL.64 [R1], R172 ;  /* 0x000000ac01007387 */ /* 0x0009e80000100a00 */
[----:B------:R1:W-:Y:S01]  /*c370*/  LDGSTS.E [R177+0x1fa00], [R242.64], !P0 ;  /* 0x1fa00000f2b17fae */ /* 0x0003e2000c121848 */
[----:B------:R-:W-:Y:S01]  /*c380*/  ISETP.GE.U32.AND P0, PT, R252, 0x7fffff65, PT ;  /* 0x7fffff65fc00780c */ /* 0x000fe20003f06070 */
[----:B------:R-:W-:Y:S01]  /*c390*/  IMAD R252, R0, 0x7, RZ ;  /* 0x0000000700fc7824 */ /* 0x000fe200078e02ff */
[----:B------:R-:W-:Y:S02]  /*c3a0*/  IADD3 R5, R4, -0x20, RZ ;  /* 0xffffffe004057810 */ /* 0x000fe40007ffe0ff */
[----:B----4-:R-:W-:Y:S01]  /*c3b0*/  LOP3.LUT R172, R250, 0x60, RZ, 0x3c, !PT ;  /* 0x00000060faac7812 */ /* 0x010fe200078e3cff */
[----:B--2---:R-:W-:-:S04]  /*c3c0*/  IMAD.WIDE R178, R252, 0x4, R244 ;  /* 0x00000004fcb27825 */ /* 0x004fc800078e02f4 */
[----:B------:R2:W-:Y:S01]  /*c3d0*/  LDGSTS.E [R172+0xc00], [R182.64], !P1 ;  /* 0x00c00000b6ac7fae */ /* 0x0005e2000c921848 */
[----:B---3--:R-:W-:Y:S01]  /*c3e0*/  IMAD.WIDE R174, R252, 0x4, R246 ;  /* 0x00000004fcae7825 */ /* 0x008fe200078e02f6 */
[----:B------:R-:W-:Y:S02]  /*c3f0*/  IADD3 R252, R4, -0x24, RZ ;  /* 0xffffffdc04fc7810 */ /* 0x000fe40007ffe0ff */
[----:B------:R3:W-:Y:S01]  /*c400*/  LDGSTS.E [R172+0xe00], [R180.64], !P1 ;  /* 0x00e00000b4ac7fae */ /* 0x0007e2000c921848 */
[----:B------:R-:W-:Y:S01]  /*c410*/  ISETP.GE.U32.AND P1, PT, R5, 0x7fffff61, PT ;  /* 0x7fffff610500780c */ /* 0x000fe20003f26070 */
[----:B------:R-:W-:Y:S02]  /*c420*/  IMAD R5, R0, 0xb, RZ ;  /* 0x0000000b00057824 */ /* 0x000fe400078e02ff */
        /* <DEDUP_REMOVED lines=11> */
[----:B----4-:R-:W-:-:S03]  /*c4e0*/  IMAD.WIDE R178, R252, 0x4, R244 ;  /* 0x00000004fcb27825 */ /* 0x010fc600078e02f4 */
        /* <DEDUP_REMOVED lines=219> */
[----:B----4-:R-:W-:Y:S01]  /*d2a0*/  IMAD.WIDE R174, R252, 0x4, R246 ;  /* 0x00000004fcae7825 */ /* 0x010fe200078e02f6 */
[----:B------:R-:W-:Y:S01]  /*d2b0*/  IADD3 R5, R4, -0x84, RZ ;  /* 0xffffff7c04057810 */ /* 0x000fe20007ffe0ff */
[----:B------:R3:W-:Y:S04]  /*d2c0*/  LDGSTS.E [R172+0x1bc00], [R178.64], !P0 ;  /* 0x1bc00000b2ac7fae */ /* 0x0007e8000c121848 */
[----:B------:R1:W-:Y:S04]  /*d2d0*/  STL.64 [R1+0x790], R182 ;  /* 0x000790b601007387 */ /* 0x0003e80000100a00 */
[----:B------:R4:W-:Y:S01]  /*d2e0*/  LDGSTS.E [R172+0x1be00], [R174.64], !P0 ;  /* 0x1be00000aeac7fae */ /* 0x0009e2000c121848 */
[----:B------:R-:W-:Y:S01]  /*d2f0*/  ISETP.GE.U32.AND P0, PT, R5, 0x7ffffefd, PT ;  /* 0x7ffffefd0500780c */ /* 0x000fe20003f06070 */
[----:B------:R-:W-:-:S02]  /*d300*/  IMAD R5, R0, 0x73, RZ ;  /* 0x0000007300057824 */ /* 0x000fc400078e02ff */
[----:B------:R2:W-:Y:S04]  /*d310*/  STL.64 [R1+0x798], R180 ;  /* 0x000798b401007387 */ /* 0x0005e80000100a00 */
[----:B------:R3:W-:Y:S01]  /*d320*/  STL.64 [R1+0x7c0], R178 ;  /* 0x0007c0b201007387 */ /* 0x0007e20000100a00 */
[----:B------:R-:W-:-:S03]  /*d330*/  IMAD.WIDE R248, R5, 0x4, R244 ;  /* 0x0000000405f87825 */ /* 0x000fc600078e02f4 */
[----:B------:R4:W-:Y:S01]  /*d340*/  STL.64 [R1+0x7e0], R174 ;  /* 0x0007e0ae01007387 */ /* 0x0009e20000100a00 */
[----:B-1----:R-:W-:-:S04]  /*d350*/  IMAD.WIDE R182, R5, 0x4, R246 ;  /* 0x0000000405b67825 */ /* 0x002fc800078e02f6 */
[C---:B--2---:R-:W-:Y:S02]  /*d360*/  IMAD R180, R0.reuse, 0x7b, RZ ;  /* 0x0000007b00b47824 */ /* 0x044fe400078e02ff */
[C---:B---3--:R-:W-:Y:S02]  /*d370*/  IMAD R178, R0.reuse, 0x7f, RZ ;  /* 0x0000007f00b27824 */ /* 0x048fe400078e02ff */
[----:B----4-:R-:W-:Y:S01]  /*d380*/  IMAD R174, R0, 0x77, RZ ;  /* 0x0000007700ae7824 */ /* 0x010fe200078e02ff */
[----:B------:R-:W-:-:S03]  /*d390*/  LOP3.LUT R0, R250, 0x60, RZ, 0x3c, !PT ;  /* 0x00000060fa007812 */ /* 0x000fc600078e3cff */
[C---:B------:R-:W-:Y:S01]  /*d3a0*/  IMAD.WIDE R172, R174.reuse, 0x4, R244 ;  /* 0x00000004aeac7825 */ /* 0x040fe200078e02f4 */
[----:B------:R-:W-:Y:S03]  /*d3b0*/  STL.64 [R1+0x7e8], R248 ;  /* 0x0007e8f801007387 */ /* 0x000fe60000100a00 */
[----:B------:R-:W-:Y:S01]  /*d3c0*/  IMAD.WIDE R174, R174, 0x4, R246 ;  /* 0x00000004aeae7825 */ /* 0x000fe200078e02f6 */
[----:B------:R-:W-:Y:S04]  /*d3d0*/  STL.64 [R1+0x7f0], R182 ;  /* 0x0007f0b601007387 */ /* 0x000fe80000100a00 */
[----:B------:R1:W-:Y:S04]  /*d3e0*/  LDGSTS.E [R0+0x1cc00], [R248.64], !P1 ;  /* 0x1cc00000f8007fae */ /* 0x0003e8000c921848 */
[----:B------:R2:W-:Y:S04]  /*d3f0*/  LDGSTS.E [R0+0x1ce00], [R182.64], !P1 ;  /* 0x1ce00000b6007fae */ /* 0x0005e8000c921848 */
[----:B------:R3:W-:Y:S04]  /*d400*/  STL.64 [R1+0x800], R172 ;  /* 0x000800ac01007387 */ /* 0x0007e80000100a00 */
[----:B------:R4:W-:Y:S04]  /*d410*/  STL.64 [R1+0x808], R174 ;  /* 0x000808ae01007387 */ /* 0x0009e80000100a00 */
[----:B------:R3:W-:Y:S04]  /*d420*/  LDGSTS.E [R0+0x1dc00], [R172.64], !P2 ;  /* 0x1dc00000ac007fae */ /* 0x0007e8000d121848 */
[----:B------:R4:W-:Y:S04]  /*d430*/  LDGSTS.E [R0+0x1de00], [R174.64], !P2 ;  /* 0x1de00000ae007fae */ /* 0x0009e8000d121848 */
[----:B---3--:R-:W3:Y:S04]  /*d440*/  LDL.LU.64 R172, [R1+0x13a8] ;  /* 0x0013a80001ac7983 */ /* 0x008ee80000300a00 */
[----:B----4-:R-:W4:Y:S04]  /*d450*/  LDL.LU.64 R174, [R1+0x13a0] ;  /* 0x0013a00001ae7983 */ /* 0x010f280000300a00 */
[----:B-1----:R-:W1:Y:S01]  /*d460*/  S2R R249, SR_TID.X ;  /* 0x0000000000f97919 */ /* 0x002e620000002100 */
[----:B------:R-:W-:-:S04]  /*d470*/  MOV R252, 0x7f ;  /* 0x0000007f00fc7802 */ /* 0x000fc80000000f00 */
[----:B------:R-:W-:Y:S02]  /*d480*/  IADD3 R179, R252, c[0x0][0x180], RZ ;  /* 0x00006000fcb37a10 */ /* 0x000fe40007ffe0ff */
[----:B------:R-:W-:Y:S01]  /*d490*/  IADD3 R252, R4, -0x80, RZ ;  /* 0xffffff8004fc7810 */ /* 0x000fe20007ffe0ff */
[----:B--2---:R-:W-:-:S03]  /*d4a0*/  IMAD.WIDE R182, R180, 0x4, R244 ;  /* 0x00000004b4b67825 */ /* 0x004fc600078e02f4 */
[----:B------:R-:W-:Y:S01]  /*d4b0*/  ISETP.GE.U32.AND P1, PT, R252, 0x7fffff01, PT ;  /* 0x7fffff01fc00780c */ /* 0x000fe20003f26070 */
[----:B------:R-:W-:Y:S01]  /*d4c0*/  IMAD.WIDE R180, R180, 0x4, R246 ;  /* 0x00000004b4b47825 */ /* 0x000fe200078e02f6 */
[----:B------:R-:W-:Y:S01]  /*d4d0*/  ISETP.GT.AND P2, PT, R179, 0x7f, PT ;  /* 0x0000007fb300780c */ /* 0x000fe20003f44270 */
[----:B------:R2:W-:Y:S03]  /*d4e0*/  LDGSTS.E [R0+0x1ec00], [R182.64], !P4 ;  /* 0x1ec00000b6007fae */ /* 0x0005e6000e121848 */
[----:B------:R-:W-:Y:S01]  /*d4f0*/  SEL R5, RZ, 0x4, !P2 ;  /* 0x00000004ff057807 */ /* 0x000fe20005000000 */
[----:B------:R-:W-:Y:S04]  /*d500*/  STL.64 [R1+0x810], R182 ;  /* 0x000810b601007387 */ /* 0x000fe80000100a00 */
[----:B------:R2:W-:Y:S01]  /*d510*/  LDGSTS.E [R0+0x1ee00], [R180.64], !P4 ;  /* 0x1ee00000b4007fae */ /* 0x0005e2000e121848 */
[----:B-1----:R-:W-:-:S03]  /*d520*/  LOP3.LUT R249, R249, 0x7f, RZ, 0xc0, !PT ;  /* 0x0000007ff9f97812 */ /* 0x002fc600078ec0ff */
[----:B------:R2:W-:Y:S01]  /*d530*/  STL.64 [R1+0x818], R180 ;  /* 0x000818b401007387 */ /* 0x0005e20000100a00 */
[----:B------:R-:W-:-:S04]  /*d540*/  ISETP.GE.AND P4, PT, R249, c[0x0][0x180], PT ;  /* 0x00006000f9007a0c */ /* 0x000fc80003f86270 */
[----:B------:R-:W-:Y:S01]  /*d550*/  SEL R5, R5, RZ, !P4 ;  /* 0x000000ff05057207 */ /* 0x000fe20006000000 */
[----:B--2---:R-:W-:-:S04]  /*d560*/  IMAD.WIDE R180, R178, 0x4, R244 ;  /* 0x00000004b2b47825 */ /* 0x004fc800078e02f4 */
[----:B------:R-:W-:Y:S01]  /*d570*/  IMAD.WIDE R178, R178, 0x4, R246 ;  /* 0x00000004b2b27825 */ /* 0x000fe200078e02f6 */
[----:B------:R1:W-:Y:S04]  /*d580*/  LDGSTS.E [R0+0x1fc00], [R180.64], !P1 ;  /* 0x1fc00000b4007fae */ /* 0x0003e8000c921848 */
[----:B------:R2:W-:Y:S01]  /*d590*/  LDGSTS.E [R0+0x1fe00], [R178.64], !P1 ;  /* 0x1fe00000b2007fae */ /* 0x0005e2000c921848 */
[----:B------:R-:W-:-:S03]  /*d5a0*/  ISETP.NE.U32.AND P1, PT, R5, RZ, PT ;  /* 0x000000ff0500720c */ /* 0x000fc60003f25070 */
[----:B------:R-:W0:Y:S04]  /*d5b0*/  LDGDEPBAR ;  /* 0x00000000000079af */ /* 0x000e280000000000 */
[----:B------:R-:W-:Y:S04]  /*d5c0*/  STL.64 [R1+0x820], R180 ;  /* 0x000820b401007387 */ /* 0x000fe80000100a00 */
[----:B------:R2:W-:Y:S04]  /*d5d0*/  STL.64 [R1+0x828], R178 ;  /* 0x000828b201007387 */ /* 0x0005e80000100a00 */
[----:B----4-:R4:W-:Y:S04]  /*d5e0*/  LDGSTS.E [R250+0x60000], [R174.64], P1 ;  /* 0x60000000aefa7fae */ /* 0x0109e80008921848 */
[----:B------:R4:W-:Y:S04]  /*d5f0*/  LDGSTS.E [R250+0x61000], [R158.64], P1 ;  /* 0x610000009efa7fae */ /* 0x0009e80008921848 */
        /* <DEDUP_REMOVED lines=10> */
[----:B------:R3:W-:Y:S01]  /*d6a0*/  LDGSTS.E [R250+0x6c000], [R108.64], P1 ;  /* 0x6c0000006cfa7fae */ /* 0x0007e20008921848 */
[----:B--2---:R-:W-:-:S03]  /*d6b0*/  LOP3.LUT R179, R250, 0x10, RZ, 0x3c, !PT ;  /* 0x00000010fab37812 */ /* 0x004fc600078e3cff */
[----:B------:R2:W-:Y:S04]  /*d6c0*/  LDGSTS.E [R250+0x6d000], [R122.64], P1 ;  /* 0x6d0000007afa7fae */ /* 0x0005e80008921848 */
[----:B-1----:R-:W4:Y:S04]  /*d6d0*/  LDL.LU.64 R140, [R1+0x1398] ;  /* 0x00139800018c7983 */ /* 0x002f280000300a00 */
[----:B---3--:R-:W3:Y:S04]  /*d6e0*/  LDL.LU.64 R108, [R1+0x1390] ;  /* 0x00139000016c7983 */ /* 0x008ee80000300a00 */
[----:B------:R1:W-:Y:S04]  /*d6f0*/  LDGSTS.E [R250+0x6e000], [R154.64], P1 ;  /* 0x6e0000009afa7fae */ /* 0x0003e80008921848 */
[----:B------:R1:W-:Y:S04]  /*d700*/  LDGSTS.E [R250+0x6f000], [R170.64], P1 ;  /* 0x6f000000aafa7fae */ /* 0x0003e80008921848 */
[----:B------:R1:W-:Y:S04]  /*d710*/  LDGSTS.E [R179+0x60200], [R172.64], P1 ;  /* 0x60200000acb37fae */ /* 0x0003e80008921848 */
[----:B------:R3:W-:Y:S04]  /*d720*/  LDGSTS.E [R179+0x61200], [R156.64], P1 ;  /* 0x612000009cb37fae */ /* 0x0007e80008921848 */
[----:B--2---:R-:W2:Y:S04]  /*d730*/  LDL.LU.64 R122, [R1+0x1388] ;  /* 0x00138800017a7983 */ /* 0x004ea80000300a00 */
[----:B-1----:R-:W2:Y:S04]  /*d740*/  LDL.LU.64 R154, [R1+0x1380] ;  /* 0x00138000019a7983 */ /* 0x002ea80000300a00 */
[----:B------:R-:W2:Y:S04]  /*d750*/  LDL.LU.64 R170, [R1+0x1378] ;  /* 0x0013780001aa7983 */ /* 0x000ea80000300a00 */
[----:B----4-:R1:W-:Y:S04]  /*d760*/  LDGSTS.E [R179+0x62200], [R140.64], P1 ;  /* 0x622000008cb37fae */ /* 0x0103e80008921848 */
[----:B------:R1:W-:Y:S04]  /*d770*/  LDGSTS.E [R179+0x63200], [R124.64], P1 ;  /* 0x632000007cb37fae */ /* 0x0003e80008921848 */
[----:B---3--:R1:W-:Y:S04]  /*d780*/  LDGSTS.E [R179+0x64200], [R108.64], P1 ;  /* 0x642000006cb37fae */ /* 0x0083e80008921848 */
        /* <DEDUP_REMOVED lines=9> */
[----:B---3--:R-:W3:Y:S04]  /*d820*/  LDL.LU.64 R138, [R1+0x1370] ;  /* 0x00137000018a7983 */ /* 0x008ee80000300a00 */
[----:B----4-:R-:W4:Y:S04]  /*d830*/  LDL.LU.64 R106, [R1+0x1368] ;  /* 0x00136800016a7983 */ /* 0x010f280000300a00 */
[----:B------:R1:W-:Y:S04]  /*d840*/  LDGSTS.E [R179+0x6e200], [R152.64], P1 ;  /* 0x6e20000098b37fae */ /* 0x0003e80008921848 */
[----:B------:R1:W-:Y:S04]  /*d850*/  LDGSTS.E [R179+0x6f200], [R168.64], P1 ;  /* 0x6f200000a8b37fae */ /* 0x0003e80008921848 */
[----:B--2---:R2:W-:Y:S04]  /*d860*/  LDGSTS.E [R251+0x60400], [R170.64], P1 ;  /* 0x60400000aafb7fae */ /* 0x0045e80008921848 */
[----:B------:R2:W-:Y:S04]  /*d870*/  LDGSTS.E [R251+0x61400], [R154.64], P1 ;  /* 0x614000009afb7fae */ /* 0x0005e80008921848 */
[----:B-1----:R-:W2:Y:S04]  /*d880*/  LDL.LU.64 R120, [R1+0x1360] ;  /* 0x0013600001787983 */ /* 0x002ea80000300a00 */
[----:B------:R-:W2:Y:S04]  /*d890*/  LDL.LU.64 R152, [R1+0x1358] ;  /* 0x0013580001987983 */ /* 0x000ea80000300a00 */
[----:B------:R-:W2:Y:S04]  /*d8a0*/  LDL.LU.64 R168, [R1+0x1350] ;  /* 0x0013500001a87983 */ /* 0x000ea80000300a00 */
[----:B---3--:R1:W-:Y:S04]  /*d8b0*/  LDGSTS.E [R251+0x62400], [R138.64], P1 ;  /* 0x624000008afb7fae */ /* 0x0083e80008921848 */
[----:B------:R1:W-:Y:S04]  /*d8c0*/  LDGSTS.E [R251+0x63400], [R122.64], P1 ;  /* 0x634000007afb7fae */ /* 0x0003e80008921848 */
        /* <DEDUP_REMOVED lines=9> */
[----:B------:R-:W-:-:S03]  /*d960*/  LOP3.LUT R178, R250, 0x30, RZ, 0x3c, !PT ;  /* 0x00000030fab27812 */ /* 0x000fc600078e3cff */
        /* <DEDUP_REMOVED lines=45> */
[----:B-1----:R-:W4:Y:S01]  /*dc40*/  LDL.LU.64 R68, [R1+0x12e8] ;  /* 0x0012e80001447983 */ /* 0x002f220000300a00 */
[----:B------:R-:W-:-:S03]  /*dc50*/  IADD3 R176, R4, -0x85, RZ ;  /* 0xffffff7b04b07810 */ /* 0x000fc60007ffe0ff */
[----:B------:R1:W-:Y:S01]  /*dc60*/  LDGSTS.E [R177+0x6e800], [R66.64], P1 ;  /* 0x6e80000042b17fae */ /* 0x0003e20008921848 */
[----:B------:R-:W-:Y:S02]  /*dc70*/  ISETP.GE.U32.AND P2, PT, R176, 0x7ffffefc, PT ;  /* 0x7ffffefcb000780c */ /* 0x000fe40003f46070 */
[----:B------:R-:W-:Y:S01]  /*dc80*/  IADD3 R176, R4, -0x89, RZ ;  /* 0xffffff7704b07810 */ /* 0x000fe20007ffe0ff */
[----:B------:R2:W-:Y:S03]  /*dc90*/  LDGSTS.E [R177+0x6f800], [R82.64], P1 ;  /* 0x6f80000052b17fae */ /* 0x0005e60008921848 */
[----:B------:R-:W-:Y:S02]  /*dca0*/  ISETP.GE.U32.AND P4, PT, R176, 0x7ffffef8, PT ;  /* 0x7ffffef8b000780c */ /* 0x000fe40003f86070 */
[C---:B------:R-:W-:Y:S01]  /*dcb0*/  LOP3.LUT R176, R250.reuse, 0x50, RZ, 0x3c, !PT ;  /* 0x00000050fab07812 */ /* 0x040fe200078e3cff */
[----:B-1----:R-:W4:Y:S04]  /*dcc0*/  LDL.LU.64 R66, [R1+0x12e0] ;  /* 0x0012e00001427983 */ /* 0x002f280000300a00 */
[----:B--2---:R1:W-:Y:S04]  /*dcd0*/  LDGSTS.E [R176+0x60a00], [R164.64], P1 ;  /* 0x60a00000a4b07fae */ /* 0x0043e80008921848 */
[----:B------:R1:W-:Y:S04]  /*dce0*/  LDGSTS.E [R176+0x61a00], [R148.64], P1 ;  /* 0x61a0000094b07fae */ /* 0x0003e80008921848 */
        /* <DEDUP_REMOVED lines=15> */
[----:B-1----:R-:W2:Y:S04]  /*dde0*/  LDL.LU.64 R162, [R1+0x12c0] ;  /* 0x0012c00001a27983 */ /* 0x002ea80000300a00 */
[----:B------:R1:W-:Y:S04]  /*ddf0*/  LDGSTS.E [R176+0x6ea00], [R130.64], P1 ;  /* 0x6ea0000082b07fae */ /* 0x0003e80008921848 */
[----:B------:R1:W-:Y:S04]  /*de00*/  LDGSTS.E [R176+0x6fa00], [R98.64], P1 ;  /* 0x6fa0000062b07fae */ /* 0x0003e80008921848 */
[----:B-1----:R-:W3:Y:S04]  /*de10*/  LDL.LU.64 R130, [R1+0x12b8] ;  /* 0x0012b80001827983 */ /* 0x002ee80000300a00 */
[----:B------:R-:W3:Y:S01]  /*de20*/  LDL.LU.64 R98, [R1+0x12b0] ;  /* 0x0012b00001627983 */ /* 0x000ee20000300a00 */
[----:B------:R-:W-:-:S03]  /*de30*/  LOP3.LUT R252, R250, 0x70, RZ, 0x3c, !PT ;  /* 0x00000070fafc7812 */ /* 0x000fc600078e3cff */
[----:B------:R-:W3:Y:S04]  /*de40*/  LDL.64 R182, [R1+0x638] ;  /* 0x0006380001b67983 */ /* 0x000ee80000100a00 */
[----:B------:R-:W3:Y:S04]  /*de50*/  LDL.64 R180, [R1+0x690] ;  /* 0x0006900001b47983 */ /* 0x000ee80000100a00 */
[----:B------:R-:W3:Y:S04]  /*de60*/  LDL.64 R178, [R1+0x6e0] ;  /* 0x0006e00001b27983 */ /* 0x000ee80000100a00 */
[----:B------:R-:W3:Y:S04]  /*de70*/  LDL.64 R176, [R1+0x738] ;  /* 0x0007380001b07983 */ /* 0x000ee80000100a00 */
[----:B------:R-:W3:Y:S04]  /*de80*/  LDL.64 R248, [R1+0x788] ;  /* 0x0007880001f87983 */ /* 0x000ee80000100a00 */
[----:B------:R-:W3:Y:S04]  /*de90*/  LDL.64 R250, [R1+0x7f8] ;  /* 0x0007f80001fa7983 */ /* 0x000ee80000100a00 */
[----:B--2---:R1:W-:Y:S04]  /*dea0*/  LDGSTS.E [R0+0x60c00], [R162.64], P1 ;  /* 0x60c00000a2007fae */ /* 0x0043e80008921848 */
[----:B----4-:R1:W-:Y:S04]  /*deb0*/  LDGSTS.E [R0+0x61c00], [R146.64], P1 ;  /* 0x61c0000092007fae */ /* 0x0103e80008921848 */
        /* <DEDUP_REMOVED lines=11> */
[----:B--2---:R-:W2:Y:S04]  /*df70*/  LDL.LU.64 R80, [R1+0x12a8] ;  /* 0x0012a80001507983 */ /* 0x004ea80000300a00 */
[----:B---3--:R-:W3:Y:S04]  /*df80*/  LDL.LU.64 R96, [R1+0x12a0] ;  /* 0x0012a00001607983 */ /* 0x008ee80000300a00 */
[----:B----4-:R-:W4:Y:S04]  /*df90*/  LDL.LU.64 R112, [R1+0x1298] ;  /* 0x0012980001707983 */ /* 0x010f280000300a00 */
[----:B------:R1:W-:Y:S04]  /*dfa0*/  LDGSTS.E [R0+0x6dc00], [R128.64], P1 ;  /* 0x6dc0000080007fae */ /* 0x0003e80008921848 */
[----:B------:R1:W-:Y:S04]  /*dfb0*/  LDGSTS.E [R0+0x6ec00], [R144.64], P1 ;  /* 0x6ec0000090007fae */ /* 0x0003e80008921848 */
[----:B------:R1:W-:Y:S04]  /*dfc0*/  LDGSTS.E [R0+0x6fc00], [R160.64], P1 ;  /* 0x6fc00000a0007fae */ /* 0x0003e80008921848 */
[----:B-1----:R-:W2:Y:S04]  /*dfd0*/  LDL.LU.64 R128, [R1+0x1290] ;  /* 0x0012900001807983 */ /* 0x002ea80000300a00 */
[----:B------:R-:W2:Y:S04]  /*dfe0*/  LDL.LU.64 R144, [R1+0x1288] ;  /* 0x0012880001907983 */ /* 0x000ea80000300a00 */
[----:B------:R-:W2:Y:S01]  /*dff0*/  LDL.LU.64 R160, [R1+0x1280] ;  /* 0x0012800001a07983 */ /* 0x000ea20000300a00 */
[----:B------:R-:W-:-:S04]  /*e000*/  IMAD.MOV.U32 R0, RZ, RZ, c[0x0][0x188] ;  /* 0x00006200ff007624 */ /* 0x000fc800078e00ff */
[----:B------:R-:W-:-:S04]  /*e010*/  IMAD.SHL.U32 R0, R0, 0x80, RZ ;  /* 0x0000008000007824 */ /* 0x000fc800078e00ff */
[----:B------:R-:W-:-:S04]  /*e020*/  IMAD.WIDE R244, R0, 0x4, R244 ;  /* 0x0000000400f47825 */ /* 0x000fc800078e02f4 */
[----:B------:R-:W-:Y:S01]  /*e030*/  IMAD.WIDE R246, R0, 0x4, R246 ;  /* 0x0000000400f67825 */ /* 0x000fe200078e02f6 */
[----:B------:R-:W-:Y:S01]  /*e040*/  ULDC UR4, c[0x0][0x18c] ;  /* 0x0000630000047ab9 */ /* 0x000fe20000000800 */
[C---:B------:R-:W-:Y:S01]  /*e050*/  IADD3 R5, R4.reuse, -0x8d, RZ ;  /* 0xffffff7304057810 */ /* 0x040fe20007ffe0ff */
[----:B------:R-:W-:Y:S01]  /*e060*/  USHF.L.U32 UR4, UR4, 0x7, URZ ;  /* 0x0000000704047899 */ /* 0x000fe2000800063f */
[----:B--2---:R1:W-:Y:S04]  /*e070*/  LDGSTS.E [R252+0x60e00], [R160.64], P1 ;  /* 0x60e00000a0fc7fae */ /* 0x0043e80008921848 */
[----:B------:R1:W-:Y:S04]  /*e080*/  LDGSTS.E [R252+0x61e00], [R144.64], P1 ;  /* 0x61e0000090fc7fae */ /* 0x0003e80008921848 */
[----:B------:R1:W-:Y:S04]  /*e090*/  LDGSTS.E [R252+0x62e00], [R128.64], P1 ;  /* 0x62e0000080fc7fae */ /* 0x0003e80008921848 */
        /* <DEDUP_REMOVED lines=10> */
[----:B--2---:R2:W5:Y:S04]  /*e140*/  LDL.LU.64 R182, [R1+0x1278] ;  /* 0x0012780001b67983 */ /* 0x0045680000300a00 */
[----:B---3--:R2:W5:Y:S04]  /*e150*/  LDL.LU.64 R180, [R1+0x1270] ;  /* 0x0012700001b47983 */ /* 0x0085680000300a00 */
[----:B----4-:R2:W5:Y:S04]  /*e160*/  LDL.LU.64 R178, [R1+0x1268] ;  /* 0x0012680001b27983 */ /* 0x0105680000300a00 */
[----:B------:R3:W-:Y:S04]  /*e170*/  LDGSTS.E [R252+0x6de00], [R176.64], P1 ;  /* 0x6de00000b0fc7fae */ /* 0x0007e80008921848 */
[----:B------:R4:W-:Y:S04]  /*e180*/  LDGSTS.E [R252+0x6ee00], [R248.64], P1 ;  /* 0x6ee00000f8fc7fae */ /* 0x0009e80008921848 */
[----:B------:R1:W-:Y:S04]  /*e190*/  LDGSTS.E [R252+0x6fe00], [R250.64], P1 ;  /* 0x6fe00000fafc7fae */ /* 0x0003e80008921848 */
[----:B---3--:R2:W5:Y:S04]  /*e1a0*/  LDL.LU.64 R176, [R1+0x1260] ;  /* 0x0012600001b07983 */ /* 0x0085680000300a00 */
[----:B----4-:R2:W5:Y:S04]  /*e1b0*/  LDL.LU.64 R248, [R1+0x1258] ;  /* 0x0012580001f87983 */ /* 0x0105680000300a00 */
[----:B-1----:R2:W5:Y:S04]  /*e1c0*/  LDL.LU.64 R250, [R1+0x1250] ;  /* 0x0012500001fa7983 */ /* 0x0025680000300a00 */
[----:B------:R2:W-:Y:S04]  /*e1d0*/  STL.64 [R1+0xc60], R244 ;  /* 0x000c60f401007387 */ /* 0x0005e80000100a00 */
[----:B------:R-:W0:Y:S04]  /*e1e0*/  LDGDEPBAR ;  /* 0x00000000000079af */ /* 0x000e280000000000 */
[----:B------:R2:W-:Y:S01]  /*e1f0*/  STL.64 [R1+0xc58], R246 ;  /* 0x000c58f601007387 */ /* 0x0005e20000100a00 */
[----:B------:R-:W-:Y:S01]  /*e200*/  ISETP.GE.U32.AND P1, PT, R5, 0x7ffffef4, PT ;  /* 0x7ffffef40500780c */ /* 0x000fe20003f26070 */
[----:B------:R-:W-:Y:S01]  /*e210*/  IMAD.U32 R5, RZ, RZ, UR4 ;  /* 0x00000004ff057e24 */ /* 0x000fe2000f8e00ff */
[----:B------:R-:W-:-:S02]  /*e220*/  IADD3 R252, R4, -0x80, RZ ;  /* 0xffffff8004fc7810 */ /* 0x000fc40007ffe0ff */
[----:B--2---:R-:W2:Y:S04]  /*e230*/  LDL.LU.64 R246, [R1+0x570] ;  /* 0x0005700001f67983 */ /* 0x004ea80000300a00 */
[----:B------:R1:W-:Y:S04]  /*e240*/  STL.64 [R1+0x14e8], R24 ;  /* 0x0014e81801007387 */ /* 0x0003e80000100a00 */
[----:B------:R3:W-:Y:S01]  /*e250*/  STL.64 [R1+0x14e0], R22 ;  /* 0x0014e01601007387 */ /* 0x0007e20000100a00 */
[----:B-1----:R-:W-:Y:S01]  /*e260*/  MOV R24, R244 ;  /* 0x000000f400187202 */ /* 0x002fe20000000f00 */
[----:B------:R-:W-:-:S02]  /*e270*/  IMAD.MOV.U32 R25, RZ, RZ, R245 ;  /* 0x000000ffff197224 */ /* 0x000fc400078e00f5 */
[----:B---3--:R-:W3:Y:S04]  /*e280*/  LDL.LU.64 R22, [R1+0x578] ;  /* 0x0005780001167983 */ /* 0x008ee80000300a00 */
[----:B------:R1:W-:Y:S04]  /*e290*/  STL.64 [R1+0x14d8], R20 ;  /* 0x0014d81401007387 */ /* 0x0003e80000100a00 */
[----:B-1----:R-:W4:Y:S04]  /*e2a0*/  LDL.LU.64 R20, [R1+0x5f8] ;  /* 0x0005f80001147983 */ /* 0x002f280000300a00 */
[----:B------:R-:W-:Y:S04]  /*e2b0*/  STL.64 [R1+0x14d0], R18 ;  /* 0x0014d01201007387 */ /* 0x000fe80000100a00 */
[----:B------:R1:W-:Y:S04]  /*e2c0*/  STL.64 [R1+0x14c8], R16 ;  /* 0x0014c81001007387 */ /* 0x0003e80000100a00 */
[----:B-1----:R-:W2:Y:S04]  /*e2d0*/  LDL.LU.64 R16, [R1+0x5b0] ;  /* 0x0005b00001107983 */ /* 0x002ea80000300a00 */
[----:B------:R1:W-:Y:S04]  /*e2e0*/  STL.64 [R1+0x14c0], R14 ;  /* 0x0014c00e01007387 */ /* 0x0003e80000100a00 */
[----:B-1----:R-:W3:Y:S04]  /*e2f0*/  LDL.LU.64 R14, [R1+0x5b8] ;  /* 0x0005b800010e7983 */ /* 0x002ee80000300a00 */
[----:B------:R1:W-:Y:S04]  /*e300*/  STL.64 [R1+0x14b8], R12 ;  /* 0x0014b80c01007387 */ /* 0x0003e80000100a00 */
[----:B------:R-:W1:Y:S04]  /*e310*/  S2R R245, SR_TID.X ;  /* 0x0000000000f57919 */ /* 0x000e680000002100 */
[----:B-1----:R-:W4:Y:S04]  /*e320*/  LDL.LU.64 R12, [R1+0x5f0] ;  /* 0x0005f000010c7983 */ /* 0x002f280000300a00 */
[----:B------:R1:W-:Y:S04]  /*e330*/  STL.64 [R1+0x14b0], R10 ;  /* 0x0014b00a01007387 */ /* 0x0003e80000100a00 */
[----:B-1----:R-:W4:Y:S01]  /*e340*/  LDL.64 R10, [R1+0xc58] ;  /* 0x000c5800010a7983 */ /* 0x002f220000100a00 */
[----:B------:R-:W-:-:S03]  /*e350*/  LOP3.LUT R245, R245, 0x7f, RZ, 0xc0, !PT ;  /* 0x0000007ff5f57812 */ /* 0x000fc600078ec0ff */
[----:B------:R1:W-:Y:S04]  /*e360*/  STL.64 [R1+0x14a8], R8 ;  /* 0x0014a80801007387 */ /* 0x0003e80000100a00 */
[----:B------:R-:W4:Y:S01]  /*e370*/  LDL.LU.64 R18, [R1+0x538] ;  /* 0x0005380001127983 */ /* 0x000f220000300a00 */
[----:B-1----:R-:W-:Y:S02]  /*e380*/  IMAD.MOV.U32 R8, RZ, RZ, R24 ;  /* 0x000000ffff087224 */ /* 0x002fe400078e0018 */
[----:B------:R-:W-:Y:S02]  /*e390*/  IMAD.MOV.U32 R9, RZ, RZ, R25 ;  /* 0x000000ffff097224 */ /* 0x000fe400078e0019 */
[----:B------:R-:W4:Y:S01]  /*e3a0*/  LDL.LU.64 R24, [R1+0x530] ;  /* 0x0005300001187983 */ /* 0x000f220000300a00 */
[----:B------:R-:W-:-:S03]  /*e3b0*/  SHF.L.U32 R252, R245, 0x2, RZ ;  /* 0x00000002f5fc7819 */ /* 0x000fc600000006ff */
[----:B------:R-:W-:Y:S06]  /*e3c0*/  BAR.SYNC.DEFER_BLOCKING 0x0 ;  /* 0x0000000000007b1d */ /* 0x000fec0000010000 */
[----:B------:R-:W-:Y:S04]  /*e3d0*/  STL.64 [R1+0x14a0], R6 ;  /* 0x0014a00601007387 */ /* 0x000fe80000100a00 */
[----:B------:R2:W-:Y:S04]  /*e3e0*/  STL.64 [R1+0x1498], R2 ;  /* 0x0014980201007387 */ /* 0x0005e80000100a00 */
[----:B------:R-:W-:Y:S01]  /*e3f0*/  @!PT LDS RZ, [RZ] ;  /* 0x00000000fffff984 */ /* 0x000fe20000000800 */
[----:B------:R-:W-:Y:S01]  /*e400*/  @!PT LDS RZ, [RZ] ;  /* 0x00000000fffff984 */ /* 0x000fe20000000800 */
[----:B------:R-:W-:Y:S01]  /*e410*/  @!PT LDS RZ, [RZ] ;  /* 0x00000000fffff984 */ /* 0x000fe20000000800 */
[----:B------:R4:W-:Y:S01]  /*e420*/  LDGSTS.E [R252+0x20000], [R8.64], !P3 ;  /* 0x2000000008fc7fae */ /* 0x0009e2000d921848 */
[----:B--2---:R-:W-:-:S04]  /*e430*/  IMAD.WIDE R2, R0, 0x4, R16 ;  /* 0x0000000400027825 */ /* 0x004fc800078e0210 */
[----:B---3--:R-:W-:-:S04]  /*e440*/  IMAD.WIDE R6, R0, 0x4, R14 ;  /* 0x0000000400067825 */ /* 0x008fc800078e020e */
[C---:B----4-:R-:W-:Y:S01]  /*e450*/  IMAD.WIDE R8, R0.reuse, 0x4, R12 ;  /* 0x0000000400087825 */ /* 0x050fe200078e020c */
[----:B------:R1:W-:Y:S03]  /*e460*/  LDGSTS.E [R252+0x20200], [R10.64], !P3 ;  /* 0x202000000afc7fae */ /* 0x0003e6000d921848 */
[C---:B-1----:R-:W-:Y:S02]  /*e470*/  IMAD.WIDE R10, R0.reuse, 0x4, R20 ;  /* 0x00000004000a7825 */ /* 0x042fe400078e0214 */
[----:B------:R-:W2:Y:S04]  /*e480*/  LDL.LU.64 R20, [R1+0x4f8] ;  /* 0x0004f80001147983 */ /* 0x000ea80000300a00 */
[----:B------:R-:W3:Y:S04]  /*e490*/  LDL.LU.64 R12, [R1+0x4f0] ;  /* 0x0004f000010c7983 */ /* 0x000ee80000300a00 */
[----:B------:R1:W-:Y:S04]  /*e4a0*/  STL.64 [R1+0xc50], R10 ;  /* 0x000c500a01007387 */ /* 0x0003e80000100a00 */
[----:B------:R4:W-:Y:S04]  /*e4b0*/  STL.64 [R1+0xc48], R8 ;  /* 0x000c480801007387 */ /* 0x0009e80000100a00 */
[----:B------:R-:W3:Y:S04]  /*e4c0*/  LDL.LU.64 R14, [R1+0x4b8] ;  /* 0x0004b800010e7983 */ /* 0x000ee80000300a00 */
[----:B------:R1:W-:Y:S04]  /*e4d0*/  LDGSTS.E [R252+0x21000], [R10.64], !P2 ;  /* 0x210000000afc7fae */ /* 0x0003e8000d121848 */
[----:B------:R4:W-:Y:S04]  /*e4e0*/  STL.64 [R1+0xc40], R6 ;  /* 0x000c400601007387 */ /* 0x0009e80000100a00 */
[----:B------:R4:W-:Y:S01]  /*e4f0*/  LDGSTS.E [R252+0x21200], [R8.64], !P2 ;  /* 0x2120000008fc7fae */ /* 0x0009e2000d121848 */
[----:B-1----:R-:W-:-:S03]  /*e500*/  IMAD.WIDE R10, R0, 0x4, R22 ;  /* 0x00000004000a7825 */ /* 0x002fc600078e0216 */
[----:B------:R-:W3:Y:S04]  /*e510*/  LDL.LU.64 R16, [R1+0x4b0] ;  /* 0x0004b00001107983 */ /* 0x000ee80000300a00 */
[----:B------:R1:W-:Y:S01]  /*e520*/  STL.64 [R1+0xc38], R2 ;  /* 0x000c380201007387 */ /* 0x0003e20000100a00 */
[----:B----4-:R-:W-:-:S03]  /*e530*/  IMAD.WIDE R8, R0, 0x4, R246 ;  /* 0x0000000400087825 */ /* 0x010fc600078e02f6 */
[----:B------:R4:W-:Y:S04]  /*e540*/  LDGSTS.E [R252+0x22000], [R6.64], !P4 ;  /* 0x2200000006fc7fae */ /* 0x0009e8000e121848 */
[----:B------:R-:W3:Y:S04]  /*e550*/  LDL.LU.64 R22, [R1+0x478] ;  /* 0x0004780001167983 */ /* 0x000ee80000300a00 */
[----:B------:R-:W3:Y:S01]  /*e560*/  LDL.LU.64 R246, [R1+0x470] ;  /* 0x0004700001f67983 */ /* 0x000ee20000300a00 */
[----:B----4-:R-:W-:-:S03]  /*e570*/  IMAD.WIDE R6, R0, 0x4, R18 ;  /* 0x0000000400067825 */ /* 0x010fc600078e0212 */
[----:B------:R2:W-:Y:S04]  /*e580*/  STL.64 [R1+0xc30], R10 ;  /* 0x000c300a01007387 */ /* 0x0005e80000100a00 */
[----:B------:R3:W-:Y:S04]  /*e590*/  STL.64 [R1+0xc28], R8 ;  /* 0x000c280801007387 */ /* 0x0007e80000100a00 */
[----:B------:R1:W-:Y:S04]  /*e5a0*/  LDGSTS.E [R252+0x22200], [R2.64], !P4 ;  /* 0x2220000002fc7fae */ /* 0x0003e8000e121848 */
[----:B------:R-:W4:Y:S04]  /*e5b0*/  LDL.LU.64 R18, [R1+0x438] ;  /* 0x0004380001127983 */ /* 0x000f280000300a00 */
[----:B------:R2:W-:Y:S01]  /*e5c0*/  STL.64 [R1+0xc20], R6 ;  /* 0x000c200601007387 */ /* 0x0005e20000100a00 */
[----:B-1----:R-:W-:Y:S01]  /*e5d0*/  IMAD.WIDE R2, R0, 0x4, R24 ;  /* 0x0000000400027825 */ /* 0x002fe200078e0218 */
[----:B------:R-:W-:-:S02]  /*e5e0*/  IADD3 R245, R4, -0x91, RZ ;  /* 0xffffff6f04f57810 */ /* 0x000fc40007ffe0ff */
[----:B------:R-:W4:Y:S02]  /*e5f0*/  LDL.LU.64 R24, [R1+0x430] ;  /* 0x0004300001187983 */ /* 0x000f240000300a00 */
[----:B------:R-:W-:Y:S02]  /*e600*/  ISETP.GE.U32.AND P3, PT, R245, 0x7ffffef0, PT ;  /* 0x7ffffef0f500780c */ /* 0x000fe40003f66070 */
[----:B------:R2:W-:Y:S01]  /*e610*/  LDGSTS.E [R252+0x23000], [R10.64], !P1 ;  /* 0x230000000afc7fae */ /* 0x0005e2000c921848 */
[C---:B------:R-:W-:Y:S02]  /*e620*/  IADD3 R245, R4.reuse, -0x95, RZ ;  /* 0xffffff6b04f57810 */ /* 0x040fe40007ffe0ff */
[----:B------:R-:W-:Y:S01]  /*e630*/  IADD3 R244, R4, -0x99, RZ ;  /* 0xffffff6704f47810 */ /* 0x000fe20007ffe0ff */
[----:B------:R1:W-:Y:S01]  /*e640*/  STL.64 [R1+0xc18], R2 ;  /* 0x000c180201007387 */ /* 0x0003e20000100a00 */
[----:B------:R-:W-:Y:S02]  /*e650*/  ISETP.GE.U32.AND P2, PT, R245, 0x7ffffeec, PT ;  /* 0x7ffffeecf500780c */ /* 0x000fe40003f46070 */
[----:B------:R-:W-:Y:S01]  /*e660*/  ISETP.GE.U32.AND P4, PT, R244, 0x7ffffee8, PT ;  /* 0x7ffffee8f400780c */ /* 0x000fe20003f86070 */
[----:B------:R3:W-:Y:S01]  /*e670*/  LDGSTS.E [R252+0x23200], [R8.64], !P1 ;  /* 0x2320000008fc7fae */ /* 0x0007e2000c921848 */
[----:B------:R-:W-:-:S03]  /*e680*/  IADD3 R245, R4, -0x9d, RZ ;  /* 0xffffff6304f57810 */ /* 0x000fc60007ffe0ff */
[----:B------:R1:W-:Y:S01]  /*e690*/  LDGSTS.E [R252+0x24000], [R6.64], !P3 ;  /* 0x2400000006fc7fae */ /* 0x0003e2000d921848 */
[----:B------:R-:W-:-:S03]  /*e6a0*/  ISETP.GE.U32.AND P1, PT, R245, 0x7ffffee4, PT ;  /* 0x7ffffee4f500780c */ /* 0x000fc60003f26070 */
[----:B------:R1:W-:Y:S01]  /*e6b0*/  LDGSTS.E [R252+0x24200], [R2.64], !P3 ;  /* 0x2420000002fc7fae */ /* 0x0003e2000d921848 */
[----:B--2---:R-:W-:-:S03]  /*e6c0*/  IMAD.WIDE R10, R0, 0x4, R20 ;  /* 0x00000004000a7825 */ /* 0x004fc600078e0214 */
[----:B------:R-:W2:Y:S01]  /*e6d0*/  LDL.LU.64 R20, [R1+0x3f8] ;  /* 0x0003f80001147983 */ /* 0x000ea20000300a00 */
[----:B---3--:R-:W-:-:S03]  /*e6e0*/  IMAD.WIDE R8, R0, 0x4, R12 ;  /* 0x0000000400087825 */ /* 0x008fc600078e020c */
[----:B------:R-:W3:Y:S04]  /*e6f0*/  LDL.LU.64 R12, [R1+0x3f0] ;  /* 0x0003f000010c7983 */ /* 0x000ee80000300a00 */
[----:B------:R1:W-:Y:S02]  /*e700*/  STL.64 [R1+0xc10], R10 ;  /* 0x000c100a01007387 */ /* 0x0003e40000100a00 */
[C---:B-1----:R-:W-:Y:S02]  /*e710*/  IMAD.WIDE R6, R0.reuse, 0x4, R14 ;  /* 0x0000000400067825 */ /* 0x042fe400078e020e */
[----:B------:R-:W-:Y:S04]  /*e720*/  STL.64 [R1+0xc08], R8 ;  /* 0x000c080801007387 */ /* 0x000fe80000100a00 */
[----:B------:R-:W3:Y:S04]  /*e730*/  LDL.LU.64 R14, [R1+0x3b8] ;  /* 0x0003b800010e7983 */ /* 0x000ee80000300a00 */
[----:B------:R1:W-:Y:S04]  /*e740*/  STL.64 [R1+0xc00], R6 ;  /* 0x000c000601007387 */ /* 0x0003e80000100a00 */
[----:B------:R1:W-:Y:S01]  /*e750*/  LDGSTS.E [R252+0x25000], [R10.64], !P2 ;  /* 0x250000000afc7fae */ /* 0x0003e2000d121848 */
[----:B------:R-:W-:-:S03]  /*e760*/  IMAD.WIDE R2, R0, 0x4, R16 ;  /* 0x0000000400027825 */ /* 0x000fc600078e0210 */
[----:B------:R4:W-:Y:S04]  /*e770*/  LDGSTS.E [R252+0x25200], [R8.64], !P2 ;  /* 0x2520000008fc7fae */ /* 0x0009e8000d121848 */
[----:B------:R-:W3:Y:S04]  /*e780*/  LDL.LU.64 R16, [R1+0x3b0] ;  /* 0x0003b00001107983 */ /* 0x000ee80000300a00 */
[----:B------:R1:W-:Y:S04]  /*e790*/  LDGSTS.E [R252+0x26000], [R6.64], !P4 ;  /* 0x2600000006fc7fae */ /* 0x0003e8000e121848 */
[----:B------:R4:W-:Y:S01]  /*e7a0*/  STL.64 [R1+0xbf8], R2 ;  /* 0x000bf80201007387 */ /* 0x0009e20000100a00 */
[----:B-1----:R-:W-:-:S03]  /*e7b0*/  IMAD.WIDE R10, R0, 0x4, R246 ;  /* 0x00000004000a7825 */ /* 0x002fc600078e02f6 */
[----:B------:R1:W-:Y:S01]  /*e7c0*/  LDGSTS.E [R252+0x26200], [R2.64], !P4 ;  /* 0x2620000002fc7fae */ /* 0x0003e2000e121848 */
[----:B------:R-:W-:-:S03]  /*e7d0*/  IMAD.WIDE R6, R0, 0x4, R22 ;  /* 0x0000000400067825 */ /* 0x000fc600078e0216 */
[----:B------:R-:W3:Y:S04]  /*e7e0*/  LDL.LU.64 R22, [R1+0x368] ;  /* 0x0003680001167983 */ /* 0x000ee80000300a00 */
[----:B------:R-:W3:Y:S04]  /*e7f0*/  LDL.LU.64 R246, [R1+0x360] ;  /* 0x0003600001f67983 */ /* 0x000ee80000300a00 */
[----:B------:R1:W-:Y:S01]  /*e800*/  STL.64 [R1+0xbf0], R6 ;  /* 0x000bf00601007387 */ /* 0x0003e20000100a00 */
[----:B----4-:R-:W-:-:S03]  /*e810*/  IMAD.WIDE R8, R0, 0x4, R18 ;  /* 0x0000000400087825 */ /* 0x010fc600078e0212 */
[----:B------:R-:W-:Y:S04]  /*e820*/  STL.64 [R1+0xbe8], R10 ;  /* 0x000be80a01007387 */ /* 0x000fe80000100a00 */
[----:B------:R4:W-:Y:S01]  /*e830*/  LDGSTS.E [R252+0x27000], [R6.64], !P1 ;  /* 0x2700000006fc7fae */ /* 0x0009e2000c921848 */
[----:B-1----:R-:W-:Y:S01]  /*e840*/  IMAD.WIDE R2, R0, 0x4, R24 ;  /* 0x0000000400027825 */ /* 0x002fe200078e0218 */
[----:B------:R-:W-:Y:S02]  /*e850*/  IADD3 R244, R4, -0xa1, RZ ;  /* 0xffffff5f04f47810 */ /* 0x000fe40007ffe0ff */
[----:B------:R1:W-:Y:S04]  /*e860*/  LDGSTS.E [R252+0x27200], [R10.64], !P1 ;  /* 0x272000000afc7fae */ /* 0x0003e8000c921848 */
[----:B----4-:R-:W4:Y:S04]  /*e870*/  LDL.LU.64 R6, [R1+0x328] ;  /* 0x0003280001067983 */ /* 0x010f280000300a00 */
[----:B------:R1:W-:Y:S04]  /*e880*/  STL.64 [R1+0xbe0], R8 ;  /* 0x000be00801007387 */ /* 0x0003e80000100a00 */
[----:B------:R1:W-:Y:S04]  /*e890*/  STL.64 [R1+0xbd8], R2 ;  /* 0x000bd80201007387 */ /* 0x0003e80000100a00 */
[----:B------:R-:W4:Y:S01]  /*e8a0*/  LDL.LU.64 R24, [R1+0x320] ;  /* 0x0003200001187983 */ /* 0x000f220000300a00 */
[----:B------:R-:W-:-:S02]  /*e8b0*/  ISETP.GE.U32.AND P3, PT, R244, 0x7ffffee0, PT ;  /* 0x7ffffee0f400780c */ /* 0x000fc40003f66070 */
[C---:B------:R-:W-:Y:S02]  /*e8c0*/  IADD3 R245, R4.reuse, -0xa5, RZ ;  /* 0xffffff5b04f57810 */ /* 0x040fe40007ffe0ff */
[----:B------:R-:W-:Y:S02]  /*e8d0*/  IADD3 R244, R4, -0xa9, RZ ;  /* 0xffffff5704f47810 */ /* 0x000fe40007ffe0ff */
[----:B------:R-:W-:Y:S02]  /*e8e0*/  ISETP.GE.U32.AND P2, PT, R245, 0x7ffffedc, PT ;  /* 0x7ffffedcf500780c */ /* 0x000fe40003f46070 */
[----:B------:R-:W-:-:S05]  /*e8f0*/  ISETP.GE.U32.AND P4, PT, R244, 0x7ffffed8, PT ;  /* 0x7ffffed8f400780c */ /* 0x000fca0003f86070 */
[----:B------:R1:W-:Y:S04]  /*e900*/  LDGSTS.E [R252+0x28000], [R8.64], !P3 ;  /* 0x2800000008fc7fae */ /* 0x0003e8000d921848 */
[----:B------:R1:W-:Y:S01]  /*e910*/  LDGSTS.E [R252+0x28200], [R2.64], !P3 ;  /* 0x2820000002fc7fae */ /* 0x0003e2000d921848 */
[----:B--2---:R-:W-:-:S03]  /*e920*/  IMAD.WIDE R18, R0, 0x4, R20 ;  /* 0x0000000400127825 */ /* 0x004fc600078e0214 */
[----:B------:R-:W2:Y:S01]  /*e930*/  LDL.LU.64 R20, [R1+0x2e8] ;  /* 0x0002e80001147983 */ /* 0x000ea20000300a00 */
[----:B---3--:R-:W-:-:S03]  /*e940*/  IMAD.WIDE R12, R0, 0x4, R12 ;  /* 0x00000004000c7825 */ /* 0x008fc600078e020c */
[----:B-1----:R-:W3:Y:S04]  /*e950*/  LDL.LU.64 R8, [R1+0x2e0] ;  /* 0x0002e00001087983 */ /* 0x002ee80000300a00 */
[----:B------:R-:W-:Y:S04]  /*e960*/  STL.64 [R1+0xbd0], R18 ;  /* 0x000bd01201007387 */ /* 0x000fe80000100a00 */
[----:B------:R1:W-:Y:S04]  /*e970*/  STL.64 [R1+0xbc8], R12 ;  /* 0x000bc80c01007387 */ /* 0x0003e80000100a00 */
[----:B------:R1:W-:Y:S01]  /*e980*/  LDGSTS.E [R252+0x29000], [R18.64], !P2 ;  /* 0x2900000012fc7fae */ /* 0x0003e2000d121848 */
[----:B------:R-:W-:-:S03]  /*e990*/  IMAD.WIDE R10, R0, 0x4, R14 ;  /* 0x00000004000a7825 */ /* 0x000fc600078e020e */
[----:B------:R-:W3:Y:S04]  /*e9a0*/  LDL.LU.64 R14, [R1+0x2a8] ;  /* 0x0002a800010e7983 */ /* 0x000ee80000300a00 */
[----:B------:R1:W-:Y:S04]  /*e9b0*/  LDGSTS.E [R252+0x29200], [R12.64], !P2 ;  /* 0x292000000cfc7fae */ /* 0x0003e8000d121848 */
[----:B------:R1:W-:Y:S01]  /*e9c0*/  LDGSTS.E [R252+0x2a000], [R10.64], !P4 ;  /* 0x2a0000000afc7fae */ /* 0x0003e2000e121848 */
[----:B------:R-:W-:-:S03]  /*e9d0*/  IMAD.WIDE R2, R0, 0x4, R16 ;  /* 0x0000000400027825 */ /* 0x000fc600078e0210 */
[----:B------:R-:W3:Y:S04]  /*e9e0*/  LDL.LU.64 R16, [R1+0x2a0] ;  /* 0x0002a00001107983 */ /* 0x000ee80000300a00 */
[----:B------:R1:W-:Y:S04]  /*e9f0*/  STL.64 [R1+0xbc0], R10 ;  /* 0x000bc00a01007387 */ /* 0x0003e80000100a00 */
[----:B------:R4:W-:Y:S04]  /*ea00*/  STL.64 [R1+0xbb8], R2 ;  /* 0x000bb80201007387 */ /* 0x0009e80000100a00 */
[----:B-1----:R-:W3:Y:S01]  /*ea10*/  LDL.LU.64 R12, [R1+0x268] ;  /* 0x00026800010c7983 */ /* 0x002ee20000300a00 */
[----:B------:R-:W-:-:S03]  /*ea20*/  IMAD.WIDE R18, R0, 0x4, R22 ;  /* 0x0000000400127825 */ /* 0x000fc600078e0216 */
[----:B------:R4:W-:Y:S01]  /*ea30*/  LDGSTS.E [R252+0x2a200], [R2.64], !P4 ;  /* 0x2a20000002fc7fae */ /* 0x0009e2000e121848 */
[----:B------:R-:W-:-:S03]  /*ea40*/  IMAD.WIDE R10, R0, 0x4, R246 ;  /* 0x00000004000a7825 */ /* 0x000fc600078e02f6 */
[----:B------:R-:W3:Y:S04]  /*ea50*/  LDL.LU.64 R22, [R1+0x260] ;  /* 0x0002600001167983 */ /* 0x000ee80000300a00 */
[----:B------:R1:W-:Y:S04]  /*ea60*/  STL.64 [R1+0xbb0], R18 ;  /* 0x000bb01201007387 */ /* 0x0003e80000100a00 */
[----:B------:R-:W3:Y:S04]  /*ea70*/  LDL.LU.64 R246, [R1+0x228] ;  /* 0x0002280001f67983 */ /* 0x000ee80000300a00 */
[----:B------:R2:W-:Y:S01]  /*ea80*/  STL.64 [R1+0xba8], R10 ;  /* 0x000ba80a01007387 */ /* 0x0005e20000100a00 */
[----:B----4-:R-:W-:-:S03]  /*ea90*/  IMAD.WIDE R2, R0, 0x4, R24 ;  /* 0x0000000400027825 */ /* 0x010fc600078e0218 */
[----:B------:R-:W4:Y:S01]  /*eaa0*/  LDL.LU.64 R24, [R1+0x220] ;  /* 0x0002200001187983 */ /* 0x000f220000300a00 */
[----:B------:R-:W-:-:S04]  /*eab0*/  IADD3 R245, R4, -0xad, RZ ;  /* 0xffffff5304f57810 */ /* 0x000fc80007ffe0ff */
[----:B------:R-:W-:Y:S01]  /*eac0*/  ISETP.GE.U32.AND P1, PT, R245, 0x7ffffed4, PT ;  /* 0x7ffffed4f500780c */ /* 0x000fe20003f26070 */
[----:B------:R-:W-:Y:S01]  /*ead0*/  IMAD.WIDE R6, R0, 0x4, R6 ;  /* 0x0000000400067825 */ /* 0x000fe200078e0206 */
[----:B------:R-:W-:-:S04]  /*eae0*/  IADD3 R244, R4, -0xb1, RZ ;  /* 0xffffff4f04f47810 */ /* 0x000fc80007ffe0ff */
[----:B------:R1:W-:Y:S01]  /*eaf0*/  STL.64 [R1+0x4b0], R6 ;  /* 0x0004b00601007387 */ /* 0x0003e20000100a00 */
[----:B------:R-:W-:-:S03]  /*eb00*/  ISETP.GE.U32.AND P3, PT, R244, 0x7ffffed0, PT ;  /* 0x7ffffed0f400780c */ /* 0x000fc60003f66070 */
[----:B------:R1:W-:Y:S04]  /*eb10*/  STL.64 [R1+0x4b8], R2 ;  /* 0x0004b80201007387 */ /* 0x0003e80000100a00 */
[----:B------:R1:W-:Y:S04]  /*eb20*/  LDGSTS.E [R252+0x2b000], [R18.64], !P1 ;  /* 0x2b00000012fc7fae */ /* 0x0003e8000c921848 */
[----:B------:R2:W-:Y:S01]  /*eb30*/  LDGSTS.E [R252+0x2b200], [R10.64], !P1 ;  /* 0x2b2000000afc7fae */ /* 0x0005e2000c921848 */
[C---:B------:R-:W-:Y:S02]  /*eb40*/  IADD3 R245, R4.reuse, -0xb5, RZ ;  /* 0xffffff4b04f57810 */ /* 0x040fe40007ffe0ff */
[----:B------:R-:W-:Y:S01]  /*eb50*/  IADD3 R244, R4, -0xb9, RZ ;  /* 0xffffff4704f47810 */ /* 0x000fe20007ffe0ff */
[----:B------:R2:W-:Y:S04]  /*eb60*/  LDGSTS.E [R252+0x2c000], [R6.64], !P3 ;  /* 0x2c00000006fc7fae */ /* 0x0005e8000d921848 */
[----:B-1----:R-:W4:Y:S01]  /*eb70*/  LDL.LU.64 R18, [R1+0x1e8] ;  /* 0x0001e80001127983 */ /* 0x002f220000300a00 */
[----:B------:R-:W-:-:S02]  /*eb80*/  ISETP.GE.U32.AND P2, PT, R245, 0x7ffffecc, PT ;  /* 0x7ffffeccf500780c */ /* 0x000fc40003f46070 */
[----:B------:R-:W-:Y:S01]  /*eb90*/  ISETP.GE.U32.AND P4, PT, R244, 0x7ffffec8, PT ;  /* 0x7ffffec8f400780c */ /* 0x000fe20003f86070 */
[----:B------:R1:W-:Y:S01]  /*eba0*/  LDGSTS.E [R252+0x2c200], [R2.64], !P3 ;  /* 0x2c20000002fc7fae */ /* 0x0003e2000d921848 */
[----:B--2---:R-:W-:-:S03]  /*ebb0*/  IMAD.WIDE R10, R0, 0x4, R20 ;  /* 0x00000004000a7825 */ /* 0x004fc600078e0214 */
[----:B------:R-:W2:Y:S01]  /*ebc0*/  LDL.LU.64 R20, [R1+0x1e0] ;  /* 0x0001e00001147983 */ /* 0x000ea20000300a00 */
[----:B---3--:R-:W-:-:S03]  /*ebd0*/  IMAD.WIDE R8, R0, 0x4, R8 ;  /* 0x0000000400087825 */ /* 0x008fc600078e0208 */
[----:B------:R3:W-:Y:S04]  /*ebe0*/  STL.64 [R1+0xba0], R10 ;  /* 0x000ba00a01007387 */ /* 0x0007e80000100a00 */
[----:B------:R1:W-:Y:S04]  /*ebf0*/  STL.64 [R1+0xb98], R8 ;  /* 0x000b980801007387 */ /* 0x0003e80000100a00 */
[----:B------:R3:W-:Y:S04]  /*ec00*/  LDGSTS.E [R252+0x2d000], [R10.64], !P2 ;  /* 0x2d0000000afc7fae */ /* 0x0007e8000d121848 */
[----:B------:R1:W-:Y:S01]  /*ec10*/  LDGSTS.E [R252+0x2d200], [R8.64], !P2 ;  /* 0x2d20000008fc7fae */ /* 0x0003e2000d121848 */
[----:B------:R-:W-:-:S05]  /*ec20*/  IMAD.WIDE R6, R0, 0x4, R14 ;  /* 0x0000000400067825 */ /* 0x000fca00078e020e */
[----:B------:R4:W-:Y:S01]  /*ec30*/  LDGSTS.E [R252+0x2e000], [R6.64], !P4 ;  /* 0x2e00000006fc7fae */ /* 0x0009e2000e121848 */
[----:B-1----:R-:W-:-:S03]  /*ec40*/  IMAD.WIDE R2, R0, 0x4, R16 ;  /* 0x0000000400027825 */ /* 0x002fc600078e0210 */
[----:B------:R-:W2:Y:S04]  /*ec50*/  LDL.LU.64 R16, [R1+0x1a8] ;  /* 0x0001a80001107983 */ /* 0x000ea80000300a00 */
[----:B------:R-:W-:Y:S04]  /*ec60*/  STL.64 [R1+0xb90], R6 ;  /* 0x000b900601007387 */ /* 0x000fe80000100a00 */
[----:B------:R1:W-:Y:S01]  /*ec70*/  STL.64 [R1+0xb88], R2 ;  /* 0x000b880201007387 */ /* 0x0003e20000100a00 */
[----:B------:R-:W-:-:S03]  /*ec80*/  IMAD.WIDE R12, R0, 0x4, R12 ;  /* 0x00000004000c7825 */ /* 0x000fc600078e020c */
[----:B------:R-:W2:Y:S04]  /*ec90*/  LDL.LU.64 R14, [R1+0x1a0] ;  /* 0x0001a000010e7983 */ /* 0x000ea80000300a00 */
[----:B------:R1:W-:Y:S01]  /*eca0*/  STL.64 [R1+0xb80], R12 ;  /* 0x000b800c01007387 */ /* 0x0003e20000100a00 */
[----:B---3--:R-:W-:-:S03]  /*ecb0*/  IMAD.WIDE R10, R0, 0x4, R22 ;  /* 0x00000004000a7825 */ /* 0x008fc600078e0216 */
[----:B------:R1:W-:Y:S01]  /*ecc0*/  LDGSTS.E [R252+0x2e200], [R2.64], !P4 ;  /* 0x2e20000002fc7fae */ /* 0x0003e2000e121848 */
[----:B------:R-:W-:-:S03]  /*ecd0*/  IMAD.WIDE R8, R0, 0x4, R246 ;  /* 0x0000000400087825 */ /* 0x000fc600078e02f6 */
[----:B------:R-:W3:Y:S04]  /*ece0*/  LDL.LU.64 R246, [R1+0x168] ;  /* 0x0001680001f67983 */ /* 0x000ee80000300a00 */
[----:B------:R2:W-:Y:S04]  /*ecf0*/  STL.64 [R1+0xb78], R10 ;  /* 0x000b780a01007387 */ /* 0x0005e80000100a00 */
[----:B-1----:R-:W3:Y:S04]  /*ed00*/  LDL.LU.64 R2, [R1+0x160] ;  /* 0x0001600001027983 */ /* 0x002ee80000300a00 */
[----:B------:R1:W-:Y:S01]  /*ed10*/  STL.64 [R1+0xb70], R8 ;  /* 0x000b700801007387 */ /* 0x0003e20000100a00 */
[----:B----4-:R-:W-:-:S05]  /*ed20*/  IMAD.WIDE R6, R0, 0x4, R24 ;  /* 0x0000000400067825 */ /* 0x010fca00078e0218 */
[----:B------:R4:W-:Y:S04]  /*ed30*/  STL.64 [R1+0xb68], R6 ;  /* 0x000b680601007387 */ /* 0x0009e80000100a00 */
[----:B------:R-:W3:Y:S04]  /*ed40*/  LDL.LU.64 R24, [R1+0x128] ;  /* 0x0001280001187983 */ /* 0x000ee80000300a00 */
[----:B------:R-:W3:Y:S01]  /*ed50*/  LDL.LU.64 R22, [R1+0x120] ;  /* 0x0001200001167983 */ /* 0x000ee20000300a00 */
[----:B------:R-:W-:-:S04]  /*ed60*/  IADD3 R245, R4, -0xbd, RZ ;  /* 0xffffff4304f57810 */ /* 0x000fc80007ffe0ff */
[----:B------:R-:W-:Y:S02]  /*ed70*/  ISETP.GE.U32.AND P1, PT, R245, 0x7ffffec4, PT ;  /* 0x7ffffec4f500780c */ /* 0x000fe40003f26070 */
[----:B------:R-:W-:-:S04]  /*ed80*/  IADD3 R244, R4, -0xc1, RZ ;  /* 0xffffff3f04f47810 */ /* 0x000fc80007ffe0ff */
[----:B------:R-:W-:-:S07]  /*ed90*/  ISETP.GE.U32.AND P3, PT, R244, 0x7ffffec0, PT ;  /* 0x7ffffec0f400780c */ /* 0x000fce0003f66070 */
[----:B------:R1:W-:Y:S04]  /*eda0*/  LDGSTS.E [R252+0x2f000], [R12.64], !P1 ;  /* 0x2f0000000cfc7fae */ /* 0x0003e8000c921848 */
[----:B------:R2:W-:Y:S01]  /*edb0*/  LDGSTS.E [R252+0x2f200], [R10.64], !P1 ;  /* 0x2f2000000afc7fae */ /* 0x0005e2000c921848 */
[C---:B------:R-:W-:Y:S02]  /*edc0*/  IADD3 R245, R4.reuse, -0xc5, RZ ;  /* 0xffffff3b04f57810 */ /* 0x040fe40007ffe0ff */
[----:B------:R-:W-:Y:S01]  /*edd0*/  IADD3 R244, R4, -0xc9, RZ ;  /* 0xffffff3704f47810 */ /* 0x000fe20007ffe0ff */
[----:B------:R2:W-:Y:S01]  /*ede0*/  LDGSTS.E [R252+0x30000], [R8.64], !P3 ;  /* 0x3000000008fc7fae */ /* 0x0005e2000d921848 */
[----:B-1----:R-:W-:Y:S01]  /*edf0*/  IMAD.WIDE R12, R0, 0x4, R18 ;  /* 0x00000004000c7825 */ /* 0x002fe200078e0212 */
[----:B------:R-:W-:-:S02]  /*ee00*/  ISETP.GE.U32.AND P2, PT, R245, 0x7ffffebc, PT ;  /* 0x7ffffebcf500780c */ /* 0x000fc40003f46070 */
[----:B------:R4:W-:Y:S01]  /*ee10*/  LDGSTS.E [R252+0x30200], [R6.64], !P3 ;  /* 0x3020000006fc7fae */ /* 0x0009e2000d921848 */
[----:B------:R-:W-:Y:S02]  /*ee20*/  ISETP.GE.U32.AND P4, PT, R244, 0x7ffffeb8, PT ;  /* 0x7ffffeb8f400780c */ /* 0x000fe40003f86070 */
[----:B------:R-:W-:-:S04]  /*ee30*/  IADD3 R245, R4, -0xcd, RZ ;  /* 0xffffff3304f57810 */ /* 0x000fc80007ffe0ff */
[----:B------:R-:W-:-:S04]  /*ee40*/  ISETP.GE.U32.AND P1, PT, R245, 0x7ffffeb4, PT ;  /* 0x7ffffeb4f500780c */ /* 0x000fc80003f26070 */
[----:B------:R1:W-:Y:S01]  /*ee50*/  LDGSTS.E [R252+0x31000], [R12.64], !P2 ;  /* 0x310000000cfc7fae */ /* 0x0003e2000d121848 */
[----:B--2---:R-:W-:-:S03]  /*ee60*/  IMAD.WIDE R10, R0, 0x4, R20 ;  /* 0x00000004000a7825 */ /* 0x004fc600078e0214 */
[----:B------:R-:W2:Y:S04]  /*ee70*/  LDL.LU.64 R20, [R1+0xe8] ;  /* 0x0000e80001147983 */ /* 0x000ea80000300a00 */
[----:B------:R-:W2:Y:S04]  /*ee80*/  LDL.LU.64 R18, [R1+0xe0] ;  /* 0x0000e00001127983 */ /* 0x000ea80000300a00 */
[----:B------:R1:W-:Y:S04]  /*ee90*/  STL.64 [R1+0xb60], R12 ;  /* 0x000b600c01007387 */ /* 0x0003e80000100a00 */
[----:B------:R1:W-:Y:S04]  /*eea0*/  STL.64 [R1+0xb58], R10 ;  /* 0x000b580a01007387 */ /* 0x0003e80000100a00 */
[----:B------:R1:W-:Y:S01]  /*eeb0*/  LDGSTS.E [R252+0x31200], [R10.64], !P2 ;  /* 0x312000000afc7fae */ /* 0x0003e2000d121848 */
[----:B------:R-:W-:-:S03]  /*eec0*/  IMAD.WIDE R8, R0, 0x4, R16 ;  /* 0x0000000400087825 */ /* 0x000fc600078e0210 */
[----:B------:R-:W2:Y:S04]  /*eed0*/  LDL.LU.64 R16, [R1+0xb8] ;  /* 0x0000b80001107983 */ /* 0x000ea80000300a00 */
[----:B------:R1:W-:Y:S01]  /*eee0*/  LDGSTS.E [R252+0x32000], [R8.64], !P4 ;  /* 0x3200000008fc7fae */ /* 0x0003e2000e121848 */
[----:B----4-:R-:W-:-:S03]  /*eef0*/  IMAD.WIDE R6, R0, 0x4, R14 ;  /* 0x0000000400067825 */ /* 0x010fc600078e020e */
[----:B------:R-:W4:Y:S04]  /*ef00*/  LDL.LU.64 R14, [R1+0xb0] ;  /* 0x0000b000010e7983 */ /* 0x000f280000300a00 */
[----:B------:R3:W-:Y:S04]  /*ef10*/  STL.64 [R1+0xb50], R8 ;  /* 0x000b500801007387 */ /* 0x0007e80000100a00 */
[----:B------:R3:W-:Y:S04]  /*ef20*/  STL.64 [R1+0xb48], R6 ;  /* 0x000b480601007387 */ /* 0x0007e80000100a00 */
[----:B-1----:R-:W4:Y:S04]  /*ef30*/  LDL.LU.64 R12, [R1+0x88] ;  /* 0x00008800010c7983 */ /* 0x002f280000300a00 */
[----:B------:R-:W4:Y:S04]  /*ef40*/  LDL.LU.64 R10, [R1+0x80] ;  /* 0x00008000010a7983 */ /* 0x000f280000300a00 */
[----:B------:R1:W-:Y:S01]  /*ef50*/  LDGSTS.E [R252+0x32200], [R6.64], !P4 ;  /* 0x3220000006fc7fae */ /* 0x0003e2000e121848 */
[----:B---3--:R-:W-:-:S03]  /*ef60*/  IMAD.WIDE R2, R0, 0x4, R2 ;  /* 0x0000000400027825 */ /* 0x008fc600078e0202 */
[----:B------:R-:W4:Y:S01]  /*ef70*/  LDL.LU.64 R8, [R1+0x58] ;  /* 0x0000580001087983 */ /* 0x000f220000300a00 */
[----:B-1----:R-:W-:-:S03]  /*ef80*/  IMAD.WIDE R6, R0, 0x4, R246 ;  /* 0x0000000400067825 */ /* 0x002fc600078e02f6 */
[----:B------:R-:W4:Y:S04]  /*ef90*/  LDL.LU.64 R246, [R1+0x50] ;  /* 0x0000500001f67983 */ /* 0x000f280000300a00 */
[----:B------:R1:W-:Y:S04]  /*efa0*/  STL.64 [R1+0xb40], R6 ;  /* 0x000b400601007387 */ /* 0x0003e80000100a00 */
[----:B------:R1:W-:Y:S04]  /*efb0*/  STL.64 [R1+0xb38], R2 ;  /* 0x000b380201007387 */ /* 0x0003e80000100a00 */
[----:B------:R1:W-:Y:S04]  /*efc0*/  LDGSTS.E [R252+0x33000], [R6.64], !P1 ;  /* 0x3300000006fc7fae */ /* 0x0003e8000c921848 */
[----:B------:R1:W-:Y:S01]  /*efd0*/  LDGSTS.E [R252+0x33200], [R2.64], !P1 ;  /* 0x3320000002fc7fae */ /* 0x0003e2000c921848 */
[----:B------:R-:W-:-:S04]  /*efe0*/  IMAD.WIDE R24, R0, 0x4, R24 ;  /* 0x0000000400187825 */ /* 0x000fc800078e0218 */
[----:B------:R-:W-:Y:S01]  /*eff0*/  IMAD.WIDE R22, R0, 0x4, R22 ;  /* 0x0000000400167825 */ /* 0x000fe200078e0216 */
[----:B------:R1:W-:Y:S04]  /*f000*/  STL.64 [R1+0xb30], R24 ;  /* 0x000b301801007387 */ /* 0x0003e80000100a00 */
[----:B-1----:R-:W4:Y:S04]  /*f010*/  LDL.LU.64 R6, [R1+0x28] ;  /* 0x0000280001067983 */ /* 0x002f280000300a00 */
[----:B------:R1:W-:Y:S04]  /*f020*/  STL.64 [R1+0xb28], R22 ;  /* 0x000b281601007387 */ /* 0x0003e80000100a00 */
[----:B------:R-:W4:Y:S01]  /*f030*/  LDL.LU.64 R2, [R1+0x20] ;  /* 0x0000200001027983 */ /* 0x000f220000300a00 */
[----:B------:R-:W-:-:S02]  /*f040*/  IADD3 R244, R4, -0xd1, RZ ;  /* 0xffffff2f04f47810 */ /* 0x000fc40007ffe0ff */
[----:B------:R-:W-:Y:S02]  /*f050*/  IADD3 R245, R4, -0xd5, RZ ;  /* 0xffffff2b04f57810 */ /* 0x000fe40007ffe0ff */
[----:B------:R-:W-:Y:S02]  /*f060*/  ISETP.GE.U32.AND P3, PT, R244, 0x7ffffeb0, PT ;  /* 0x7ffffeb0f400780c */ /* 0x000fe40003f66070 */
[----:B------:R-:W-:Y:S02]  /*f070*/  ISETP.GE.U32.AND P2, PT, R245, 0x7ffffeac, PT ;  /* 0x7ffffeacf500780c */ /* 0x000fe40003f46070 */
[----:B------:R-:W-:-:S04]  /*f080*/  IADD3 R245, R4, -0xdd, RZ ;  /* 0xffffff2304f57810 */ /* 0x000fc80007ffe0ff */
[----:B------:R-:W-:Y:S02]  /*f090*/  ISETP.GE.U32.AND P1, PT, R245, 0x7ffffea4, PT ;  /* 0x7ffffea4f500780c */ /* 0x000fe40003f26070 */
[----:B------:R-:W-:-:S03]  /*f0a0*/  IADD3 R245, R4, -0xe5, RZ ;  /* 0xffffff1b04f57810 */ /* 0x000fc60007ffe0ff */
[----:B------:R1:W-:Y:S04]  /*f0b0*/  LDGSTS.E [R252+0x34000], [R24.64], !P3 ;  /* 0x3400000018fc7fae */ /* 0x0003e8000d921848 */
[----:B------:R1:W-:Y:S01]  /*f0c0*/  LDGSTS.E [R252+0x34200], [R22.64], !P3 ;  /* 0x3420000016fc7fae */ /* 0x0003e2000d921848 */
[----:B------:R-:W-:-:S04]  /*f0d0*/  IADD3 R244, R4, -0xd9, RZ ;  /* 0xffffff2704f47810 */ /* 0x000fc80007ffe0ff */
[----:B------:R-:W-:Y:S02]  /*f0e0*/  ISETP.GE.U32.AND P4, PT, R244, 0x7ffffea8, PT ;  /* 0x7ffffea8f400780c */ /* 0x000fe40003f86070 */
[----:B------:R-:W-:Y:S01]  /*f0f0*/  IADD3 R244, R4, -0xe1, RZ ;  /* 0xffffff1f04f47810 */ /* 0x000fe20007ffe0ff */
[----:B-1----:R-:W4:Y:S03]  /*f100*/  LDL.LU.64 R24, [R1+0x14e8] ;  /* 0x0014e80001187983 */ /* 0x002f260000300a00 */
[----:B------:R-:W-:Y:S01]  /*f110*/  ISETP.GE.U32.AND P3, PT, R244, 0x7ffffea0, PT ;  /* 0x7ffffea0f400780c */ /* 0x000fe20003f66070 */
[----:B------:R-:W4:Y:S01]  /*f120*/  LDL.LU.64 R22, [R1+0x14e0] ;  /* 0x0014e00001167983 */ /* 0x000f220000300a00 */
[----:B------:R-:W-:Y:S01]  /*f130*/  IADD3 R244, R4, -0xe9, RZ ;  /* 0xffffff1704f47810 */ /* 0x000fe20007ffe0ff */
[----:B-----5:R-:W-:-:S04]  /*f140*/  IMAD.WIDE R250, R0, 0x4, R250 ;  /* 0x0000000400fa7825 */ /* 0x020fc800078e02fa */
[----:B------:R-:W-:-:S04]  /*f150*/  IMAD.WIDE R248, R0, 0x4, R248 ;  /* 0x0000000400f87825 */ /* 0x000fc800078e02f8 */
[----:B------:R-:W-:-:S04]  /*f160*/  IMAD.WIDE R178, R0, 0x4, R178 ;  /* 0x0000000400b27825 */ /* 0x000fc800078e02b2 */
[----:B------:R-:W-:-:S04]  /*f170*/  IMAD.WIDE R180, R0, 0x4, R180 ;  /* 0x0000000400b47825 */ /* 0x000fc800078e02b4 */
[----:B--2---:R-:W-:-:S04]  /*f180*/  IMAD.WIDE R20, R0, 0x4, R20 ;  /* 0x0000000400147825 */ /* 0x004fc800078e0214 */
[----:B------:R-:W-:Y:S01]  /*f190*/  IMAD.WIDE R18, R0, 0x4, R18 ;  /* 0x0000000400127825 */ /* 0x000fe200078e0212 */
[----:B------:R1:W-:Y:S04]  /*f1a0*/  LDGSTS.E [R252+0x35000], [R20.64], !P2 ;  /* 0x3500000014fc7fae */ /* 0x0003e8000d121848 */
[----:B------:R2:W-:Y:S01]  /*f1b0*/  LDGSTS.E [R252+0x35200], [R18.64], !P2 ;  /* 0x3520000012fc7fae */ /* 0x0005e2000d121848 */
[----:B------:R-:W-:-:S03]  /*f1c0*/  ISETP.GE.U32.AND P2, PT, R245, 0x7ffffe9c, PT ;  /* 0x7ffffe9cf500780c */ /* 0x000fc60003f46070 */
[----:B------:R-:W2:Y:S04]  /*f1d0*/  S2R R245, SR_TID.X ;  /* 0x0000000000f57919 */ /* 0x000ea80000002100 */
[----:B------:R1:W-:Y:S04]  /*f1e0*/  STL.64 [R1+0xb20], R20 ;  /* 0x000b201401007387 */ /* 0x0003e80000100a00 */
[----:B------:R2:W-:Y:S04]  /*f1f0*/  STL.64 [R1+0xb18], R18 ;  /* 0x000b181201007387 */ /* 0x0005e80000100a00 */
[----:B-1----:R-:W3:Y:S04]  /*f200*/  LDL.LU.64 R20, [R1+0x14d8] ;  /* 0x0014d80001147983 */ /* 0x002ee80000300a00 */
[----:B--2---:R-:W2:Y:S01]  /*f210*/  LDL.LU.64 R18, [R1+0x14d0] ;  /* 0x0014d00001127983 */ /* 0x004ea20000300a00 */
[----:B------:R-:W-:Y:S01]  /*f220*/  IMAD.WIDE R16, R0, 0x4, R16 ;  /* 0x0000000400107825 */ /* 0x000fe200078e0210 */
[----:B------:R-:W-:-:S04]  /*f230*/  LOP3.LUT R245, R245, 0x7f, RZ, 0xc0, !PT ;  /* 0x0000007ff5f57812 */ /* 0x000fc800078ec0ff */
[----:B------:R1:W-:Y:S01]  /*f240*/  LDGSTS.E [R252+0x36000], [R16.64], !P4 ;  /* 0x3600000010fc7fae */ /* 0x0003e2000e121848 */
[----:B----4-:R-:W-:-:S03]  /*f250*/  IMAD.WIDE R14, R0, 0x4, R14 ;  /* 0x00000004000e7825 */ /* 0x010fc600078e020e */
[----:B------:R1:W-:Y:S04]  /*f260*/  STL.64 [R1+0xb10], R16 ;  /* 0x000b101001007387 */ /* 0x0003e80000100a00 */
[----:B------:R4:W-:Y:S01]  /*f270*/  LDGSTS.E [R252+0x36200], [R14.64], !P4 ;  /* 0x362000000efc7fae */ /* 0x0009e2000e121848 */
[----:B------:R-:W-:-:S04]  /*f280*/  IMAD.WIDE R12, R0, 0x4, R12 ;  /* 0x00000004000c7825 */ /* 0x000fc800078e020c */
[----:B------:R-:W-:Y:S01]  /*f290*/  IMAD.WIDE R10, R0, 0x4, R10 ;  /* 0x00000004000a7825 */ /* 0x000fe200078e020a */
[----:B------:R4:W-:Y:S04]  /*f2a0*/  LDGSTS.E [R252+0x37000], [R12.64], !P1 ;  /* 0x370000000cfc7fae */ /* 0x0009e8000c921848 */
[----:B------:R4:W-:Y:S01]  /*f2b0*/  LDGSTS.E [R252+0x37200], [R10.64], !P1 ;  /* 0x372000000afc7fae */ /* 0x0009e2000c921848 */
[----:B------:R-:W-:-:S03]  /*f2c0*/  ISETP.GE.U32.AND P4, PT, R244, 0x7ffffe98, PT ;  /* 0x7ffffe98f400780c */ /* 0x000fc60003f86070 */
[----:B------:R4:W-:Y:S01]  /*f2d0*/  STL.64 [R1+0xb08], R14 ;  /* 0x000b080e01007387 */ /* 0x0009e20000100a00 */
[----:B------:R-:W-:-:S03]  /*f2e0*/  IMAD.WIDE R8, R0, 0x4, R8 ;  /* 0x0000000400087825 */ /* 0x000fc600078e0208 */
[----:B-1----:R-:W2:Y:S01]  /*f2f0*/  LDL.LU.64 R16, [R1+0x14c8] ;  /* 0x0014c80001107983 */ /* 0x002ea20000300a00 */
[----:B----4-:R-:W-:Y:S01]  /*f300*/  IADD3 R252, R4, -0x80, RZ ;  /* 0xffffff8004fc7810 */ /* 0x010fe20007ffe0ff */
[----:B------:R-:W-:Y:S02]  /*f310*/  IMAD.WIDE R246, R0, 0x4, R246 ;  /* 0x0000000400f67825 */ /* 0x000fe400078e02f6 */
[----:B------:R-:W4:Y:S01]  /*f320*/  LDL.LU.64 R14, [R1+0x14c0] ;  /* 0x0014c000010e7983 */ /* 0x000f220000300a00 */
[C---:B------:R-:W-:Y:S01]  /*f330*/  ISETP.GE.AND P1, PT, R245.reuse, R252, PT ;  /* 0x000000fcf500720c */ /* 0x040fe20003f26270 */
[----:B------:R-:W-:Y:S02]  /*f340*/  IMAD.SHL.U32 R252, R245, 0x4, RZ ;  /* 0x00000004f5fc7824 */ /* 0x000fe400078e00ff */
[----:B------:R1:W-:Y:S01]  /*f350*/  STL.64 [R1+0xb00], R12 ;  /* 0x000b000c01007387 */ /* 0x0003e20000100a00 */
[----:B------:R-:W-:-:S03]  /*f360*/  IADD3 R244, R4, -0xed, RZ ;  /* 0xffffff1304f47810 */ /* 0x000fc60007ffe0ff */
[----:B------:R1:W-:Y:S04]  /*f370*/  STL.64 [R1+0xaf8], R10 ;  /* 0x000af80a01007387 */ /* 0x0003e80000100a00 */
[----:B------:R1:W-:Y:S04]  /*f380*/  LDGSTS.E [R252+0x38000], [R8.64], !P3 ;  /* 0x3800000008fc7fae */ /* 0x0003e8000d921848 */
[----:B-1----:R-:W2:Y:S04]  /*f390*/  LDL.LU.64 R12, [R1+0x14b8] ;  /* 0x0014b800010c7983 */ /* 0x002ea80000300a00 */
[----:B------:R-:W2:Y:S01]  /*f3a0*/  LDL.LU.64 R10, [R1+0x14b0] ;  /* 0x0014b000010a7983 */ /* 0x000ea20000300a00 */
[----:B------:R-:W-:-:S03]  /*f3b0*/  IMAD.WIDE R6, R0, 0x4, R6 ;  /* 0x0000000400067825 */ /* 0x000fc600078e0206 */
[----:B------:R1:W-:Y:S04]  /*f3c0*/  STL.64 [R1+0xaf0], R8 ;  /* 0x000af00801007387 */ /* 0x0003e80000100a00 */
[----:B------:R-:W-:Y:S01]  /*f3d0*/  STL.64 [R1+0xae8], R246 ;  /* 0x000ae8f601007387 */ /* 0x000fe20000100a00 */
[----:B------:R-:W-:-:S03]  /*f3e0*/  IMAD.WIDE R2, R0, 0x4, R2 ;  /* 0x0000000400027825 */ /* 0x000fc600078e0202 */
[----:B------:R1:W-:Y:S01]  /*f3f0*/  LDGSTS.E [R252+0x38200], [R246.64], !P3 ;  /* 0x38200000f6fc7fae */ /* 0x0003e2000d921848 */
[----:B------:R-:W-:-:S03]  /*f400*/  ISETP.GE.U32.AND P3, PT, R244, 0x7ffffe94, PT ;  /* 0x7ffffe94f400780c */ /* 0x000fc60003f66070 */
[----:B-1----:R-:W2:Y:S01]  /*f410*/  LDL.LU.64 R8, [R1+0x14a8] ;  /* 0x0014a80001087983 */ /* 0x002ea20000300a00 */
[----:B------:R-:W-:-:S03]  /*f420*/  IMAD.MOV.U32 R244, RZ, RZ, 0x7f ;  /* 0x0000007ffff47424 */ /* 0x000fc600078e00ff */
[----:B------:R1:W-:Y:S04]  /*f430*/  STL.64 [R1+0xae0], R6 ;  /* 0x000ae00601007387 */ /* 0x0003e80000100a00 */
[----:B------:R1:W-:Y:S04]  /*f440*/  STL.64 [R1+0xad8], R2 ;  /* 0x000ad80201007387 */ /* 0x0003e80000100a00 */
[----:B------:R1:W-:Y:S04]  /*f450*/  LDGSTS.E [R252+0x39000], [R6.64], !P2 ;  /* 0x3900000006fc7fae */ /* 0x0003e8000d121848 */
[----:B------:R1:W-:Y:S04]  /*f460*/  LDGSTS.E [R252+0x39200], [R2.64], !P2 ;  /* 0x3920000002fc7fae */ /* 0x0003e8000d121848 */
[----:B------:R1:W-:Y:S04]  /*f470*/  LDGSTS.E [R252+0x3a000], [R250.64], !P4 ;  /* 0x3a000000fafc7fae */ /* 0x0003e8000e121848 */
[----:B-1----:R-:W2:Y:S04]  /*f480*/  LDL.LU.64 R6, [R1+0x14a0] ;  /* 0x0014a00001067983 */ /* 0x002ea80000300a00 */
[----:B------:R-:W2:Y:S04]  /*f490*/  LDL.LU.64 R2, [R1+0x1498] ;  /* 0x0014980001027983 */ /* 0x000ea80000300a00 */
[----:B------:R1:W-:Y:S01]  /*f4a0*/  STL.64 [R1+0xad0], R250 ;  /* 0x000ad0fa01007387 */ /* 0x0003e20000100a00 */
[----:B------:R-:W-:-:S02]  /*f4b0*/  IADD3 R244, R244, c[0x0][0x180], RZ ;  /* 0x00006000f4f47a10 */ /* 0x000fc40007ffe0ff */
[C---:B------:R-:W-:Y:S01]  /*f4c0*/  IADD3 R247, R4.reuse, -0x86, RZ ;  /* 0xffffff7a04f77810 */ /* 0x040fe20007ffe0ff */
[----:B------:R1:W-:Y:S01]  /*f4d0*/  STL.64 [R1+0xac8], R248 ;  /* 0x000ac8f801007387 */ /* 0x0003e20000100a00 */
[----:B------:R-:W-:-:S03]  /*f4e0*/  IADD3 R246, R4, -0xf1, RZ ;  /* 0xffffff0f04f67810 */ /* 0x000fc60007ffe0ff */
[----:B------:R1:W-:Y:S02]  /*f4f0*/  LDGSTS.E [R252+0x3a200], [R248.64], !P4 ;  /* 0x3a200000f8fc7fae */ /* 0x0003e4000e121848 */
[----:B-1----:R-:W-:Y:S01]  /*f500*/  IMAD.WIDE R250, R0, 0x4, R176 ;  /* 0x0000000400fa7825 */ /* 0x002fe200078e02b0 */
[----:B------:R-:W-:-:S04]  /*f510*/  ISETP.GT.AND P2, PT, R244, 0xff, PT ;  /* 0x000000fff400780c */ /* 0x000fc80003f44270 */
[----:B------:R1:W-:Y:S01]  /*f520*/  STL.64 [R1+0xac0], R250 ;  /* 0x000ac0fa01007387 */ /* 0x0003e20000100a00 */
[----:B------:R-:W-:-:S03]  /*f530*/  IMAD.WIDE R248, R0, 0x4, R182 ;  /* 0x0000000400f87825 */ /* 0x000fc600078e02b6 */
[----:B------:R1:W-:Y:S01]  /*f540*/  STL.64 [R1+0xab8], R178 ;  /* 0x000ab8b201007387 */ /* 0x0003e20000100a00 */
[----:B------:R-:W-:-:S03]  /*f550*/  SEL R244, RZ, 0x4, P1 ;  /* 0x00000004fff47807 */ /* 0x000fc60000800000 */
[----:B------:R-:W2:Y:S01]  /*f560*/  LDL.LU.64 R182, [R1+0x620] ;  /* 0x0006200001b67983 */ /* 0x000ea20000300a00 */
[----:B------:R-:W-:Y:S02]  /*f570*/  ISETP.GE.U32.AND P1, PT, R246, 0x7ffffe90, PT ;  /* 0x7ffffe90f600780c */ /* 0x000fe40003f26070 */
[----:B------:R-:W-:Y:S01]  /*f580*/  ISETP.GE.U32.AND P4, PT, R247, 0x7ffffefb, PT ;  /* 0x7ffffefbf700780c */ /* 0x000fe20003f86070 */
[----:B------:R-:W-:Y:S04]  /*f590*/  STL.64 [R1+0xab0], R180 ;  /* 0x000ab0b401007387 */ /* 0x000fe80000100a00 */
[----:B------:R1:W-:Y:S04]  /*f5a0*/  LDGSTS.E [R252+0x3b000], [R250.64], !P3 ;  /* 0x3b000000fafc7fae */ /* 0x0003e8000d921848 */
[----:B------:R1:W-:Y:S04]  /*f5b0*/  STL.64 [R1+0xaa8], R248 ;  /* 0x000aa8f801007387 */ /* 0x0003e80000100a00 */
[----:B------:R1:W-:Y:S04]  /*f5c0*/  LDGSTS.E [R252+0x3b200], [R178.64], !P3 ;  /* 0x3b200000b2fc7fae */ /* 0x0003e8000d921848 */
[----:B------:R-:W3:Y:S01]  /*f5d0*/  LDL.LU.64 R246, [R1+0x5e8] ;  /* 0x0005e80001f67983 */ /* 0x000ee20000300a00 */
[----:B-1----:R-:W-:Y:S01]  /*f5e0*/  IMAD.WIDE R250, R0, 0x4, R184 ;  /* 0x0000000400fa7825 */ /* 0x002fe200078e02b8 */
[----:B------:R-:W-:-:S02]  /*f5f0*/  IADD3 R245, R4, -0xf5, RZ ;  /* 0xffffff0b04f57810 */ /* 0x000fc40007ffe0ff */
[----:B------:R-:W-:Y:S01]  /*f600*/  SEL R244, R244, RZ, P2 ;  /* 0x000000fff4f47207 */ /* 0x000fe20001000000 */
[----:B------:R1:W-:Y:S04]  /*f610*/  LDGSTS.E [R252+0x3c000], [R180.64], !P1 ;  /* 0x3c000000b4fc7fae */ /* 0x0003e8000c921848 */
[----:B------:R-:W3:Y:S04]  /*f620*/  LDL.LU.64 R178, [R1+0x5e0] ;  /* 0x0005e00001b27983 */ /* 0x000ee80000300a00 */
[----:B------:R-:W3:Y:S01]  /*f630*/  LDL.LU.64 R184, [R1+0x628] ;  /* 0x0006280001b87983 */ /* 0x000ee20000300a00 */
[----:B------:R-:W-:-:S02]  /*f640*/  ISETP.GE.U32.AND P2, PT, R245, 0x7ffffe8c, PT ;  /* 0x7ffffe8cf500780c */ /* 0x000fc40003f46070 */
[----:B------:R-:W-:Y:S01]  /*f650*/  IADD3 R245, R4, -0xf9, RZ ;  /* 0xffffff0704f57810 */ /* 0x000fe20007ffe0ff */
[C---:B------:R-:W-:Y:S01]  /*f660*/  IMAD.WIDE R186, R0.reuse, 0x4, R186 ;  /* 0x0000000400ba7825 */ /* 0x040fe200078e02ba */
[----:B------:R1:W-:Y:S02]  /*f670*/  LDGSTS.E [R252+0x3c200], [R248.64], !P1 ;  /* 0x3c200000f8fc7fae */ /* 0x0003e4000c921848 */
[----:B------:R-:W-:Y:S02]  /*f680*/  ISETP.GE.U32.AND P3, PT, R245, 0x7ffffe88, PT ;  /* 0x7ffffe88f500780c */ /* 0x000fe40003f66070 */
[----:B------:R-:W-:Y:S04]  /*f690*/  STL.64 [R1+0xaa0], R250 ;  /* 0x000aa0fa01007387 */ /* 0x000fe80000100a00 */
[----:B------:R-:W-:Y:S01]  /*f6a0*/  STL.64 [R1+0xa98], R186 ;  /* 0x000a98ba01007387 */ /* 0x000fe20000100a00 */
[----:B-1----:R-:W-:-:S03]  /*f6b0*/  IMAD.WIDE R248, R0, 0x4, R188 ;  /* 0x0000000400f87825 */ /* 0x002fc600078e02bc */
[----:B------:R1:W-:Y:S04]  /*f6c0*/  LDGSTS.E [R252+0x3d000], [R250.64], !P2 ;  /* 0x3d000000fafc7fae */ /* 0x0003e8000d121848 */
[----:B------:R-:W4:Y:S04]  /*f6d0*/  LDL.LU.64 R188, [R1+0x5a8] ;  /* 0x0005a80001bc7983 */ /* 0x000f280000300a00 */
[----:B------:R1:W-:Y:S04]  /*f6e0*/  LDGSTS.E [R252+0x3d200], [R186.64], !P2 ;  /* 0x3d200000bafc7fae */ /* 0x0003e8000d121848 */
[----:B------:R1:W-:Y:S04]  /*f6f0*/  STL.64 [R1+0xa90], R248 ;  /* 0x000a90f801007387 */ /* 0x0003e80000100a00 */
[----:B------:R1:W-:Y:S04]  /*f700*/  LDGSTS.E [R252+0x3e000], [R248.64], !P3 ;  /* 0x3e000000f8fc7fae */ /* 0x0003e8000d921848 */
[----:B-1----:R-:W1:Y:S01]  /*f710*/  S2R R249, SR_TID.X ;  /* 0x0000000000f97919 */ /* 0x002e620000002100 */
[----:B------:R-:W-:-:S04]  /*f720*/  IMAD.WIDE R180, R0, 0x4, R190 ;  /* 0x0000000400b47825 */ /* 0x000fc800078e02be */
[C---:B------:R-:W-:Y:S01]  /*f730*/  IMAD.WIDE R192, R0.reuse, 0x4, R192 ;  /* 0x0000000400c07825 */ /* 0x040fe200078e02c0 */
[----:B------:R1:W-:Y:S03]  /*f740*/  STL.64 [R1+0xa88], R180 ;  /* 0x000a88b401007387 */ /* 0x0003e60000100a00 */
[----:B------:R-:W-:Y:S01]  /*f750*/  IMAD.WIDE R194, R0, 0x4, R194 ;  /* 0x0000000400c27825 */ /* 0x000fe200078e02c2 */
[----:B------:R-:W4:Y:S04]  /*f760*/  LDL.LU.64 R186, [R1+0x5a0] ;  /* 0x0005a00001ba7983 */ /* 0x000f280000300a00 */
[----:B------:R1:W-:Y:S02]  /*f770*/  LDGSTS.E [R252+0x3e200], [R180.64], !P3 ;  /* 0x3e200000b4fc7fae */ /* 0x0003e4000d921848 */
[----:B-1----:R-:W-:-:S02]  /*f780*/  LOP3.LUT R249, R249, 0x7f, RZ, 0xc0, !PT ;  /* 0x0000007ff9f97812 */ /* 0x002fc400078ec0ff */
[----:B------:R-:W4:Y:S04]  /*f790*/  LDL.LU.64 R180, [R1+0x568] ;  /* 0x0005680001b47983 */ /* 0x000f280000300a00 */
[----:B------:R-:W4:Y:S01]  /*f7a0*/  LDL.LU.64 R250, [R1+0x560] ;  /* 0x0005600001fa7983 */ /* 0x000f220000300a00 */
[----:B------:R-:W-:-:S03]  /*f7b0*/  IMAD.SHL.U32 R249, R249, 0x4, RZ ;  /* 0x00000004f9f97824 */ /* 0x000fc600078e00ff */
[----:B------:R1:W-:Y:S04]  /*f7c0*/  STL.64 [R1+0xa80], R192 ;  /* 0x000a80c001007387 */ /* 0x0003e80000100a00 */
[----:B------:R-:W-:Y:S01]  /*f7d0*/  STL.64 [R1+0xa78], R194 ;  /* 0x000a78c201007387 */ /* 0x000fe20000100a00 */
[----:B------:R-:W-:Y:S01]  /*f7e0*/  LOP3.LUT R245, R249, 0x20, RZ, 0x3c, !PT ;  /* 0x00000020f9f57812 */ /* 0x000fe200078e3cff */
[----:B--2---:R-:W-:-:S04]  /*f7f0*/  IMAD.WIDE R182, R0, 0x4, R182 ;  /* 0x0000000400b67825 */ /* 0x004fc800078e02b6 */
[----:B---3--:R-:W-:Y:S02]  /*f800*/  IMAD.WIDE R190, R0, 0x4, R184 ;  /* 0x0000000400be7825 */ /* 0x008fe400078e02b8 */
[----:B------:R-:W2:Y:S04]  /*f810*/  LDL.LU.64 R184, [R1+0x528] ;  /* 0x0005280001b87983 */ /* 0x000ea80000300a00 */
[----:B------:R4:W-:Y:S04]  /*f820*/  STL.64 [R1+0xa70], R190 ;  /* 0x000a70be01007387 */ /* 0x0009e80000100a00 */
[----:B------:R3:W-:Y:S04]  /*f830*/  STL.64 [R1+0xa68], R182 ;  /* 0x000a68b601007387 */ /* 0x0007e80000100a00 */
[----:B------:R-:W2:Y:S01]  /*f840*/  LDL.LU.64 R248, [R1+0x520] ;  /* 0x0005200001f87983 */ /* 0x000ea20000300a00 */
[----:B------:R-:W-:-:S04]  /*f850*/  IADD3 R176, R4, -0xfd, RZ ;  /* 0xffffff0304b07810 */ /* 0x000fc80007ffe0ff */
[----:B------:R-:W-:Y:S02]  /*f860*/  ISETP.GE.U32.AND P1, PT, R176, 0x7ffffe84, PT ;  /* 0x7ffffe84b000780c */ /* 0x000fe40003f26070 */
[----:B------:R-:W-:-:S04]  /*f870*/  IADD3 R177, R4, -0x87, RZ ;  /* 0xffffff7904b17810 */ /* 0x000fc80007ffe0ff */
[----:B------:R-:W-:Y:S02]  /*f880*/  ISETP.GE.U32.AND P2, PT, R177, 0x7ffffefa, PT ;  /* 0x7ffffefab100780c */ /* 0x000fe40003f46070 */
[----:B------:R-:W-:-:S05]  /*f890*/  IADD3 R177, R4, -0x8a, RZ ;  /* 0xffffff7604b17810 */ /* 0x000fca0007ffe0ff */
[----:B------:R1:W-:Y:S04]  /*f8a0*/  LDGSTS.E [R252+0x3f000], [R192.64], !P1 ;  /* 0x3f000000c0fc7fae */ /* 0x0003e8000c921848 */
[----:B------:R3:W-:Y:S01]  /*f8b0*/  LDGSTS.E [R252+0x3f200], [R194.64], !P1 ;  /* 0x3f200000c2fc7fae */ /* 0x0007e2000c921848 */
[----:B------:R-:W-:-:S03]  /*f8c0*/  ISETP.GE.U32.AND P1, PT, R177, 0x7ffffef7, PT ;  /* 0x7ffffef7b100780c */ /* 0x000fc60003f26070 */
[----:B------:R4:W-:Y:S04]  /*f8d0*/  LDGSTS.E [R245+0x20400], [R190.64], !P6 ;  /* 0x20400000bef57fae */ /* 0x0009e8000f121848 */
[----:B------:R3:W-:Y:S01]  /*f8e0*/  LDGSTS.E [R245+0x20600], [R182.64], !P6 ;  /* 0x20600000b6f57fae */ /* 0x0007e2000f121848 */
[----:B-1----:R-:W-:-:S04]  /*f8f0*/  IMAD.WIDE R192, R0, 0x4, R178 ;  /* 0x0000000400c07825 */ /* 0x002fc800078e02b2 */
[----:B----4-:R-:W-:-:S04]  /*f900*/  IMAD.WIDE R190, R0, 0x4, R188 ;  /* 0x0000000400be7825 */ /* 0x010fc800078e02bc */
[C---:B---3--:R-:W-:Y:S02]  /*f910*/  IMAD.WIDE R182, R0.reuse, 0x4, R246 ;  /* 0x0000000400b67825 */ /* 0x048fe400078e02f6 */
[----:B------:R-:W3:Y:S02]  /*f920*/  LDL.LU.64 R246, [R1+0x4e8] ;  /* 0x0004e80001f67983 */ /* 0x000ee40000300a00 */
[C---:B------:R-:W-:Y:S02]  /*f930*/  IMAD.WIDE R188, R0.reuse, 0x4, R186 ;  /* 0x0000000400bc7825 */ /* 0x040fe400078e02ba */
[----:B------:R-:W4:Y:S04]  /*f940*/  LDL.LU.64 R178, [R1+0x4e0] ;  /* 0x0004e00001b27983 */ /* 0x000f280000300a00 */
[----:B------:R1:W-:Y:S04]  /*f950*/  STL.64 [R1+0xa60], R182 ;  /* 0x000a60b601007387 */ /* 0x0003e80000100a00 */
[----:B------:R1:W-:Y:S01]  /*f960*/  STL.64 [R1+0xa58], R192 ;  /* 0x000a58c001007387 */ /* 0x0003e20000100a00 */
[----:B------:R-:W-:-:S03]  /*f970*/  IMAD.WIDE R194, R0, 0x4, R180 ;  /* 0x0000000400c27825 */ /* 0x000fc600078e02b4 */
[----:B------:R-:W3:Y:S04]  /*f980*/  LDL.LU.64 R186, [R1+0x4a8] ;  /* 0x0004a80001ba7983 */ /* 0x000ee80000300a00 */
[----:B------:R1:W-:Y:S04]  /*f990*/  LDGSTS.E [R245+0x21400], [R182.64], !P4 ;  /* 0x21400000b6f57fae */ /* 0x0003e8000e121848 */
[----:B------:R-:W-:Y:S04]  /*f9a0*/  STL.64 [R1+0xa50], R190 ;  /* 0x000a50be01007387 */ /* 0x000fe80000100a00 */
[----:B------:R1:W-:Y:S04]  /*f9b0*/  LDGSTS.E [R245+0x21600], [R192.64], !P4 ;  /* 0x21600000c0f57fae */ /* 0x0003e8000e121848 */
[----:B-1----:R-:W3:Y:S04]  /*f9c0*/  LDL.LU.64 R182, [R1+0x4a0] ;  /* 0x0004a00001b67983 */ /* 0x002ee80000300a00 */
[----:B------:R1:W-:Y:S01]  /*f9d0*/  STL.64 [R1+0xa48], R188 ;  /* 0x000a48bc01007387 */ /* 0x0003e20000100a00 */
[----:B------:R-:W-:-:S03]  /*f9e0*/  IMAD.WIDE R192, R0, 0x4, R250 ;  /* 0x0000000400c07825 */ /* 0x000fc600078e02fa */
[----:B------:R2:W-:Y:S04]  /*f9f0*/  LDGSTS.E [R245+0x22400], [R190.64], !P1 ;  /* 0x22400000bef57fae */ /* 0x0005e8000c921848 */
[----:B------:R-:W3:Y:S04]  /*fa00*/  LDL.LU.64 R180, [R1+0x468] ;  /* 0x0004680001b47983 */ /* 0x000ee80000300a00 */
[----:B------:R-:W3:Y:S04]  /*fa10*/  LDL.LU.64 R250, [R1+0x460] ;  /* 0x0004600001fa7983 */ /* 0x000ee80000300a00 */
[----:B------:R-:W-:Y:S04]  /*fa20*/  STL.64 [R1+0xa40], R194 ;  /* 0x000a40c201007387 */ /* 0x000fe80000100a00 */
[----:B------:R1:W-:Y:S04]  /*fa30*/  LDGSTS.E [R245+0x22600], [R188.64], !P1 ;  /* 0x22600000bcf57fae */ /* 0x0003e8000c921848 */
[----:B------:R4:W-:Y:S04]  /*fa40*/  STL.64 [R1+0xa38], R192 ;  /* 0x000a38c001007387 */ /* 0x0009e80000100a00 */
[----:B-1----:R-:W3:Y:S01]  /*fa50*/  LDL.LU.64 R188, [R1+0x428] ;  /* 0x0004280001bc7983 */ /* 0x002ee20000300a00 */
[----:B--2---:R-:W-:-:S05]  /*fa60*/  IMAD.WIDE R190, R0, 0x4, R184 ;  /* 0x0000000400be7825 */ /* 0x004fca00078e02b8 */
[----:B------:R-:W-:Y:S01]  /*fa70*/  STL.64 [R1+0xa30], R190 ;  /* 0x000a30be01007387 */ /* 0x000fe20000100a00 */
[----:B------:R-:W-:-:S03]  /*fa80*/  IMAD.WIDE R184, R0, 0x4, R248 ;  /* 0x0000000400b87825 */ /* 0x000fc600078e02f8 */
[----:B------:R-:W2:Y:S01]  /*fa90*/  LDL.LU.64 R248, [R1+0x420] ;  /* 0x0004200001f87983 */ /* 0x000ea20000300a00 */
[----:B------:R-:W-:-:S04]  /*faa0*/  IADD3 R176, R4, -0x88, RZ ;  /* 0xffffff7804b07810 */ /* 0x000fc80007ffe0ff */
[----:B------:R-:W-:Y:S02]  /*fab0*/  ISETP.GE.U32.AND P3, PT, R176, 0x7ffffef9, PT ;  /* 0x7ffffef9b000780c */ /* 0x000fe40003f66070 */
[C---:B------:R-:W-:Y:S02]  /*fac0*/  IADD3 R176, R4.reuse, -0x8e, RZ ;  /* 0xffffff7204b07810 */ /* 0x040fe40007ffe0ff */
[----:B------:R-:W-:Y:S02]  /*fad0*/  IADD3 R177, R4, -0x92, RZ ;  /* 0xffffff6e04b17810 */ /* 0x000fe40007ffe0ff */
[----:B------:R-:W-:Y:S02]  /*fae0*/  ISETP.GE.U32.AND P6, PT, R176, 0x7ffffef3, PT ;  /* 0x7ffffef3b000780c */ /* 0x000fe40003fc6070 */
[----:B------:R-:W-:Y:S02]  /*faf0*/  ISETP.GE.U32.AND P4, PT, R177, 0x7ffffeef, PT ;  /* 0x7ffffeefb100780c */ /* 0x000fe40003f86070 */
[----:B------:R-:W-:-:S02]  /*fb00*/  IADD3 R176, R4, -0x96, RZ ;  /* 0xffffff6a04b07810 */ /* 0x000fc40007ffe0ff */
[----:B------:R-:W-:Y:S02]  /*fb10*/  IADD3 R177, R4, -0x9a, RZ ;  /* 0xffffff6604b17810 */ /* 0x000fe40007ffe0ff */
[----:B------:R-:W-:Y:S01]  /*fb20*/  ISETP.GE.U32.AND P1, PT, R176, 0x7ffffeeb, PT ;  /* 0x7ffffeebb000780c */ /* 0x000fe20003f26070 */
[----:B------:R3:W-:Y:S01]  /*fb30*/  STL.64 [R1+0xa28], R184 ;  /* 0x000a28b801007387 */ /* 0x0007e20000100a00 */
[----:B------:R-:W-:-:S03]  /*fb40*/  IADD3 R176, R4, -0x9e, RZ ;  /* 0xffffff6204b07810 */ /* 0x000fc60007ffe0ff */
[----:B------:R1:W-:Y:S04]  /*fb50*/  LDGSTS.E [R245+0x23400], [R194.64], !P6 ;  /* 0x23400000c2f57fae */ /* 0x0003e8000f121848 */
[----:B------:R4:W-:Y:S01]  /*fb60*/  LDGSTS.E [R245+0x23600], [R192.64], !P6 ;  /* 0x23600000c0f57fae */ /* 0x0009e2000f121848 */
[----:B------:R-:W-:-:S03]  /*fb70*/  ISETP.GE.U32.AND P6, PT, R177, 0x7ffffee7, PT ;  /* 0x7ffffee7b100780c */ /* 0x000fc60003fc6070 */
[----:B------:R1:W-:Y:S04]  /*fb80*/  LDGSTS.E [R245+0x24400], [R190.64], !P4 ;  /* 0x24400000bef57fae */ /* 0x0003e8000e121848 */
[----:B------:R3:W-:Y:S01]  /*fb90*/  LDGSTS.E [R245+0x24600], [R184.64], !P4 ;  /* 0x24600000b8f57fae */ /* 0x0007e2000e121848 */
[----:B------:R-:W-:Y:S01]  /*fba0*/  ISETP.GE.U32.AND P4, PT, R176, 0x7ffffee3, PT ;  /* 0x7ffffee3b000780c */ /* 0x000fe20003f86070 */
[----:B----4-:R-:W-:-:S04]  /*fbb0*/  IMAD.WIDE R192, R0, 0x4, R178 ;  /* 0x0000000400c07825 */ /* 0x010fc800078e02b2 */
[C---:B---3--:R-:W-:Y:S02]  /*fbc0*/  IMAD.WIDE R184, R0.reuse, 0x4, R246 ;  /* 0x0000000400b87825 */ /* 0x048fe400078e02f6 */
[----:B------:R-:W3:Y:S04]  /*fbd0*/  LDL.LU.64 R246, [R1+0x3e8] ;  /* 0x0003e80001f67983 */ /* 0x000ee80000300a00 */
[----:B------:R-:W2:Y:S01]  /*fbe0*/  LDL.LU.64 R178, [R1+0x3e0] ;  /* 0x0003e00001b27983 */ /* 0x000ea20000300a00 */
[----:B-1----:R-:W-:-:S03]  /*fbf0*/  IMAD.WIDE R190, R0, 0x4, R186 ;  /* 0x0000000400be7825 */ /* 0x002fc600078e02ba */
[----:B------:R1:W-:Y:S04]  /*fc00*/  STL.64 [R1+0xa20], R184 ;  /* 0x000a20b801007387 */ /* 0x0003e80000100a00 */
[----:B------:R1:W-:Y:S04]  /*fc10*/  STL.64 [R1+0xa18], R192 ;  /* 0x000a18c001007387 */ /* 0x0003e80000100a00 */
[----:B------:R-:W2:Y:S04]  /*fc20*/  LDL.LU.64 R186, [R1+0x3a8] ;  /* 0x0003a80001ba7983 */ /* 0x000ea80000300a00 */
[----:B------:R1:W-:Y:S01]  /*fc30*/  LDGSTS.E [R245+0x25400], [R184.64], !P1 ;  /* 0x25400000b8f57fae */ /* 0x0003e2000c921848 */
[----:B------:R-:W-:-:S03]  /*fc40*/  IMAD.WIDE R182, R0, 0x4, R182 ;  /* 0x0000000400b67825 */ /* 0x000fc600078e02b6 */
[----:B------:R-:W-:Y:S04]  /*fc50*/  STL.64 [R1+0xa10], R190 ;  /* 0x000a10be01007387 */ /* 0x000fe80000100a00 */
[----:B------:R1:W-:Y:S04]  /*fc60*/  LDGSTS.E [R245+0x25600], [R192.64], !P1 ;  /* 0x25600000c0f57fae */ /* 0x0003e8000c921848 */
[----:B-1----:R-:W2:Y:S01]  /*fc70*/  LDL.LU.64 R184, [R1+0x390] ;  /* 0x0003900001b87983 */ /* 0x002ea20000300a00 */
[----:B------:R-:W-:-:S03]  /*fc80*/  IMAD.WIDE R180, R0, 0x4, R180 ;  /* 0x0000000400b47825 */ /* 0x000fc600078e02b4 */
[----:B------:R1:W-:Y:S01]  /*fc90*/  LDGSTS.E [R245+0x26400], [R190.64], !P6 ;  /* 0x26400000bef57fae */ /* 0x0003e2000f121848 */
[----:B------:R-:W-:-:S03]  /*fca0*/  IMAD.WIDE R192, R0, 0x4, R250 ;  /* 0x0000000400c07825 */ /* 0x000fc600078e02fa */
[----:B------:R1:W-:Y:S04]  /*fcb0*/  STL.64 [R1+0xa08], R182 ;  /* 0x000a08b601007387 */ /* 0x0003e80000100a00 */
[----:B------:R1:W-:Y:S04]  /*fcc0*/  LDGSTS.E [R245+0x26600], [R182.64], !P6 ;  /* 0x26600000b6f57fae */ /* 0x0003e8000f121848 */
[----:B------:R1:W-:Y:S01]  /*fcd0*/  LDGSTS.E [R245+0x27400], [R180.64], !P4 ;  /* 0x27400000b4f57fae */ /* 0x0003e2000e121848 */
[C---:B------:R-:W-:Y:S02]  /*fce0*/  IADD3 R177, R4.reuse, -0xa2, RZ ;  /* 0xffffff5e04b17810 */ /* 0x040fe40007ffe0ff */
[----:B------:R-:W-:Y:S01]  /*fcf0*/  IADD3 R176, R4, -0xa6, RZ ;  /* 0xffffff5a04b07810 */ /* 0x000fe20007ffe0ff */
[----:B------:R2:W-:Y:S04]  /*fd00*/  LDGSTS.E [R245+0x27600], [R192.64], !P4 ;  /* 0x27600000c0f57fae */ /* 0x0005e8000e121848 */
[----:B-1----:R-:W2:Y:S01]  /*fd10*/  LDL.LU.64 R182, [R1+0x358] ;  /* 0x0003580001b67983 */ /* 0x002ea20000300a00 */
[----:B------:R-:W-:-:S03]  /*fd20*/  IMAD.WIDE R190, R0, 0x4, R188 ;  /* 0x0000000400be7825 */ /* 0x000fc600078e02bc */
[----:B------:R-:W2:Y:S04]  /*fd30*/  LDL.LU.64 R250, [R1+0x350] ;  /* 0x0003500001fa7983 */ /* 0x000ea80000300a00 */
[----:B------:R1:W-:Y:S04]  /*fd40*/  STL.64 [R1+0xa00], R180 ;  /* 0x000a00b401007387 */ /* 0x0003e80000100a00 */
[----:B------:R2:W-:Y:S04]  /*fd50*/  STL.64 [R1+0x9f8], R192 ;  /* 0x0009f8c001007387 */ /* 0x0005e80000100a00 */
[----:B-1----:R-:W2:Y:S04]  /*fd60*/  LDL.LU.64 R180, [R1+0x318] ;  /* 0x0003180001b47983 */ /* 0x002ea80000300a00 */
[----:B------:R1:W-:Y:S01]  /*fd70*/  STL.64 [R1+0x9f0], R190 ;  /* 0x0009f0be01007387 */ /* 0x0003e20000100a00 */
[----:B--2---:R-:W-:-:S05]  /*fd80*/  IMAD.WIDE R188, R0, 0x4, R248 ;  /* 0x0000000400bc7825 */ /* 0x004fca00078e02f8 */
[----:B------:R2:W-:Y:S04]  /*fd90*/  STL.64 [R1+0x9e8], R188 ;  /* 0x0009e8bc01007387 */ /* 0x0005e80000100a00 */
[----:B------:R-:W4:Y:S01]  /*fda0*/  LDL.LU.64 R248, [R1+0x310] ;  /* 0x0003100001f87983 */ /* 0x000f220000300a00 */
[----:B------:R-:W-:Y:S02]  /*fdb0*/  ISETP.GE.U32.AND P1, PT, R177, 0x7ffffedf, PT ;  /* 0x7ffffedfb100780c */ /* 0x000fe40003f26070 */
[----:B------:R-:W-:Y:S02]  /*fdc0*/  IADD3 R177, R4, -0xaa, RZ ;  /* 0xffffff5604b17810 */ /* 0x000fe40007ffe0ff */
[----:B------:R-:W-:Y:S02]  /*fdd0*/  ISETP.GE.U32.AND P6, PT, R176, 0x7ffffedb, PT ;  /* 0x7ffffedbb000780c */ /* 0x000fe40003fc6070 */
[----:B------:R-:W-:-:S07]  /*fde0*/  ISETP.GE.U32.AND P4, PT, R177, 0x7ffffed7, PT ;  /* 0x7ffffed7b100780c */ /* 0x000fce0003f86070 */
[----:B------:R1:W-:Y:S04]  /*fdf0*/  LDGSTS.E [R245+0x28400], [R190.64], !P1 ;  /* 0x28400000bef57fae */ /* 0x0003e8000c921848 */
[----:B------:R1:W-:Y:S01]  /*fe00*/  LDGSTS.E [R245+0x28600], [R188.64], !P1 ;  /* 0x28600000bcf57fae */ /* 0x0003e2000c921848 */
[----:B---3--:R-:W-:-:S03]  /*fe10*/  IMAD.WIDE R194, R0, 0x4, R246 ;  /* 0x0000000400c27825 */ /* 0x008fc600078e02f6 */
[----:B------:R-:W3:Y:S01]  /*fe20*/  LDL.LU.64 R246, [R1+0x2d8] ;  /* 0x0002d80001f67983 */ /* 0x000ee20000300a00 */
[----:B--2---:R-:W-:-:S03]  /*fe30*/  IMAD.WIDE R192, R0, 0x4, R178 ;  /* 0x0000000400c07825 */ /* 0x004fc600078e02b2 */
[----:B------:R-:W2:Y:S04]  /*fe40*/  LDL.LU.64 R178, [R1+0x2d0] ;  /* 0x0002d00001b27983 */ /* 0x000ea80000300a00 */
[----:B------:R1:W-:Y:S04]  /*fe50*/  STL.64 [R1+0x9e0], R194 ;  /* 0x0009e0c201007387 */ /* 0x0003e80000100a00 */
[----:B------:R-:W-:Y:S01]  /*fe60*/  STL.64 [R1+0x9d8], R192 ;  /* 0x0009d8c001007387 */ /* 0x000fe20000100a00 */
[----:B------:R-:W-:-:S03]  /*fe70*/  IMAD.WIDE R186, R0, 0x4, R186 ;  /* 0x0000000400ba7825 */ /* 0x000fc600078e02ba */
[----:B-1----:R-:W2:Y:S04]  /*fe80*/  LDL.LU.64 R190, [R1+0x298] ;  /* 0x0002980001be7983 */ /* 0x002ea80000300a00 */
[----:B------:R-:W2:Y:S04]  /*fe90*/  LDL.LU.64 R188, [R1+0x290] ;  /* 0x0002900001bc7983 */ /* 0x000ea80000300a00 */
[----:B------:R1:W-:Y:S01]  /*fea0*/  LDGSTS.E [R245+0x29400], [R194.64], !P6 ;  /* 0x29400000c2f57fae */ /* 0x0003e2000f121848 */
[----:B------:R-:W-:-:S03]  /*feb0*/  IMAD.WIDE R184, R0, 0x4, R184 ;  /* 0x0000000400b87825 */ /* 0x000fc600078e02b8 */
[----:B------:R1:W-:Y:S04]  /*fec0*/  STL.64 [R1+0x9d0], R186 ;  /* 0x0009d0ba01007387 */ /* 0x0003e80000100a00 */
[----:B------:R1:W-:Y:S04]  /*fed0*/  LDGSTS.E [R245+0x29600], [R192.64], !P6 ;  /* 0x29600000c0f57fae */ /* 0x0003e8000f121848 */
[----:B------:R1:W-:Y:S04]  /*fee0*/  STL.64 [R1+0x3f0], R184 ;  /* 0x0003f0b801007387 */ /* 0x0003e80000100a00 */
[----:B------:R1:W-:Y:S04]  /*fef0*/  LDGSTS.E [R245+0x2a400], [R186.64], !P4 ;  /* 0x2a400000baf57fae */ /* 0x0003e8000e121848 */
[----:B------:R1:W-:Y:S02]  /*ff00*/  LDGSTS.E [R245+0x2a600], [R184.64], !P4 ;  /* 0x2a600000b8f57fae */ /* 0x0003e4000e121848 */
[----:B-1----:R-:W-:-:S02]  /*ff10*/  IMAD.WIDE R194, R0, 0x4, R182 ;  /* 0x0000000400c27825 */ /* 0x002fc400078e02b6 */
[----:B------:R-:W2:Y:S02]  /*ff20*/  LDL.LU.64 R186, [R1+0x258] ;  /* 0x0002580001ba7983 */ /* 0x000ea40000300a00 */
[C---:B------:R-:W-:Y:S02]  /*ff30*/  IMAD.WIDE R192, R0.reuse, 0x4, R250 ;  /* 0x0000000400c07825 */ /* 0x040fe400078e02fa */
[----:B------:R-:W2:Y:S04]  /*ff40*/  LDL.LU.64 R184, [R1+0x250] ;  /* 0x0002500001b87983 */ /* 0x000ea80000300a00 */
[----:B------:R-:W-:Y:S04]  /*ff50*/  STL.64 [R1+0x430], R194 ;  /* 0x000430c201007387 */ /* 0x000fe80000100a00 */
[----:B------:R-:W2:Y:S04]  /*ff60*/  LDL.LU.64 R250, [R1+0x218] ;  /* 0x0002180001fa7983 */ /* 0x000ea80000300a00 */
[----:B------:R-:W-:Y:S01]  /*ff70*/  STL.64 [R1+0x9c8], R192 ;  /* 0x0009c8c001007387 */ /* 0x000fe20000100a00 */
[----:B------:R-:W-:-:S04]  /*ff80*/  IMAD.WIDE R182, R0, 0x4, R180 ;  /* 0x0000000400b67825 */ /* 0x000fc800078e02b4 */
[----:B----4-:R-:W-:Y:S02]  /*ff90*/  IMAD.WIDE R180, R0, 0x4, R248 ;  /* 0x0000000400b47825 */ /* 0x010fe400078e02f8 */
[----:B------:R-:W4:Y:S01]  /*ffa0*/  LDL.LU.64 R248, [R1+0x210] ;  /* 0x0002100001f87983 */ /* 0x000f220000300a00 */
[C---:B------:R-:W-:Y:S02]  /*ffb0*/  IADD3 R176, R4.reuse, -0xae, RZ ;  /* 0xffffff5204b07810 */ /* 0x040fe40007ffe0ff */
[----:B------:R-:W-:Y:S02]  /*ffc0*/  IADD3 R177, R4, -0xb2, RZ ;  /* 0xffffff4e04b17810 */ /* 0x000fe40007ffe0ff */
[----:B------:R-:W-:Y:S02]  /*ffd0*/  ISETP.GE.U32.AND P1, PT, R176, 0x7ffffed3, PT ;  /* 0x7ffffed3b000780c */ /* 0x000fe40003f26070 */
[----:B------:R-:W-:Y:S02]  /*ffe0*/  ISETP.GE.U32.AND P6, PT, R177, 0x7ffffecf, PT ;  /* 0x7ffffecfb100780c */ /* 0x000fe40003fc6070 */
[----:B------:R-:W-:-:S02]  /*fff0*/  IADD3 R176, R4, -0xb6, RZ ;  /* 0xffffff4a04b07810 */ /* 0x000fc40007ffe0ff */
[----:B------:R-:W-:Y:S02]  /*10000*/  IADD3 R177, R4, -0xba, RZ ;  /* 0xffffff4604b17810 */ /* 0x000fe40007ffe0ff */
[----:B------:R-:W-:Y:S01]  /*10010*/  ISETP.GE.U32.AND P4, PT, R176, 0x7ffffecb, PT ;  /* 0x7ffffecbb000780c */ /* 0x000fe20003f86070 */
[----:B------:R-:W-:Y:S04]  /*10020*/  STL.64 [R1+0x9c0], R182 ;  /* 0x0009c0b601007387 */ /* 0x000fe80000100a00 */
[----:B------:R1:W-:Y:S04]  /*10030*/  LDGSTS.E [R245+0x2b400], [R194.64], !P1 ;  /* 0x2b400000c2f57fae */ /* 0x0003e8000c921848 */
[----:B------:R1:W-:Y:S01]  /*10040*/  LDGSTS.E [R245+0x2b600], [R192.64], !P1 ;  /* 0x2b600000c0f57fae */ /* 0x0003e2000c921848 */
[----:B------:R-:W-:-:S03]  /*10050*/  ISETP.GE.U32.AND P1, PT, R177, 0x7ffffec7, PT ;  /* 0x7ffffec7b100780c */ /* 0x000fc60003f26070 */
[----:B------:R1:W-:Y:S04]  /*10060*/  LDGSTS.E [R245+0x2c400], [R182.64], !P6 ;  /* 0x2c400000b6f57fae */ /* 0x0003e8000f121848 */
[----:B------:R3:W-:Y:S04]  /*10070*/  STL.64 [R1+0x9b8], R180 ;  /* 0x0009b8b401007387 */ /* 0x0007e80000100a00 */
[----:B------:R3:W-:Y:S02]  /*10080*/  LDGSTS.E [R245+0x2c600], [R180.64], !P6 ;  /* 0x2c600000b4f57fae */ /* 0x0007e4000f121848 */
[----:B---3--:R-:W-:-:S02]  /*10090*/  IMAD.WIDE R180, R0, 0x4, R246 ;  /* 0x0000000400b47825 */ /* 0x008fc400078e02f6 */
[----:B------:R-:W3:Y:S02]  /*100a0*/  LDL.LU.64 R246, [R1+0x1d8] ;  /* 0x0001d80001f67983 */ /* 0x000ee40000300a00 */
[C---:B--2---:R-:W-:Y:S02]  /*100b0*/  IMAD.WIDE R178, R0.reuse, 0x4, R178 ;  /* 0x0000000400b27825 */ /* 0x044fe400078e02b2 */
[----:B-1----:R-:W2:Y:S04]  /*100c0*/  LDL.LU.64 R182, [R1+0x1d0] ;  /* 0x0001d00001b67983 */ /* 0x002ea80000300a00 */
[----:B------:R1:W-:Y:S01]  /*100d0*/  STL.64 [R1+0x9b0], R180 ;  /* 0x0009b0b401007387 */ /* 0x0003e20000100a00 */
[----:B------:R-:W-:-:S03]  /*100e0*/  IMAD.WIDE R190, R0, 0x4, R190 ;  /* 0x0000000400be7825 */ /* 0x000fc600078e02be */
[----:B------:R1:W-:Y:S01]  /*100f0*/  STL.64 [R1+0x560], R178 ;  /* 0x000560b201007387 */ /* 0x0003e20000100a00 */
[----:B------:R-:W-:-:S03]  /*10100*/  IMAD.WIDE R188, R0, 0x4, R188 ;  /* 0x0000000400bc7825 */ /* 0x000fc600078e02bc */
[----:B------:R1:W-:Y:S04]  /*10110*/  LDGSTS.E [R245+0x2d400], [R180.64], !P4 ;  /* 0x2d400000b4f57fae */ /* 0x0003e8000e121848 */
[----:B------:R1:W-:Y:S04]  /*10120*/  LDGSTS.E [R245+0x2d600], [R178.64], !P4 ;  /* 0x2d600000b2f57fae */ /* 0x0003e8000e121848 */
[----:B------:R1:W-:Y:S04]  /*10130*/  LDGSTS.E [R245+0x2e400], [R190.64], !P1 ;  /* 0x2e400000bef57fae */ /* 0x0003e8000c921848 */
[----:B-1----:R-:W2:Y:S04]  /*10140*/  LDL.LU.64 R180, [R1+0x198] ;  /* 0x0001980001b47983 */ /* 0x002ea80000300a00 */
[----:B------:R1:W-:Y:S04]  /*10150*/  STL.64 [R1+0x9a8], R190 ;  /* 0x0009a8be01007387 */ /* 0x0003e80000100a00 */
[----:B------:R1:W-:Y:S04]  /*10160*/  STL.64 [R1+0x9a0], R188 ;  /* 0x0009a0bc01007387 */ /* 0x0003e80000100a00 */
[----:B------:R-:W2:Y:S04]  /*10170*/  LDL.LU.64 R178, [R1+0x190] ;  /* 0x0001900001b27983 */ /* 0x000ea80000300a00 */
[----:B------:R1:W-:Y:S02]  /*10180*/  LDGSTS.E [R245+0x2e600], [R188.64], !P1 ;  /* 0x2e600000bcf57fae */ /* 0x0003e4000c921848 */
[----:B-1----:R-:W-:-:S04]  /*10190*/  IMAD.WIDE R190, R0, 0x4, R186 ;  /* 0x0000000400be7825 */ /* 0x002fc800078e02ba */
[C---:B------:R-:W-:Y:S01]  /*101a0*/  IMAD.WIDE R188, R0.reuse, 0x4, R184 ;  /* 0x0000000400bc7825 */ /* 0x040fe200078e02b8 */
[----:B------:R1:W-:Y:S03]  /*101b0*/  STL.64 [R1+0x998], R190 ;  /* 0x000998be01007387 */ /* 0x0003e60000100a00 */
[C---:B------:R-:W-:Y:S02]  /*101c0*/  IMAD.WIDE R186, R0.reuse, 0x4, R250 ;  /* 0x0000000400ba7825 */ /* 0x040fe400078e02fa */
[----:B------:R-:W2:Y:S04]  /*101d0*/  LDL.LU.64 R250, [R1+0x158] ;  /* 0x0001580001fa7983 */ /* 0x000ea80000300a00 */
[----:B------:R1:W-:Y:S01]  /*101e0*/  STL.64 [R1+0x990], R188 ;  /* 0x000990bc01007387 */ /* 0x0003e20000100a00 */
[----:B----4-:R-:W-:-:S03]  /*101f0*/  IMAD.WIDE R184, R0, 0x4, R248 ;  /* 0x0000000400b87825 */ /* 0x010fc600078e02f8 */
[----:B------:R-:W4:Y:S04]  /*10200*/  LDL.LU.64 R248, [R1+0x150] ;  /* 0x0001500001f87983 */ /* 0x000f280000300a00 */
[----:B------:R1:W-:Y:S04]  /*10210*/  STL.64 [R1+0x988], R186 ;  /* 0x000988ba01007387 */ /* 0x0003e80000100a00 */
[----:B------:R1:W-:Y:S04]  /*10220*/  STL.64 [R1+0x980], R184 ;  /* 0x000980b801007387 */ /* 0x0003e80000100a00 */
[----:B------:R-:W4:Y:S04]  /*10230*/  LDL.LU.64 R194, [R1+0x118] ;  /* 0x0001180001c27983 */ /* 0x000f280000300a00 */
[----:B------:R-:W4:Y:S01]  /*10240*/  LDL.LU.64 R192, [R1+0x110] ;  /* 0x0001100001c07983 */ /* 0x000f220000300a00 */
[----:B------:R-:W-:-:S04]  /*10250*/  IADD3 R176, R4, -0xbe, RZ ;  /* 0xffffff4204b07810 */ /* 0x000fc80007ffe0ff */
[----:B------:R-:W-:Y:S02]  /*10260*/  ISETP.GE.U32.AND P6, PT, R176, 0x7ffffec3, PT ;  /* 0x7ffffec3b000780c */ /* 0x000fe40003fc6070 */
[C---:B------:R-:W-:Y:S02]  /*10270*/  IADD3 R177, R4.reuse, -0xc2, RZ ;  /* 0xffffff3e04b17810 */ /* 0x040fe40007ffe0ff */
[C---:B------:R-:W-:Y:S02]  /*10280*/  IADD3 R176, R4.reuse, -0xc6, RZ ;  /* 0xffffff3a04b07810 */ /* 0x040fe40007ffe0ff */
[----:B------:R-:W-:Y:S02]  /*10290*/  ISETP.GE.U32.AND P4, PT, R177, 0x7ffffebf, PT ;  /* 0x7ffffebfb100780c */ /* 0x000fe40003f86070 */
[----:B------:R-:W-:Y:S02]  /*102a0*/  IADD3 R177, R4, -0xca, RZ ;  /* 0xffffff3604b17810 */ /* 0x000fe40007ffe0ff */
[----:B------:R-:W-:-:S03]  /*102b0*/  ISETP.GE.U32.AND P1, PT, R176, 0x7ffffebb, PT ;  /* 0x7ffffebbb000780c */ /* 0x000fc60003f26070 */
[----:B------:R1:W-:Y:S04]  /*102c0*/  LDGSTS.E [R245+0x2f400], [R190.64], !P6 ;  /* 0x2f400000bef57fae */ /* 0x0003e8000f121848 */
[----:B------:R2:W-:Y:S01]  /*102d0*/  LDGSTS.E [R245+0x2f600], [R188.64], !P6 ;  /* 0x2f600000bcf57fae */ /* 0x0005e2000f121848 */
[----:B------:R-:W-:Y:S01]  /*102e0*/  ISETP.GE.U32.AND P6, PT, R177, 0x7ffffeb7, PT ;  /* 0x7ffffeb7b100780c */ /* 0x000fe20003fc6070 */
[C---:B---3--:R-:W-:Y:S02]  /*102f0*/  IMAD.WIDE R246, R0.reuse, 0x4, R246 ;  /* 0x0000000400f67825 */ /* 0x048fe400078e02f6 */
[----:B-1----:R-:W3:Y:S02]  /*10300*/  LDL.LU.64 R190, [R1+0xd8] ;  /* 0x0000d80001be7983 */ /* 0x002ee40000300a00 */
[----:B--2---:R-:W-:-:S02]  /*10310*/  IMAD.WIDE R182, R0, 0x4, R182 ;  /* 0x0000000400b67825 */ /* 0x004fc400078e02b6 */
[----:B------:R-:W2:Y:S01]  /*10320*/  LDL.LU.64 R188, [R1+0xd0] ;  /* 0x0000d00001bc7983 */ /* 0x000ea20000300a00 */
[----:B------:R-:W-:-:S03]  /*10330*/  IADD3 R176, R4, -0xce, RZ ;  /* 0xffffff3204b07810 */ /* 0x000fc60007ffe0ff */
[----:B------:R-:W-:Y:S04]  /*10340*/  STL.64 [R1+0x978], R246 ;  /* 0x000978f601007387 */ /* 0x000fe80000100a00 */
[----:B------:R1:W-:Y:S04]  /*10350*/  LDGSTS.E [R245+0x30400], [R186.64], !P4 ;  /* 0x30400000baf57fae */ /* 0x0003e8000e121848 */
[----:B------:R1:W-:Y:S04]  /*10360*/  STL.64 [R1+0x970], R182 ;  /* 0x000970b601007387 */ /* 0x0003e80000100a00 */
[----:B------:R1:W-:Y:S04]  /*10370*/  LDGSTS.E [R245+0x30600], [R184.64], !P4 ;  /* 0x30600000b8f57fae */ /* 0x0003e8000e121848 */
[----:B-1----:R-:W2:Y:S01]  /*10380*/  LDL.LU.64 R186, [R1+0xa8] ;  /* 0x0000a80001ba7983 */ /* 0x002ea20000300a00 */
[----:B------:R-:W-:Y:S01]  /*10390*/  IMAD.WIDE R180, R0, 0x4, R180 ;  /* 0x0000000400b47825 */ /* 0x000fe200078e02b4 */
[----:B------:R-:W-:-:S02]  /*103a0*/  ISETP.GE.U32.AND P4, PT, R176, 0x7ffffeb3, PT ;  /* 0x7ffffeb3b000780c */ /* 0x000fc40003f86070 */
[----:B------:R1:W-:Y:S04]  /*103b0*/  LDGSTS.E [R245+0x31400], [R246.64], !P1 ;  /* 0x31400000f6f57fae */ /* 0x0003e8000c921848 */
[----:B------:R-:W2:Y:S01]  /*103c0*/  LDL.LU.64 R184, [R1+0xa0] ;  /* 0x0000a00001b87983 */ /* 0x000ea20000300a00 */
[----:B------:R-:W-:-:S03]  /*103d0*/  IMAD.WIDE R178, R0, 0x4, R178 ;  /* 0x0000000400b27825 */ /* 0x000fc600078e02b2 */
[----:B------:R1:W-:Y:S04]  /*103e0*/  STL.64 [R1+0x968], R180 ;  /* 0x000968b401007387 */ /* 0x0003e80000100a00 */
[----:B------:R1:W-:Y:S04]  /*103f0*/  LDGSTS.E [R245+0x31600], [R182.64], !P1 ;  /* 0x31600000b6f57fae */ /* 0x0003e8000c921848 */
[----:B------:R1:W-:Y:S04]  /*10400*/  STL.64 [R1+0x960], R178 ;  /* 0x000960b201007387 */ /* 0x0003e80000100a00 */
[----:B------:R1:W-:Y:S04]  /*10410*/  LDGSTS.E [R245+0x32400], [R180.64], !P6 ;  /* 0x32400000b4f57fae */ /* 0x0003e8000f121848 */
[----:B-1----:R-:W2:Y:S04]  /*10420*/  LDL.LU.64 R182, [R1+0x78] ;  /* 0x0000780001b67983 */ /* 0x002ea80000300a00 */
[----:B------:R1:W-:Y:S04]  /*10430*/  LDGSTS.E [R245+0x32600], [R178.64], !P6 ;  /* 0x32600000b2f57fae */ /* 0x0003e8000f121848 */
[----:B------:R-:W2:Y:S01]  /*10440*/  LDL.LU.64 R180, [R1+0x70] ;  /* 0x0000700001b47983 */ /* 0x000ea20000300a00 */
[----:B------:R-:W-:-:S05]  /*10450*/  IMAD.WIDE R250, R0, 0x4, R250 ;  /* 0x0000000400fa7825 */ /* 0x000fca00078e02fa */
[----:B------:R4:W-:Y:S04]  /*10460*/  LDGSTS.E [R245+0x33400], [R250.64], !P4 ;  /* 0x33400000faf57fae */ /* 0x0009e8000e121848 */
[----:B-1----:R-:W2:Y:S04]  /*10470*/  LDL.LU.64 R178, [R1+0x48] ;  /* 0x0000480001b27983 */ /* 0x002ea80000300a00 */
[----:B------:R-:W2:Y:S04]  /*10480*/  LDL.LU.64 R246, [R1+0x40] ;  /* 0x0000400001f67983 */ /* 0x000ea80000300a00 */
[----:B------:R-:W-:Y:S01]  /*10490*/  STL.64 [R1+0x958], R250 ;  /* 0x000958fa01007387 */ /* 0x000fe20000100a00 */
[----:B----4-:R-:W-:-:S05]  /*104a0*/  IMAD.WIDE R248, R0, 0x4, R248 ;  /* 0x0000000400f87825 */ /* 0x010fca00078e02f8 */
[----:B------:R1:W-:Y:S04]  /*104b0*/  STL.64 [R1+0x950], R248 ;  /* 0x000950f801007387 */ /* 0x0003e80000100a00 */
[----:B------:R1:W-:Y:S01]  /*104c0*/  LDGSTS.E [R245+0x33600], [R248.64], !P4 ;  /* 0x33600000f8f57fae */ /* 0x0003e2000e121848 */
[----:B------:R-:W-:-:S04]  /*104d0*/  IMAD.WIDE R194, R0, 0x4, R194 ;  /* 0x0000000400c27825 */ /* 0x000fc800078e02c2 */
[----:B------:R-:W-:Y:S01]  /*104e0*/  IMAD.WIDE R192, R0, 0x4, R192 ;  /* 0x0000000400c07825 */ /* 0x000fe200078e02c0 */
[----:B------:R-:W-:Y:S04]  /*104f0*/  STL.64 [R1+0x948], R194 ;  /* 0x000948c201007387 */ /* 0x000fe80000100a00 */
[----:B-1----:R-:W4:Y:S04]  /*10500*/  LDL.LU.64 R248, [R1+0x18] ;  /* 0x0000180001f87983 */ /* 0x002f280000300a00 */
[----:B------:R-:W-:Y:S04]  /*10510*/  STL.64 [R1+0x940], R192 ;  /* 0x000940c001007387 */ /* 0x000fe80000100a00 */
[----:B------:R-:W4:Y:S01]  /*10520*/  LDL.LU.64 R250, [R1+0x10] ;  /* 0x0000100001fa7983 */ /* 0x000f220000300a00 */
[----:B------:R-:W-:-:S02]  /*10530*/  IADD3 R177, R4, -0xd2, RZ ;  /* 0xffffff2e04b17810 */ /* 0x000fc40007ffe0ff */
[C---:B------:R-:W-:Y:S02]  /*10540*/  IADD3 R176, R4.reuse, -0xd6, RZ ;  /* 0xffffff2a04b07810 */ /* 0x040fe40007ffe0ff */
[----:B------:R-:W-:Y:S02]  /*10550*/  ISETP.GE.U32.AND P1, PT, R177, 0x7ffffeaf, PT ;  /* 0x7ffffeafb100780c */ /* 0x000fe40003f26070 */
[----:B------:R-:W-:Y:S02]  /*10560*/  IADD3 R177, R4, -0xda, RZ ;  /* 0xffffff2604b17810 */ /* 0x000fe40007ffe0ff */
[----:B------:R-:W-:Y:S02]  /*10570*/  ISETP.GE.U32.AND P6, PT, R176, 0x7ffffeab, PT ;  /* 0x7ffffeabb000780c */ /* 0x000fe40003fc6070 */
[----:B------:R-:W-:Y:S02]  /*10580*/  ISETP.GE.U32.AND P4, PT, R177, 0x7ffffea7, PT ;  /* 0x7ffffea7b100780c */ /* 0x000fe40003f86070 */
[----:B------:R-:W-:-:S05]  /*10590*/  IADD3 R176, R4, -0xde, RZ ;  /* 0xffffff2204b07810 */ /* 0x000fca0007ffe0ff */
[----:B------:R1:W-:Y:S01]  /*105a0*/  LDGSTS.E [R245+0x34400], [R194.64], !P1 ;  /* 0x34400000c2f57fae */ /* 0x0003e2000c921848 */
[----:B---3--:R-:W-:-:S03]  /*105b0*/  IMAD.WIDE R190, R0, 0x4, R190 ;  /* 0x0000000400be7825 */ /* 0x008fc600078e02be */
[----:B------:R3:W-:Y:S01]  /*105c0*/  LDGSTS.E [R245+0x34600], [R192.64], !P1 ;  /* 0x34600000c0f57fae */ /* 0x0007e2000c921848 */
[----:B------:R-:W-:Y:S01]  /*105d0*/  ISETP.GE.U32.AND P1, PT, R176, 0x7ffffea3, PT ;  /* 0x7ffffea3b000780c */ /* 0x000fe20003f26070 */
[----:B--2---:R-:W-:Y:S01]  /*105e0*/  IMAD.WIDE R188, R0, 0x4, R188 ;  /* 0x0000000400bc7825 */ /* 0x004fe200078e02bc */
[----:B------:R-:W-:Y:S01]  /*105f0*/  IADD3 R177, R4, -0xe2, RZ ;  /* 0xffffff1e04b17810 */ /* 0x000fe20007ffe0ff */
[----:B------:R-:W-:Y:S04]  /*10600*/  STL.64 [R1+0x938], R190 ;  /* 0x000938be01007387 */ /* 0x000fe80000100a00 */
[----:B------:R2:W-:Y:S04]  /*10610*/  LDGSTS.E [R245+0x35400], [R190.64], !P6 ;  /* 0x35400000bef57fae */ /* 0x0005e8000f121848 */
[----:B------:R-:W-:Y:S04]  /*10620*/  STL.64 [R1+0x930], R188 ;  /* 0x000930bc01007387 */ /* 0x000fe80000100a00 */
[----:B------:R1:W-:Y:S01]  /*10630*/  LDGSTS.E [R245+0x35600], [R188.64], !P6 ;  /* 0x35600000bcf57fae */ /* 0x0003e2000f121848 */
[----:B------:R-:W-:Y:S01]  /*10640*/  IMAD.WIDE R186, R0, 0x4, R186 ;  /* 0x0000000400ba7825 */ /* 0x000fe200078e02ba */
[----:B------:R-:W-:-:S04]  /*10650*/  ISETP.GE.U32.AND P6, PT, R177, 0x7ffffe9f, PT ;  /* 0x7ffffe9fb100780c */ /* 0x000fc80003fc6070 */
[----:B------:R-:W-:Y:S01]  /*10660*/  STL.64 [R1+0x928], R186 ;  /* 0x000928ba01007387 */ /* 0x000fe20000100a00 */
[----:B------:R-:W-:-:S03]  /*10670*/  IMAD.WIDE R184, R0, 0x4, R184 ;  /* 0x0000000400b87825 */ /* 0x000fc600078e02b8 */
[----:B------:R1:W-:Y:S01]  /*10680*/  LDGSTS.E [R245+0x36400], [R186.64], !P4 ;  /* 0x36400000baf57fae */ /* 0x0003e2000e121848 */
[----:B------:R-:W-:-:S03]  /*10690*/  IADD3 R176, R4, -0xe6, RZ ;  /* 0xffffff1a04b07810 */ /* 0x000fc60007ffe0ff */
[----:B------:R1:W-:Y:S04]  /*106a0*/  STL.64 [R1+0x920], R184 ;  /* 0x000920b801007387 */ /* 0x0003e80000100a00 */
[----:B------:R1:W-:Y:S01]  /*106b0*/  LDGSTS.E [R245+0x36600], [R184.64], !P4 ;  /* 0x36600000b8f57fae */ /* 0x0003e2000e121848 */
[----:B------:R-:W-:Y:S02]  /*106c0*/  IADD3 R177, R4, -0xea, RZ ;  /* 0xffffff1604b17810 */ /* 0x000fe40007ffe0ff */
[----:B------:R-:W-:Y:S02]  /*106d0*/  ISETP.GE.U32.AND P4, PT, R176, 0x7ffffe9b, PT ;  /* 0x7ffffe9bb000780c */ /* 0x000fe40003f86070 */
[----:B------:R-:W-:Y:S01]  /*106e0*/  IADD3 R176, R4, -0xee, RZ ;  /* 0xffffff1204b07810 */ /* 0x000fe20007ffe0ff */
[----:B-1----:R-:W-:-:S05]  /*106f0*/  IMAD.WIDE R184, R0, 0x4, R182 ;  /* 0x0000000400b87825 */ /* 0x002fca00078e02b6 */
[----:B------:R4:W-:Y:S01]  /*10700*/  LDGSTS.E [R245+0x37400], [R184.64], !P1 ;  /* 0x37400000b8f57fae */ /* 0x0009e2000c921848 */
[----:B------:R-:W-:-:S05]  /*10710*/  IMAD.WIDE R182, R0, 0x4, R180 ;  /* 0x0000000400b67825 */ /* 0x000fca00078e02b4 */
[----:B------:R1:W-:Y:S01]  /*10720*/  LDGSTS.E [R245+0x37600], [R182.64], !P1 ;  /* 0x37600000b6f57fae */ /* 0x0003e2000c921848 */
[----:B------:R-:W-:Y:S01]  /*10730*/  ISETP.GE.U32.AND P1, PT, R177, 0x7ffffe97, PT ;  /* 0x7ffffe97b100780c */ /* 0x000fe20003f26070 */
[----:B------:R-:W-:-:S04]  /*10740*/  IMAD.WIDE R180, R0, 0x4, R178 ;  /* 0x0000000400b47825 */ /* 0x000fc800078e02b2 */
[----:B------:R-:W-:Y:S01]  /*10750*/  IMAD.WIDE R178, R0, 0x4, R246 ;  /* 0x0000000400b27825 */ /* 0x000fe200078e02f6 */
[----:B------:R1:W-:Y:S04]  /*10760*/  LDGSTS.E [R245+0x38400], [R180.64], !P6 ;  /* 0x38400000b4f57fae */ /* 0x0003e8000f121848 */
[----:B------:R-:W-:Y:S04]  /*10770*/  STL.64 [R1+0x918], R184 ;  /* 0x000918b801007387 */ /* 0x000fe80000100a00 */
[----:B------:R1:W-:Y:S01]  /*10780*/  LDGSTS.E [R245+0x38600], [R178.64], !P6 ;  /* 0x38600000b2f57fae */ /* 0x0003e2000f121848 */
[----:B------:R-:W-:-:S03]  /*10790*/  ISETP.GE.U32.AND P6, PT, R176, 0x7ffffe93, PT ;  /* 0x7ffffe93b000780c */ /* 0x000fc60003fc6070 */
[----:B------:R-:W-:Y:S04]  /*107a0*/  STL.64 [R1+0x910], R182 ;  /* 0x000910b601007387 */ /* 0x000fe80000100a00 */
[----:B------:R1:W-:Y:S04]  /*107b0*/  STL.64 [R1+0x908], R180 ;  /* 0x000908b401007387 */ /* 0x0003e80000100a00 */
[----:B------:R2:W-:Y:S01]  /*107c0*/  STL.64 [R1+0x900], R178 ;  /* 0x000900b201007387 */ /* 0x0005e20000100a00 */
[----:B-1----:R-:W-:-:S04]  /*107d0*/  IMAD.WIDE R180, R0, 0x4, R196 ;  /* 0x0000000400b47825 */ /* 0x002fc800078e02c4 */
[----:B--2---:R-:W-:-:S04]  /*107e0*/  IMAD.WIDE R178, R0, 0x4, R198 ;  /* 0x0000000400b27825 */ /* 0x004fc800078e02c6 */
[----:B----4-:R-:W-:-:S04]  /*107f0*/  IMAD.WIDE R184, R0, 0x4, R248 ;  /* 0x0000000400b87825 */ /* 0x010fc800078e02f8 */
[C---:B------:R-:W-:Y:S01]  /*10800*/  IMAD.WIDE R182, R0.reuse, 0x4, R250 ;  /* 0x0000000400b67825 */ /* 0x040fe200078e02fa */
[----:B------:R1:W-:Y:S04]  /*10810*/  STL.64 [R1+0x8f8], R184 ;  /* 0x0008f8b801007387 */ /* 0x0003e80000100a00 */
[----:B------:R1:W-:Y:S04]  /*10820*/  LDGSTS.E [R245+0x39400], [R184.64], !P4 ;  /* 0x39400000b8f57fae */ /* 0x0003e8000e121848 */
[----:B------:R2:W-:Y:S04]  /*10830*/  STL.64 [R1+0x8f0], R182 ;  /* 0x0008f0b601007387 */ /* 0x0005e80000100a00 */
[----:B------:R2:W-:Y:S01]  /*10840*/  LDGSTS.E [R245+0x39600], [R182.64], !P4 ;  /* 0x39600000b6f57fae */ /* 0x0005e2000e121848 */
[----:B-1----:R-:W-:-:S03]  /*10850*/  IMAD.WIDE R184, R0, 0x4, R200 ;  /* 0x0000000400b87825 */ /* 0x002fc600078e02c8 */
[----:B------:R1:W-:Y:S04]  /*10860*/  STL.64 [R1+0x8e8], R180 ;  /* 0x0008e8b401007387 */ /* 0x0003e80000100a00 */
[----:B------:R1:W-:Y:S01]  /*10870*/  LDGSTS.E [R245+0x3a400], [R180.64], !P1 ;  /* 0x3a400000b4f57fae */ /* 0x0003e2000c921848 */
[----:B--2---:R-:W-:-:S03]  /*10880*/  IMAD.WIDE R182, R0, 0x4, R202 ;  /* 0x0000000400b67825 */ /* 0x004fc600078e02ca */
[----:B------:R2:W-:Y:S04]  /*10890*/  STL.64 [R1+0x8e0], R178 ;  /* 0x0008e0b201007387 */ /* 0x0005e80000100a00 */
[----:B------:R2:W-:Y:S01]  /*108a0*/  LDGSTS.E [R245+0x3a600], [R178.64], !P1 ;  /* 0x3a600000b2f57fae */ /* 0x0005e2000c921848 */
[----:B-1----:R-:W-:-:S03]  /*108b0*/  IMAD.WIDE R180, R0, 0x4, R204 ;  /* 0x0000000400b47825 */ /* 0x002fc600078e02cc */
[----:B------:R1:W-:Y:S04]  /*108c0*/  STL.64 [R1+0x8d8], R184 ;  /* 0x0008d8b801007387 */ /* 0x0003e80000100a00 */
[----:B------:R4:W-:Y:S01]  /*108d0*/  STL.64 [R1+0x8d0], R182 ;  /* 0x0008d0b601007387 */ /* 0x0009e20000100a00 */
[----:B--2---:R-:W-:-:S03]  /*108e0*/  IMAD.WIDE R178, R0, 0x4, R206 ;  /* 0x0000000400b27825 */ /* 0x004fc600078e02ce */
[----:B------:R1:W-:Y:S04]  /*108f0*/  LDGSTS.E [R245+0x3b400], [R184.64], !P6 ;  /* 0x3b400000b8f57fae */ /* 0x0003e8000f121848 */
[----:B------:R2:W-:Y:S01]  /*10900*/  STL.64 [R1+0x8c8], R180 ;  /* 0x0008c8b401007387 */ /* 0x0005e20000100a00 */
[----:B------:R-:W-:-:S03]  /*10910*/  IADD3 R177, R4, -0xf2, RZ ;  /* 0xffffff0e04b17810 */ /* 0x000fc60007ffe0ff */
[----:B------:R-:W2:Y:S04]  /*10920*/  S2R R249, SR_TID.X ;  /* 0x0000000000f97919 */ /* 0x000ea80000002100 */
[----:B-1----:R-:W3:Y:S04]  /*10930*/  LDL.LU.64 R184, [R1+0x618] ;  /* 0x0006180001b87983 */ /* 0x002ee80000300a00 */
[----:B------:R1:W-:Y:S04]  /*10940*/  STL.64 [R1+0x8c0], R178 ;  /* 0x0008c0b201007387 */ /* 0x0003e80000100a00 */
[----:B------:R-:W3:Y:S01]  /*10950*/  LDL.LU.64 R250, [R1+0x610] ;  /* 0x0006100001fa7983 */ /* 0x000ee20000300a00 */
[----:B------:R-:W-:-:S02]  /*10960*/  IADD3 R176, R4, -0xf6, RZ ;  /* 0xffffff0a04b07810 */ /* 0x000fc40007ffe0ff */
[----:B------:R-:W-:Y:S01]  /*10970*/  ISETP.GE.U32.AND P4, PT, R177, 0x7ffffe8f, PT ;  /* 0x7ffffe8fb100780c */ /* 0x000fe20003f86070 */
[----:B------:R4:W-:Y:S01]  /*10980*/  LDGSTS.E [R245+0x3b600], [R182.64], !P6 ;  /* 0x3b600000b6f57fae */ /* 0x0009e2000f121848 */
[----:B------:R-:W-:Y:S02]  /*10990*/  ISETP.GE.U32.AND P1, PT, R176, 0x7ffffe8b, PT ;  /* 0x7ffffe8bb000780c */ /* 0x000fe40003f26070 */
[----:B------:R-:W-:Y:S01]  /*109a0*/  IADD3 R177, R4, -0xfa, RZ ;  /* 0xffffff0604b17810 */ /* 0x000fe20007ffe0ff */
[----:B------:R-:W-:-:S03]  /*109b0*/  IMAD.WIDE R190, R0, 0x4, R208 ;  /* 0x0000000400be7825 */ /* 0x000fc600078e02d0 */
[----:B------:R-:W-:Y:S01]  /*109c0*/  ISETP.GE.U32.AND P6, PT, R177, 0x7ffffe87, PT ;  /* 0x7ffffe87b100780c */ /* 0x000fe20003fc6070 */
[----:B------:R-:W-:-:S04]  /*109d0*/  IMAD.WIDE R188, R0, 0x4, R210 ;  /* 0x0000000400bc7825 */ /* 0x000fc800078e02d2 */
[C---:B------:R-:W-:Y:S01]  /*109e0*/  IMAD.WIDE R186, R0.reuse, 0x4, R212 ;  /* 0x0000000400ba7825 */ /* 0x040fe200078e02d4 */
[----:B------:R2:W-:Y:S04]  /*109f0*/  LDGSTS.E [R245+0x3c400], [R180.64], !P4 ;  /* 0x3c400000b4f57fae */ /* 0x0005e8000e121848 */
[----:B----4-:R-:W4:Y:S04]  /*10a00*/  LDL.LU.64 R182, [R1+0x5d8] ;  /* 0x0005d80001b67983 */ /* 0x010f280000300a00 */
[----:B------:R1:W-:Y:S04]  /*10a10*/  LDGSTS.E [R245+0x3c600], [R178.64], !P4 ;  /* 0x3c600000b2f57fae */ /* 0x0003e8000e121848 */
[----:B--2---:R-:W2:Y:S04]  /*10a20*/  LDL.LU.64 R180, [R1+0x5d0] ;  /* 0x0005d00001b47983 */ /* 0x004ea80000300a00 */
[----:B------:R1:W-:Y:S02]  /*10a30*/  STL.64 [R1+0x8b8], R190 ;  /* 0x0008b8be01007387 */ /* 0x0003e40000100a00 */
[----:B-1----:R-:W-:-:S02]  /*10a40*/  IMAD.WIDE R178, R0, 0x4, R214 ;  /* 0x0000000400b27825 */ /* 0x002fc400078e02d6 */
[----:B------:R1:W-:Y:S01]  /*10a50*/  STL.64 [R1+0x8b0], R188 ;  /* 0x0008b0bc01007387 */ /* 0x0003e20000100a00 */
[----:B------:R-:W-:-:S03]  /*10a60*/  LOP3.LUT R249, R249, 0x7f, RZ, 0xc0, !PT ;  /* 0x0000007ff9f97812 */ /* 0x000fc600078ec0ff */
[----:B------:R1:W-:Y:S01]  /*10a70*/  LDGSTS.E [R245+0x3d400], [R190.64], !P1 ;  /* 0x3d400000bef57fae */ /* 0x0003e2000c921848 */
[----:B------:R-:W-:-:S03]  /*10a80*/  IMAD.WIDE R196, R0, 0x4, R216 ;  /* 0x0000000400c47825 */ /* 0x000fc600078e02d8 */
[----:B------:R-:W-:Y:S01]  /*10a90*/  STL.64 [R1+0x8a8], R186 ;  /* 0x0008a8ba01007387 */ /* 0x000fe20000100a00 */
[----:B------:R-:W-:-:S03]  /*10aa0*/  IMAD.WIDE R194, R0, 0x4, R218 ;  /* 0x0000000400c27825 */ /* 0x000fc600078e02da */
[----:B------:R1:W-:Y:S04]  /*10ab0*/  LDGSTS.E [R245+0x3d600], [R188.64], !P1 ;  /* 0x3d600000bcf57fae */ /* 0x0003e8000c921848 */
[----:B-1----:R-:W4:Y:S04]  /*10ac0*/  LDL.LU.64 R190, [R1+0x598] ;  /* 0x0005980001be7983 */ /* 0x002f280000300a00 */
[----:B------:R1:W-:Y:S04]  /*10ad0*/  STL.64 [R1+0x8a0], R178 ;  /* 0x0008a0b201007387 */ /* 0x0003e80000100a00 */
[----:B------:R-:W4:Y:S01]  /*10ae0*/  LDL.LU.64 R188, [R1+0x590] ;  /* 0x0005900001bc7983 */ /* 0x000f220000300a00 */
[----:B------:R-:W-:-:S03]  /*10af0*/  SHF.L.U32 R247, R249, 0x2, RZ ;  /* 0x00000002f9f77819 */ /* 0x000fc600000006ff */
[----:B------:R1:W-:Y:S04]  /*10b00*/  LDGSTS.E [R245+0x3e400], [R186.64], !P6 ;  /* 0x3e400000baf57fae */ /* 0x0003e8000f121848 */
[----:B------:R1:W-:Y:S04]  /*10b10*/  LDGSTS.E [R245+0x3e600], [R178.64], !P6 ;  /* 0x3e600000b2f57fae */ /* 0x0003e8000f121848 */
[----:B-1----:R-:W4:Y:S04]  /*10b20*/  LDL.LU.64 R178, [R1+0x558] ;  /* 0x0005580001b27983 */ /* 0x002f280000300a00 */
[----:B------:R-:W-:Y:S04]  /*10b30*/  STL.64 [R1+0x898], R196 ;  /* 0x000898c401007387 */ /* 0x000fe80000100a00 */
[----:B------:R-:W4:Y:S04]  /*10b40*/  LDL.LU.64 R248, [R1+0x550] ;  /* 0x0005500001f87983 */ /* 0x000f280000300a00 */
[----:B------:R2:W-:Y:S04]  /*10b50*/  STL.64 [R1+0x890], R194 ;  /* 0x000890c201007387 */ /* 0x0005e80000100a00 */
[----:B------:R-:W4:Y:S01]  /*10b60*/  LDL.LU.64 R186, [R1+0x518] ;  /* 0x0005180001ba7983 */ /* 0x000f220000300a00 */
[----:B---3--:R-:W-:-:S04]  /*10b70*/  IMAD.WIDE R192, R0, 0x4, R184 ;  /* 0x0000000400c07825 */ /* 0x008fc800078e02b8 */
[----:B------:R-:W-:Y:S01]  /*10b80*/  IMAD.WIDE R184, R0, 0x4, R250 ;  /* 0x0000000400b87825 */ /* 0x000fe200078e02fa */
[----:B------:R-:W-:Y:S04]  /*10b90*/  STL.64 [R1+0x2a8], R192 ;  /* 0x0002a8c001007387 */ /* 0x000fe80000100a00 */
[----:B------:R4:W-:Y:S04]  /*10ba0*/  STL.64 [R1+0x2a0], R184 ;  /* 0x0002a0b801007387 */ /* 0x0009e80000100a00 */
[----:B------:R-:W3:Y:S01]  /*10bb0*/  LDL.LU.64 R250, [R1+0x510] ;  /* 0x0005100001fa7983 */ /* 0x000ee20000300a00 */
[----:B------:R-:W-:-:S04]  /*10bc0*/  IADD3 R176, R4, -0xfe, RZ ;  /* 0xffffff0204b07810 */ /* 0x000fc80007ffe0ff */
[----:B------:R-:W-:Y:S02]  /*10bd0*/  ISETP.GE.U32.AND P4, PT, R176, 0x7ffffe83, PT ;  /* 0x7ffffe83b000780c */ /* 0x000fe40003f86070 */
[----:B------:R-:W-:Y:S02]  /*10be0*/  LOP3.LUT R246, R247, 0x40, RZ, 0x3c, !PT ;  /* 0x00000040f7f67812 */ /* 0x000fe400078e3cff */
[----:B------:R-:W-:-:S04]  /*10bf0*/  IADD3 R177, R4, -0x8b, RZ ;  /* 0xffffff7504b17810 */ /* 0x000fc80007ffe0ff */
[----:B------:R-:W-:-:S05]  /*10c00*/  ISETP.GE.U32.AND P1, PT, R177, 0x7ffffef6, PT ;  /* 0x7ffffef6b100780c */ /* 0x000fca0003f26070 */
[----:B------:R1:W-:Y:S04]  /*10c10*/  LDGSTS.E [R245+0x3f400], [R196.64], !P4 ;  /* 0x3f400000c4f57fae */ /* 0x0003e8000e121848 */
[----:B------:R2:W-:Y:S04]  /*10c20*/  LDGSTS.E [R245+0x3f600], [R194.64], !P4 ;  /* 0x3f600000c2f57fae */ /* 0x0005e8000e121848 */
[----:B------:R1:W-:Y:S04]  /*10c30*/  LDGSTS.E [R246+0x20800], [R192.64], !P5 ;  /* 0x20800000c0f67fae */ /* 0x0003e8000e921848 */
[----:B------:R4:W-:Y:S01]  /*10c40*/  LDGSTS.E [R246+0x20a00], [R184.64], !P5 ;  /* 0x20a00000b8f67fae */ /* 0x0009e2000e921848 */
[----:B--2---:R-:W-:-:S04]  /*10c50*/  IMAD.WIDE R194, R0, 0x4, R180 ;  /* 0x0000000400c27825 */ /* 0x004fc800078e02b4 */
[C---:B----4-:R-:W-:Y:S02]  /*10c60*/  IMAD.WIDE R184, R0.reuse, 0x4, R182 ;  /* 0x0000000400b87825 */ /* 0x050fe400078e02b6 */
[----:B------:R-:W2:Y:S02]  /*10c70*/  LDL.LU.64 R182, [R1+0x4d8] ;  /* 0x0004d80001b67983 */ /* 0x000ea40000300a00 */
[C---:B-1----:R-:W-:Y:S02]  /*10c80*/  IMAD.WIDE R192, R0.reuse, 0x4, R190 ;  /* 0x0000000400c07825 */ /* 0x042fe400078e02be */
[----:B------:R-:W4:Y:S04]  /*10c90*/  LDL.LU.64 R180, [R1+0x4d0] ;  /* 0x0004d00001b47983 */ /* 0x000f280000300a00 */
[----:B------:R1:W-:Y:S01]  /*10ca0*/  STL.64 [R1+0x268], R184 ;  /* 0x000268b801007387 */ /* 0x0003e20000100a00 */
[----:B------:R-:W-:-:S03]  /*10cb0*/  IMAD.WIDE R190, R0, 0x4, R188 ;  /* 0x0000000400be7825 */ /* 0x000fc600078e02bc */
[----:B------:R1:W-:Y:S04]  /*10cc0*/  STL.64 [R1+0x260], R194 ;  /* 0x000260c201007387 */ /* 0x0003e80000100a00 */
[----:B------:R-:W4:Y:S04]  /*10cd0*/  LDL.LU.64 R188, [R1+0x498] ;  /* 0x0004980001bc7983 */ /* 0x000f280000300a00 */
[----:B------:R1:W-:Y:S04]  /*10ce0*/  LDGSTS.E [R246+0x21800], [R184.64], !P2 ;  /* 0x21800000b8f67fae */ /* 0x0003e8000d121848 */
[----:B------:R1:W-:Y:S04]  /*10cf0*/  STL.64 [R1+0x228], R192 ;  /* 0x000228c001007387 */ /* 0x0003e80000100a00 */
[----:B------:R1:W-:Y:S01]  /*10d00*/  LDGSTS.E [R246+0x21a00], [R194.64], !P2 ;  /* 0x21a00000c2f67fae */ /* 0x0003e2000d121848 */
[----:B------:R-:W-:-:S03]  /*10d10*/  IMAD.WIDE R196, R0, 0x4, R178 ;  /* 0x0000000400c47825 */ /* 0x000fc600078e02b2 */
[----:B-1----:R-:W4:Y:S04]  /*10d20*/  LDL.LU.64 R184, [R1+0x490] ;  /* 0x0004900001b87983 */ /* 0x002f280000300a00 */
[----:B------:R1:W-:Y:S01]  /*10d30*/  STL.64 [R1+0x220], R190 ;  /* 0x000220be01007387 */ /* 0x0003e20000100a00 */
[----:B------:R-:W-:-:S03]  /*10d40*/  IMAD.WIDE R194, R0, 0x4, R248 ;  /* 0x0000000400c27825 */ /* 0x000fc600078e02f8 */
[----:B------:R1:W-:Y:S04]  /*10d50*/  LDGSTS.E [R246+0x22800], [R192.64], !P1 ;  /* 0x22800000c0f67fae */ /* 0x0003e8000c921848 */
[----:B------:R-:W4:Y:S04]  /*10d60*/  LDL.LU.64 R178, [R1+0x458] ;  /* 0x0004580001b27983 */ /* 0x000f280000300a00 */
[----:B------:R-:W4:Y:S01]  /*10d70*/  LDL.LU.64 R248, [R1+0x450] ;  /* 0x0004500001f87983 */ /* 0x000f220000300a00 */
[----:B-1----:R-:W-:-:S03]  /*10d80*/  IMAD.WIDE R192, R0, 0x4, R186 ;  /* 0x0000000400c07825 */ /* 0x002fc600078e02ba */
[----:B------:R-:W-:Y:S04]  /*10d90*/  STL.64 [R1+0x1a8], R196 ;  /* 0x0001a8c401007387 */ /* 0x000fe80000100a00 */
[----:B------:R1:W-:Y:S04]  /*10da0*/  LDGSTS.E [R246+0x22a00], [R190.64], !P1 ;  /* 0x22a00000bef67fae */ /* 0x0003e8000c921848 */
[----:B------:R-:W-:Y:S04]  /*10db0*/  STL.64 [R1+0x1a0], R194 ;  /* 0x0001a0c201007387 */ /* 0x000fe80000100a00 */
[----:B-1----:R-:W4:Y:S04]  /*10dc0*/  LDL.LU.64 R190, [R1+0x418] ;  /* 0x0004180001be7983 */ /* 0x002f280000300a00 */
[----:B------:R-:W-:Y:S01]  /*10dd0*/  STL.64 [R1+0x168], R192 ;  /* 0x000168c001007387 */ /* 0x000fe20000100a00 */
[----:B---3--:R-:W-:-:S03]  /*10de0*/  IMAD.WIDE R186, R0, 0x4, R250 ;  /* 0x0000000400ba7825 */ /* 0x008fc600078e02fa */
[----:B------:R-:W3:Y:S01]  /*10df0*/  LDL.LU.64 R250, [R1+0x410] ;  /* 0x0004100001fa7983 */ /* 0x000ee20000300a00 */
[C---:B------:R-:W-:Y:S02]  /*10e00*/  IADD3 R177, R4.reuse, -0x8f, RZ ;  /* 0xffffff7104b17810 */ /* 0x040fe40007ffe0ff */
[C---:B------:R-:W-:Y:S02]  /*10e10*/  IADD3 R176, R4.reuse, -0x8c, RZ ;  /* 0xffffff7404b07810 */ /* 0x040fe40007ffe0ff */
[----:B------:R-:W-:Y:S02]  /*10e20*/  ISETP.GE.U32.AND P4, PT, R177, 0x7ffffef2, PT ;  /* 0x7ffffef2b100780c */ /* 0x000fe40003f86070 */
[----:B------:R-:W-:Y:S02]  /*10e30*/  IADD3 R177, R4, -0x93, RZ ;  /* 0xffffff6d04b17810 */ /* 0x000fe40007ffe0ff */
[----:B------:R-:W-:Y:S02]  /*10e40*/  ISETP.GE.U32.AND P6, PT, R176, 0x7ffffef5, PT ;  /* 0x7ffffef5b000780c */ /* 0x000fe40003fc6070 */
[----:B------:R-:W-:-:S02]  /*10e50*/  IADD3 R176, R4, -0x90, RZ ;  /* 0xffffff7004b07810 */ /* 0x000fc40007ffe0ff */
[----:B------:R-:W-:Y:S02]  /*10e60*/  ISETP.GE.U32.AND P2, PT, R177, 0x7ffffeee, PT ;  /* 0x7ffffeeeb100780c */ /* 0x000fe40003f46070 */
[----:B------:R-:W-:Y:S02]  /*10e70*/  ISETP.GE.U32.AND P5, PT, R176, 0x7ffffef1, PT ;  /* 0x7ffffef1b000780c */ /* 0x000fe40003fa6070 */
[C---:B------:R-:W-:Y:S01]  /*10e80*/  IADD3 R176, R4.reuse, -0x97, RZ ;  /* 0xffffff6904b07810 */ /* 0x040fe20007ffe0ff */
[----:B------:R1:W-:Y:S01]  /*10e90*/  LDGSTS.E [R246+0x23800], [R196.64], !P4 ;  /* 0x23800000c4f67fae */ /* 0x0003e2000e121848 */
[----:B------:R-:W-:Y:S02]  /*10ea0*/  IADD3 R177, R4, -0x9b, RZ ;  /* 0xffffff6504b17810 */ /* 0x000fe40007ffe0ff */
[----:B------:R-:W-:Y:S01]  /*10eb0*/  ISETP.GE.U32.AND P1, PT, R176, 0x7ffffeea, PT ;  /* 0x7ffffeeab000780c */ /* 0x000fe20003f26070 */
[----:B------:R4:W-:Y:S01]  /*10ec0*/  LDGSTS.E [R246+0x23a00], [R194.64], !P4 ;  /* 0x23a00000c2f67fae */ /* 0x0009e2000e121848 */
[----:B------:R-:W-:-:S03]  /*10ed0*/  ISETP.GE.U32.AND P4, PT, R177, 0x7ffffee6, PT ;  /* 0x7ffffee6b100780c */ /* 0x000fc60003f86070 */
[----:B------:R1:W-:Y:S01]  /*10ee0*/  LDGSTS.E [R246+0x24800], [R192.64], !P2 ;  /* 0x24800000c0f67fae */ /* 0x0003e2000d121848 */
[----:B------:R-:W-:-:S03]  /*10ef0*/  IADD3 R176, R4, -0x9f, RZ ;  /* 0xffffff6104b07810 */ /* 0x000fc60007ffe0ff */
[----:B------:R2:W-:Y:S04]  /*10f00*/  STL.64 [R1+0x160], R186 ;  /* 0x000160ba01007387 */ /* 0x0005e80000100a00 */
[----:B------:R2:W-:Y:S01]  /*10f10*/  LDGSTS.E [R246+0x24a00], [R186.64], !P2 ;  /* 0x24a00000baf67fae */ /* 0x0005e2000d121848 */
[----:B------:R-:W-:Y:S01]  /*10f20*/  ISETP.GE.U32.AND P2, PT, R176, 0x7ffffee2, PT ;  /* 0x7ffffee2b000780c */ /* 0x000fe20003f46070 */
[C---:B--2---:R-:W-:Y:S02]  /*10f30*/  IMAD.WIDE R186, R0.reuse, 0x4, R182 ;  /* 0x0000000400ba7825 */ /* 0x044fe400078e02b6 */
[----:B------:R-:W2:Y:S02]  /*10f40*/  LDL.LU.64 R182, [R1+0x3d8] ;  /* 0x0003d80001b67983 */ /* 0x000ea40000300a00 */
[----:B----4-:R-:W-:-:S02]  /*10f50*/  IMAD.WIDE R194, R0, 0x4, R180 ;  /* 0x0000000400c27825 */ /* 0x010fc400078e02b4 */
[----:B------:R-:W3:Y:S04]  /*10f60*/  LDL.LU.64 R180, [R1+0x3d0] ;  /* 0x0003d00001b47983 */ /* 0x000ee80000300a00 */
[----:B------:R1:W-:Y:S02]  /*10f70*/  STL.64 [R1+0xb8], R186 ;  /* 0x0000b8ba01007387 */ /* 0x0003e40000100a00 */
[C---:B-1----:R-:W-:Y:S02]  /*10f80*/  IMAD.WIDE R192, R0.reuse, 0x4, R188 ;  /* 0x0000000400c07825 */ /* 0x042fe400078e02bc */
[----:B------:R1:W-:Y:S04]  /*10f90*/  STL.64 [R1+0xb0], R194 ;  /* 0x0000b0c201007387 */ /* 0x0003e80000100a00 */
[----:B------:R-:W3:Y:S04]  /*10fa0*/  LDL.LU.64 R188, [R1+0x388] ;  /* 0x0003880001bc7983 */ /* 0x000ee80000300a00 */
[----:B------:R1:W-:Y:S01]  /*10fb0*/  LDGSTS.E [R246+0x25800], [R186.64], !P1 ;  /* 0x25800000baf67fae */ /* 0x0003e2000c921848 */
[----:B------:R-:W-:-:S03]  /*10fc0*/  IMAD.WIDE R184, R0, 0x4, R184 ;  /* 0x0000000400b87825 */ /* 0x000fc600078e02b8 */
[----:B------:R-:W-:Y:S04]  /*10fd0*/  STL.64 [R1+0x18], R192 ;  /* 0x000018c001007387 */ /* 0x000fe80000100a00 */
[----:B------:R1:W-:Y:S04]  /*10fe0*/  LDGSTS.E [R246+0x25a00], [R194.64], !P1 ;  /* 0x25a00000c2f67fae */ /* 0x0003e8000c921848 */
[----:B-1----:R-:W3:Y:S04]  /*10ff0*/  LDL.LU.64 R186, [R1+0x380] ;  /* 0x0003800001ba7983 */ /* 0x002ee80000300a00 */
[----:B------:R1:W-:Y:S04]  /*11000*/  LDGSTS.E [R246+0x26800], [R192.64], !P4 ;  /* 0x26800000c0f67fae */ /* 0x0003e8000e121848 */
[----:B------:R1:W-:Y:S01]  /*11010*/  STL.64 [R1+0x10], R184 ;  /* 0x000010b801007387 */ /* 0x0003e20000100a00 */
[----:B------:R-:W-:-:S03]  /*11020*/  IMAD.WIDE R194, R0, 0x4, R248 ;  /* 0x0000000400c27825 */ /* 0x000fc600078e02f8 */
[----:B------:R1:W-:Y:S02]  /*11030*/  LDGSTS.E [R246+0x26a00], [R184.64], !P4 ;  /* 0x26a00000b8f67fae */ /* 0x0003e4000e121848 */
[C---:B-1----:R-:W-:Y:S02]  /*11040*/  IMAD.WIDE R184, R0.reuse, 0x4, R178 ;  /* 0x0000000400b87825 */ /* 0x042fe400078e02b2 */
[----:B------:R-:W3:Y:S02]  /*11050*/  LDL.LU.64 R178, [R1+0x348] ;  /* 0x0003480001b27983 */ /* 0x000ee40000300a00 */
[----:B------:R-:W-:Y:S02]  /*11060*/  IMAD.WIDE R192, R0, 0x4, R190 ;  /* 0x0000000400c07825 */ /* 0x000fe400078e02be */
[----:B------:R-:W3:Y:S04]  /*11070*/  LDL.LU.64 R248, [R1+0x340] ;  /* 0x0003400001f87983 */ /* 0x000ee80000300a00 */
[----:B------:R1:W-:Y:S04]  /*11080*/  STL.64 [R1+0x888], R184 ;  /* 0x000888b801007387 */ /* 0x0003e80000100a00 */
[----:B------:R3:W-:Y:S04]  /*11090*/  STL.64 [R1+0x880], R194 ;  /* 0x000880c201007387 */ /* 0x0007e80000100a00 */
[----:B------:R1:W-:Y:S01]  /*110a0*/  LDGSTS.E [R246+0x27800], [R184.64], !P2 ;  /* 0x27800000b8f67fae */ /* 0x0003e2000d121848 */
[----:B------:R-:W-:-:S02]  /*110b0*/  IADD3 R177, R4, -0xa3, RZ ;  /* 0xffffff5d04b17810 */ /* 0x000fc40007ffe0ff */
[----:B------:R-:W-:Y:S01]  /*110c0*/  IADD3 R176, R4, -0xa7, RZ ;  /* 0xffffff5904b07810 */ /* 0x000fe20007ffe0ff */
[----:B------:R3:W-:Y:S04]  /*110d0*/  LDGSTS.E [R246+0x27a00], [R194.64], !P2 ;  /* 0x27a00000c2f67fae */ /* 0x0007e8000d121848 */
[----:B-1----:R-:W3:Y:S04]  /*110e0*/  LDL.LU.64 R184, [R1+0x308] ;  /* 0x0003080001b87983 */ /* 0x002ee80000300a00 */
[----:B------:R1:W-:Y:S01]  /*110f0*/  STL.64 [R1+0x878], R192 ;  /* 0x000878c001007387 */ /* 0x0003e20000100a00 */
[----:B---3--:R-:W-:-:S05]  /*11100*/  IMAD.WIDE R190, R0, 0x4, R250 ;  /* 0x0000000400be7825 */ /* 0x008fca00078e02fa */
        /* <DEDUP_REMOVED lines=8> */
[----:B--2---:R-:W-:-:S03]  /*11190*/  IMAD.WIDE R196, R0, 0x4, R182 ;  /* 0x0000000400c47825 */ /* 0x004fc600078e02b6 */
[----:B------:R-:W2:Y:S01]  /*111a0*/  LDL.LU.64 R182, [R1+0x2c8] ;  /* 0x0002c80001b67983 */ /* 0x000ea20000300a00 */
[----:B---3--:R-:W-:-:S03]  /*111b0*/  IMAD.WIDE R194, R0, 0x4, R180 ;  /* 0x0000000400c27825 */ /* 0x008fc600078e02b4 */
[----:B------:R-:W3:Y:S04]  /*111c0*/  LDL.LU.64 R180, [R1+0x2c0] ;  /* 0x0002c00001b47983 */ /* 0x000ee80000300a00 */
[----:B------:R-:W-:Y:S04]  /*111d0*/  STL.64 [R1+0x868], R196 ;  /* 0x000868c401007387 */ /* 0x000fe80000100a00 */
[----:B------:R-:W-:Y:S01]  /*111e0*/  STL.64 [R1+0x860], R194 ;  /* 0x000860c201007387 */ /* 0x000fe20000100a00 */
[----:B------:R-:W-:-:S03]  /*111f0*/  IMAD.WIDE R188, R0, 0x4, R188 ;  /* 0x0000000400bc7825 */ /* 0x000fc600078e02bc */
[----:B-1----:R-:W3:Y:S04]  /*11200*/  LDL.LU.64 R192, [R1+0x288] ;  /* 0x0002880001c07983 */ /* 0x002ee80000300a00 */
[----:B------:R1:W-:Y:S04]  /*11210*/  LDGSTS.E [R246+0x29800], [R196.64], !P4 ;  /* 0x29800000c4f67fae */ /* 0x0003e8000e121848 */
[----:B------:R-:W3:Y:S04]  /*11220*/  LDL.LU.64 R190, [R1+0x280] ;  /* 0x0002800001be7983 */ /* 0x000ee80000300a00 */
[----:B------:R1:W-:Y:S04]  /*11230*/  STL.64 [R1+0x3f8], R188 ;  /* 0x0003f8bc01007387 */ /* 0x0003e80000100a00 */
[----:B------:R1:W-:Y:S01]  /*11240*/  LDGSTS.E [R246+0x29a00], [R194.64], !P4 ;  /* 0x29a00000c2f67fae */ /* 0x0003e2000e121848 */
[----:B------:R-:W-:-:S03]  /*11250*/  IMAD.WIDE R186, R0, 0x4, R186 ;  /* 0x0000000400ba7825 */ /* 0x000fc600078e02ba */
[----:B------:R1:W-:Y:S04]  /*11260*/  LDGSTS.E [R246+0x2a800], [R188.64], !P2 ;  /* 0x2a800000bcf67fae */ /* 0x0003e8000d121848 */
[----:B------:R1:W-:Y:S04]  /*11270*/  STL.64 [R1+0x858], R186 ;  /* 0x000858ba01007387 */ /* 0x0003e80000100a00 */
[----:B------:R1:W-:Y:S04]  /*11280*/  LDGSTS.E [R246+0x2aa00], [R186.64], !P2 ;  /* 0x2aa00000baf67fae */ /* 0x0003e8000d121848 */
[----:B-1----:R-:W3:Y:S01]  /*11290*/  LDL.LU.64 R188, [R1+0x248] ;  /* 0x0002480001bc7983 */ /* 0x002ee20000300a00 */
[----:B------:R-:W-:-:S03]  /*112a0*/  IMAD.WIDE R196, R0, 0x4, R178 ;  /* 0x0000000400c47825 */ /* 0x000fc600078e02b2 */
[----:B------:R-:W3:Y:S01]  /*112b0*/  LDL.LU.64 R178, [R1+0x240] ;  /* 0x0002400001b27983 */ /* 0x000ee20000300a00 */
[----:B------:R-:W-:-:S03]  /*112c0*/  IMAD.WIDE R194, R0, 0x4, R248 ;  /* 0x0000000400c27825 */ /* 0x000fc600078e02f8 */
[----:B------:R-:W-:Y:S04]  /*112d0*/  STL.64 [R1+0x450], R196 ;  /* 0x000450c401007387 */ /* 0x000fe80000100a00 */
[----:B------:R-:W3:Y:S04]  /*112e0*/  LDL.LU.64 R248, [R1+0x208] ;  /* 0x0002080001f87983 */ /* 0x000ee80000300a00 */
[----:B------:R-:W-:Y:S01]  /*112f0*/  STL.64 [R1+0x470], R194 ;  /* 0x000470c201007387 */ /* 0x000fe20000100a00 */
[----:B------:R-:W-:-:S04]  /*11300*/  IMAD.WIDE R186, R0, 0x4, R184 ;  /* 0x0000000400ba7825 */ /* 0x000fc800078e02b8 */
[----:B----4-:R-:W-:Y:S02]  /*11310*/  IMAD.WIDE R184, R0, 0x4, R250 ;  /* 0x0000000400b87825 */ /* 0x010fe400078e02fa */
        /* <DEDUP_REMOVED lines=10> */
[----:B------:R-:W-:-:S03]  /*113c0*/  ISETP.GE.U32.AND P1, PT, R177, 0x7ffffec6, PT ;  /* 0x7ffffec6b100780c */ /* 0x000fc60003f26070 */
[----:B------:R1:W-:Y:S04]  /*113d0*/  STL.64 [R1+0x4f0], R186 ;  /* 0x0004f0ba01007387 */ /* 0x0003e80000100a00 */
[----:B------:R1:W-:Y:S04]  /*113e0*/  STL.64 [R1+0x850], R184 ;  /* 0x000850b801007387 */ /* 0x0003e80000100a00 */
[----:B------:R1:W-:Y:S04]  /*113f0*/  LDGSTS.E [R246+0x2c800], [R186.64], !P4 ;  /* 0x2c800000baf67fae */ /* 0x0003e8000e121848 */
[----:B------:R3:W-:Y:S01]  /*11400*/  LDGSTS.E [R246+0x2ca00], [R184.64], !P4 ;  /* 0x2ca00000b8f67fae */ /* 0x0007e2000e121848 */
[----:B--2---:R-:W-:-:S04]  /*11410*/  IMAD.WIDE R182, R0, 0x4, R182 ;  /* 0x0000000400b67825 */ /* 0x004fc800078e02b6 */
[C---:B---3--:R-:W-:Y:S01]  /*11420*/  IMAD.WIDE R180, R0.reuse, 0x4, R180 ;  /* 0x0000000400b47825 */ /* 0x048fe200078e02b4 */
[----:B------:R2:W-:Y:S04]  /*11430*/  LDGSTS.E [R246+0x2d800], [R182.64], !P2 ;  /* 0x2d800000b6f67fae */ /* 0x0005e8000d121848 */
[----:B-1----:R-:W3:Y:S04]  /*11440*/  LDL.LU.64 R186, [R1+0x1c8] ;  /* 0x0001c80001ba7983 */ /* 0x002ee80000300a00 */
[----:B------:R-:W3:Y:S01]  /*11450*/  LDL.LU.64 R184, [R1+0x1c0] ;  /* 0x0001c00001b87983 */ /* 0x000ee20000300a00 */
[----:B------:R-:W-:-:S03]  /*11460*/  IMAD.WIDE R192, R0, 0x4, R192 ;  /* 0x0000000400c07825 */ /* 0x000fc600078e02c0 */
[----:B------:R2:W-:Y:S04]  /*11470*/  STL.64 [R1+0x578], R182 ;  /* 0x000578b601007387 */ /* 0x0005e80000100a00 */
[----:B------:R1:W-:Y:S01]  /*11480*/  STL.64 [R1+0x848], R180 ;  /* 0x000848b401007387 */ /* 0x0003e20000100a00 */
[----:B------:R-:W-:-:S03]  /*11490*/  IMAD.WIDE R190, R0, 0x4, R190 ;  /* 0x0000000400be7825 */ /* 0x000fc600078e02be */
[----:B------:R1:W-:Y:S04]  /*114a0*/  LDGSTS.E [R246+0x2da00], [R180.64], !P2 ;  /* 0x2da00000b4f67fae */ /* 0x0003e8000d121848 */
[----:B--2---:R-:W4:Y:S04]  /*114b0*/  LDL.LU.64 R182, [R1+0x188] ;  /* 0x0001880001b67983 */ /* 0x004f280000300a00 */
[----:B------:R1:W-:Y:S04]  /*114c0*/  STL.64 [R1+0x840], R192 ;  /* 0x000840c001007387 */ /* 0x0003e80000100a00 */
[----:B------:R1:W-:Y:S04]  /*114d0*/  LDGSTS.E [R246+0x2e800], [R192.64], !P1 ;  /* 0x2e800000c0f67fae */ /* 0x0003e8000c921848 */
[----:B------:R1:W-:Y:S04]  /*114e0*/  STL.64 [R1+0x838], R190 ;  /* 0x000838be01007387 */ /* 0x0003e80000100a00 */
[----:B------:R1:W-:Y:S01]  /*114f0*/  LDGSTS.E [R246+0x2ea00], [R190.64], !P1 ;  /* 0x2ea00000bef67fae */ /* 0x0003e2000c921848 */
[----:B------:R-:W-:-:S03]  /*11500*/  IMAD.WIDE R196, R0, 0x4, R188 ;  /* 0x0000000400c47825 */ /* 0x000fc600078e02bc */
[----:B-1----:R-:W4:Y:S04]  /*11510*/  LDL.LU.64 R180, [R1+0x180] ;  /* 0x0001800001b47983 */ /* 0x002f280000300a00 */
[----:B------:R-:W-:Y:S01]  /*11520*/  STL.64 [R1+0x830], R196 ;  /* 0x000830c401007387 */ /* 0x000fe20000100a00 */
[----:B------:R-:W-:-:S03]  /*11530*/  IMAD.WIDE R192, R0, 0x4, R178 ;  /* 0x0000000400c07825 */ /* 0x000fc600078e02b2 */
[----:B------:R-:W4:Y:S01]  /*11540*/  LDL.LU.64 R178, [R1+0x148] ;  /* 0x0001480001b27983 */ /* 0x000f220000300a00 */
[----:B------:R-:W-:-:S03]  /*11550*/  IMAD.WIDE R190, R0, 0x4, R248 ;  /* 0x0000000400be7825 */ /* 0x000fc600078e02f8 */
[----:B------:R1:W-:Y:S04]  /*11560*/  STL.64 [R1+0x628], R192 ;  /* 0x000628c001007387 */ /* 0x0003e80000100a00 */
[----:B------:R-:W4:Y:S04]  /*11570*/  LDL.LU.64 R194, [R1+0x140] ;  /* 0x0001400001c27983 */ /* 0x000f280000300a00 */
[----:B------:R1:W-:Y:S01]  /*11580*/  STL.64 [R1+0x620], R190 ;  /* 0x000620be01007387 */ /* 0x0003e20000100a00 */
[----:B----4-:R-:W-:-:S05]  /*11590*/  IMAD.WIDE R188, R0, 0x4, R250 ;  /* 0x0000000400bc7825 */ /* 0x010fca00078e02fa */
[----:B------:R4:W-:Y:S04]  /*115a0*/  STL.64 [R1+0x618], R188 ;  /* 0x000618bc01007387 */ /* 0x0009e80000100a00 */
[----:B------:R-:W2:Y:S04]  /*115b0*/  LDL.LU.64 R248, [R1+0x108] ;  /* 0x0001080001f87983 */ /* 0x000ea80000300a00 */
[----:B------:R-:W2:Y:S01]  /*115c0*/  LDL.LU.64 R250, [R1+0x100] ;  /* 0x0001000001fa7983 */ /* 0x000ea20000300a00 */
[C---:B------:R-:W-:Y:S02]  /*115d0*/  IADD3 R176, R4.reuse, -0xbf, RZ ;  /* 0xffffff4104b07810 */ /* 0x040fe40007ffe0ff */
[----:B------:R-:W-:-:S02]  /*115e0*/  IADD3 R177, R4, -0xc3, RZ ;  /* 0xffffff3d04b17810 */ /* 0x000fc40007ffe0ff */
[----:B------:R-:W-:Y:S02]  /*115f0*/  ISETP.GE.U32.AND P4, PT, R176, 0x7ffffec2, PT ;  /* 0x7ffffec2b000780c */ /* 0x000fe40003f86070 */
[----:B------:R-:W-:Y:S02]  /*11600*/  ISETP.GE.U32.AND P2, PT, R177, 0x7ffffebe, PT ;  /* 0x7ffffebeb100780c */ /* 0x000fe40003f46070 */
[C---:B------:R-:W-:Y:S02]  /*11610*/  IADD3 R176, R4.reuse, -0xc7, RZ ;  /* 0xffffff3904b07810 */ /* 0x040fe40007ffe0ff */
[----:B------:R-:W-:Y:S02]  /*11620*/  IADD3 R177, R4, -0xcb, RZ ;  /* 0xffffff3504b17810 */ /* 0x000fe40007ffe0ff */
[----:B------:R-:W-:-:S05]  /*11630*/  ISETP.GE.U32.AND P1, PT, R176, 0x7ffffeba, PT ;  /* 0x7ffffebab000780c */ /* 0x000fca0003f26070 */
[----:B------:R3:W-:Y:S04]  /*11640*/  LDGSTS.E [R246+0x2f800], [R196.64], !P4 ;  /* 0x2f800000c4f67fae */ /* 0x0007e8000e121848 */
[----:B------:R1:W-:Y:S01]  /*11650*/  LDGSTS.E [R246+0x2fa00], [R192.64], !P4 ;  /* 0x2fa00000c0f67fae */ /* 0x0003e2000e121848 */
[----:B------:R-:W-:-:S03]  /*11660*/  ISETP.GE.U32.AND P4, PT, R177, 0x7ffffeb6, PT ;  /* 0x7ffffeb6b100780c */ /* 0x000fc60003f86070 */
[----:B------:R3:W-:Y:S04]  /*11670*/  LDGSTS.E [R246+0x30800], [R190.64], !P2 ;  /* 0x30800000bef67fae */ /* 0x0007e8000d121848 */
[----:B------:R4:W-:Y:S04]  /*11680*/  LDGSTS.E [R246+0x30a00], [R188.64], !P2 ;  /* 0x30a00000bcf67fae */ /* 0x0009e8000d121848 */
[----:B-1----:R-:W2:Y:S01]  /*11690*/  LDL.LU.64 R192, [R1+0xc8] ;  /* 0x0000c80001c07983 */ /* 0x002ea20000300a00 */
[----:B---3--:R-:W-:-:S03]  /*116a0*/  IMAD.WIDE R196, R0, 0x4, R186 ;  /* 0x0000000400c47825 */ /* 0x008fc600078e02ba */
[----:B------:R-:W3:Y:S01]  /*116b0*/  LDL.LU.64 R190, [R1+0xc0] ;  /* 0x0000c00001be7983 */ /* 0x000ee20000300a00 */
[----:B------:R-:W-:-:S03]  /*116c0*/  IMAD.WIDE R184, R0, 0x4, R184 ;  /* 0x0000000400b87825 */ /* 0x000fc600078e02b8 */
[----:B------:R-:W-:Y:S04]  /*116d0*/  STL.64 [R1+0x610], R196 ;  /* 0x000610c401007387 */ /* 0x000fe80000100a00 */
[----:B------:R1:W-:Y:S04]  /*116e0*/  STL.64 [R1+0x5f8], R184 ;  /* 0x0005f8b801007387 */ /* 0x0003e80000100a00 */
[----:B----4-:R-:W4:Y:S04]  /*116f0*/  LDL.LU.64 R188, [R1+0x98] ;  /* 0x0000980001bc7983 */ /* 0x010f280000300a00 */
[----:B------:R-:W4:Y:S01]  /*11700*/  LDL.LU.64 R186, [R1+0x90] ;  /* 0x0000900001ba7983 */ /* 0x000f220000300a00 */
[----:B------:R-:W-:-:S03]  /*11710*/  IMAD.WIDE R182, R0, 0x4, R182 ;  /* 0x0000000400b67825 */ /* 0x000fc600078e02b6 */
[----:B------:R2:W-:Y:S04]  /*11720*/  LDGSTS.E [R246+0x31800], [R196.64], !P1 ;  /* 0x31800000c4f67fae */ /* 0x0005e8000c921848 */
[----:B------:R1:W-:Y:S04]  /*11730*/  STL.64 [R1+0x5f0], R182 ;  /* 0x0005f0b601007387 */ /* 0x0003e80000100a00 */
[----:B------:R1:W-:Y:S04]  /*11740*/  LDGSTS.E [R246+0x31a00], [R184.64], !P1 ;  /* 0x31a00000b8f67fae */ /* 0x0003e8000c921848 */
[----:B------:R1:W-:Y:S01]  /*11750*/  LDGSTS.E [R246+0x32800], [R182.64], !P4 ;  /* 0x32800000b6f67fae */ /* 0x0003e2000e121848 */
[----:B------:R-:W-:-:S05]  /*11760*/  IMAD.WIDE R180, R0, 0x4, R180 ;  /* 0x0000000400b47825 */ /* 0x000fca00078e02b4 */
[----:B------:R1:W-:Y:S04]  /*11770*/  STL.64 [R1+0x5e8], R180 ;  /* 0x0005e8b401007387 */ /* 0x0003e80000100a00 */
[----:B-1----:R-:W4:Y:S04]  /*11780*/  LDL.LU.64 R184, [R1+0x68] ;  /* 0x0000680001b87983 */ /* 0x002f280000300a00 */
[----:B------:R1:W-:Y:S01]  /*11790*/  LDGSTS.E [R246+0x32a00], [R180.64], !P4 ;  /* 0x32a00000b4f67fae */ /* 0x0003e2000e121848 */
[----:B------:R-:W-:-:S03]  /*117a0*/  IMAD.WIDE R200, R0, 0x4, R178 ;  /* 0x0000000400c87825 */ /* 0x000fc600078e02b2 */
[----:B------:R-:W4:Y:S01]  /*117b0*/  LDL.LU.64 R182, [R1+0x60] ;  /* 0x0000600001b67983 */ /* 0x000f220000300a00 */
[----:B------:R-:W-:-:S03]  /*117c0*/  IMAD.WIDE R198, R0, 0x4, R194 ;  /* 0x0000000400c67825 */ /* 0x000fc600078e02c2 */
[----:B-1----:R-:W4:Y:S04]  /*117d0*/  LDL.LU.64 R180, [R1+0x38] ;  /* 0x0000380001b47983 */ /* 0x002f280000300a00 */
[----:B------:R-:W4:Y:S04]  /*117e0*/  LDL.LU.64 R178, [R1+0x30] ;  /* 0x0000300001b27983 */ /* 0x000f280000300a00 */
[----:B------:R-:W-:Y:S04]  /*117f0*/  STL.64 [R1+0x5e0], R200 ;  /* 0x0005e0c801007387 */ /* 0x000fe80000100a00 */
[----:B------:R-:W-:Y:S01]  /*11800*/  STL.64 [R1+0x5d8], R198 ;  /* 0x0005d8c601007387 */ /* 0x000fe20000100a00 */
[----:B--2---:R-:W-:-:S04]  /*11810*/  IMAD.WIDE R196, R0, 0x4, R248 ;  /* 0x0000000400c47825 */ /* 0x004fc800078e02f8 */
[----:B------:R-:W-:Y:S01]  /*11820*/  IMAD.WIDE R194, R0, 0x4, R250 ;  /* 0x0000000400c27825 */ /* 0x000fe200078e02fa */
[----:B------:R-:W-:Y:S04]  /*11830*/  STL.64 [R1+0x5d0], R196 ;  /* 0x0005d0c401007387 */ /* 0x000fe80000100a00 */
[----:B------:R-:W2:Y:S04]  /*11840*/  LDL.LU.64 R248, [R1+0x8] ;  /* 0x0000080001f87983 */ /* 0x000ea80000300a00 */
[----:B------:R-:W-:Y:S04]  /*11850*/  STL.64 [R1+0x5b8], R194 ;  /* 0x0005b8c201007387 */ /* 0x000fe80000100a00 */
[----:B------:R-:W2:Y:S01]  /*11860*/  LDL.LU.64 R250, [R1] ;  /* 0x0000000001fa7983 */ /* 0x000ea20000300a00 */
[----:B------:R-:W-:-:S02]  /*11870*/  IADD3 R176, R4, -0xcf, RZ ;  /* 0xffffff3104b07810 */ /* 0x000fc40007ffe0ff */
[----:B------:R-:W-:Y:S02]  /*11880*/  IADD3 R177, R4, -0xd3, RZ ;  /* 0xffffff2d04b17810 */ /* 0x000fe40007ffe0ff */
[----:B------:R-:W-:Y:S02]  /*11890*/  ISETP.GE.U32.AND P2, PT, R176, 0x7ffffeb2, PT ;  /* 0x7ffffeb2b000780c */ /* 0x000fe40003f46070 */
[----:B------:R-:W-:Y:S02]  /*118a0*/  IADD3 R176, R4, -0xd7, RZ ;  /* 0xffffff2904b07810 */ /* 0x000fe40007ffe0ff */
[----:B------:R-:W-:Y:S02]  /*118b0*/  ISETP.GE.U32.AND P1, PT, R177, 0x7ffffeae, PT ;  /* 0x7ffffeaeb100780c */ /* 0x000fe40003f26070 */
[----:B------:R-:W-:Y:S02]  /*118c0*/  ISETP.GE.U32.AND P4, PT, R176, 0x7ffffeaa, PT ;  /* 0x7ffffeaab000780c */ /* 0x000fe40003f86070 */
[----:B------:R-:W-:-:S05]  /*118d0*/  IADD3 R177, R4, -0xdb, RZ ;  /* 0xffffff2504b17810 */ /* 0x000fca0007ffe0ff */
[----:B------:R1:W-:Y:S01]  /*118e0*/  LDGSTS.E [R246+0x33800], [R200.64], !P2 ;  /* 0x33800000c8f67fae */ /* 0x0003e2000d121848 */
[----:B------:R-:W-:-:S03]  /*118f0*/  IADD3 R176, R4, -0xdf, RZ ;  /* 0xffffff2104b07810 */ /* 0x000fc60007ffe0ff */
[----:B------:R1:W-:Y:S01]  /*11900*/  LDGSTS.E [R246+0x33a00], [R198.64], !P2 ;  /* 0x33a00000c6f67fae */ /* 0x0003e2000d121848 */
[----:B------:R-:W-:Y:S01]  /*11910*/  ISETP.GE.U32.AND P2, PT, R177, 0x7ffffea6, PT ;  /* 0x7ffffea6b100780c */ /* 0x000fe20003f46070 */
[----:B------:R-:W-:Y:S01]  /*11920*/  IMAD.WIDE R192, R0, 0x4, R192 ;  /* 0x0000000400c07825 */ /* 0x000fe200078e02c0 */
[----:B------:R-:W-:Y:S01]  /*11930*/  IADD3 R177, R4, -0xe3, RZ ;  /* 0xffffff1d04b17810 */ /* 0x000fe20007ffe0ff */
[----:B------:R1:W-:Y:S02]  /*11940*/  LDGSTS.E [R246+0x34800], [R196.64], !P1 ;  /* 0x34800000c4f67fae */ /* 0x0003e4000c921848 */
[----:B---3--:R-:W-:Y:S02]  /*11950*/  IMAD.WIDE R190, R0, 0x4, R190 ;  /* 0x0000000400be7825 */ /* 0x008fe400078e02be */
[----:B------:R3:W-:Y:S01]  /*11960*/  LDGSTS.E [R246+0x34a00], [R194.64], !P1 ;  /* 0x34a00000c2f67fae */ /* 0x0007e2000c921848 */
[----:B------:R-:W-:-:S03]  /*11970*/  ISETP.GE.U32.AND P1, PT, R176, 0x7ffffea2, PT ;  /* 0x7ffffea2b000780c */ /* 0x000fc60003f26070 */
[----:B------:R1:W-:Y:S01]  /*11980*/  LDGSTS.E [R246+0x35800], [R192.64], !P4 ;  /* 0x35800000c0f67fae */ /* 0x0003e2000e121848 */
[----:B----4-:R-:W-:-:S03]  /*11990*/  IMAD.WIDE R188, R0, 0x4, R188 ;  /* 0x0000000400bc7825 */ /* 0x010fc600078e02bc */
[----:B------:R2:W-:Y:S01]  /*119a0*/  LDGSTS.E [R246+0x35a00], [R190.64], !P4 ;  /* 0x35a00000bef67fae */ /* 0x0005e2000e121848 */
[----:B------:R-:W-:Y:S01]  /*119b0*/  ISETP.GE.U32.AND P4, PT, R177, 0x7ffffe9e, PT ;  /* 0x7ffffe9eb100780c */ /* 0x000fe20003f86070 */
[----:B------:R-:W-:Y:S01]  /*119c0*/  IMAD.WIDE R186, R0, 0x4, R186 ;  /* 0x0000000400ba7825 */ /* 0x000fe200078e02ba */
[----:B------:R-:W-:Y:S01]  /*119d0*/  IADD3 R176, R4, -0xe7, RZ ;  /* 0xffffff1904b07810 */ /* 0x000fe20007ffe0ff */
[----:B------:R1:W-:Y:S04]  /*119e0*/  LDGSTS.E [R246+0x36800], [R188.64], !P2 ;  /* 0x36800000bcf67fae */ /* 0x0003e8000d121848 */
[----:B------:R1:W-:Y:S01]  /*119f0*/  LDGSTS.E [R246+0x36a00], [R186.64], !P2 ;  /* 0x36a00000baf67fae */ /* 0x0003e2000d121848 */
[----:B------:R-:W-:-:S03]  /*11a00*/  ISETP.GE.U32.AND P2, PT, R176, 0x7ffffe9a, PT ;  /* 0x7ffffe9ab000780c */ /* 0x000fc60003f46070 */
[----:B------:R-:W-:Y:S04]  /*11a10*/  STL.64 [R1+0x5b0], R192 ;  /* 0x0005b0c001007387 */ /* 0x000fe80000100a00 */
[----:B------:R-:W-:Y:S04]  /*11a20*/  STL.64 [R1+0x5a8], R190 ;  /* 0x0005a8be01007387 */ /* 0x000fe80000100a00 */
[----:B------:R-:W-:Y:S04]  /*11a30*/  STL.64 [R1+0x5a0], R188 ;  /* 0x0005a0bc01007387 */ /* 0x000fe80000100a00 */
[----:B------:R-:W-:Y:S01]  /*11a40*/  STL.64 [R1+0x598], R186 ;  /* 0x000598ba01007387 */ /* 0x000fe20000100a00 */
[----:B------:R-:W-:-:S04]  /*11a50*/  IMAD.WIDE R184, R0, 0x4, R184 ;  /* 0x0000000400b87825 */ /* 0x000fc800078e02b8 */
[C---:B------:R-:W-:Y:S01]  /*11a60*/  IMAD.WIDE R182, R0.reuse, 0x4, R182 ;  /* 0x0000000400b67825 */ /* 0x040fe200078e02b6 */
[----:B------:R-:W-:Y:S04]  /*11a70*/  STL.64 [R1+0x590], R184 ;  /* 0x000590b801007387 */ /* 0x000fe80000100a00 */
[----:B------:R2:W-:Y:S01]  /*11a80*/  LDGSTS.E [R246+0x37800], [R184.64], !P1 ;  /* 0x37800000b8f67fae */ /* 0x0005e2000c921848 */
[----:B------:R-:W-:-:S03]  /*11a90*/  IMAD.WIDE R180, R0, 0x4, R180 ;  /* 0x0000000400b47825 */ /* 0x000fc600078e02b4 */
[----:B------:R-:W-:Y:S01]  /*11aa0*/  STL.64 [R1+0x570], R182 ;  /* 0x000570b601007387 */ /* 0x000fe20000100a00 */
[----:B------:R-:W-:-:S03]  /*11ab0*/  IMAD.WIDE R178, R0, 0x4, R178 ;  /* 0x0000000400b27825 */ /* 0x000fc600078e02b2 */
[----:B------:R1:W-:Y:S04]  /*11ac0*/  LDGSTS.E [R246+0x37a00], [R182.64], !P1 ;  /* 0x37a00000b6f67fae */ /* 0x0003e8000c921848 */
[----:B------:R1:W-:Y:S04]  /*11ad0*/  STL.64 [R1+0x568], R180 ;  /* 0x000568b401007387 */ /* 0x0003e80000100a00 */
[----:B------:R1:W-:Y:S04]  /*11ae0*/  LDGSTS.E [R246+0x38800], [R180.64], !P4 ;  /* 0x38800000b4f67fae */ /* 0x0003e8000e121848 */
[----:B------:R3:W-:Y:S04]  /*11af0*/  STL.64 [R1+0x558], R178 ;  /* 0x000558b201007387 */ /* 0x0007e80000100a00 */
[----:B------:R3:W-:Y:S01]  /*11b00*/  LDGSTS.E [R246+0x38a00], [R178.64], !P4 ;  /* 0x38a00000b2f67fae */ /* 0x0007e2000e121848 */
[----:B-1----:R-:W-:Y:S01]  /*11b10*/  IMAD.WIDE R180, R0, 0x4, R220 ;  /* 0x0000000400b47825 */ /* 0x002fe200078e02dc */
[----:B------:R-:W-:-:S03]  /*11b20*/  IADD3 R177, R4, -0xeb, RZ ;  /* 0xffffff1504b17810 */ /* 0x000fc60007ffe0ff */
[----:B---3--:R-:W-:Y:S01]  /*11b30*/  IMAD.WIDE R178, R0, 0x4, R222 ;  /* 0x0000000400b27825 */ /* 0x008fe200078e02de */
[C---:B------:R-:W-:Y:S02]  /*11b40*/  IADD3 R176, R4.reuse, -0xef, RZ ;  /* 0xffffff1104b07810 */ /* 0x040fe40007ffe0ff */
[----:B------:R-:W-:Y:S02]  /*11b50*/  ISETP.GE.U32.AND P1, PT, R177, 0x7ffffe96, PT ;  /* 0x7ffffe96b100780c */ /* 0x000fe40003f26070 */
[----:B------:R-:W-:Y:S02]  /*11b60*/  IADD3 R177, R4, -0xf3, RZ ;  /* 0xffffff0d04b17810 */ /* 0x000fe40007ffe0ff */
[----:B------:R-:W-:Y:S01]  /*11b70*/  ISETP.GE.U32.AND P4, PT, R176, 0x7ffffe92, PT ;  /* 0x7ffffe92b000780c */ /* 0x000fe20003f86070 */
[----:B------:R-:W-:-:S04]  /*11b80*/  IMAD.WIDE R188, R0, 0x4, R224 ;  /* 0x0000000400bc7825 */ /* 0x000fc800078e02e0 */
[----:B------:R-:W-:-:S04]  /*11b90*/  IMAD.WIDE R186, R0, 0x4, R226 ;  /* 0x0000000400ba7825 */ /* 0x000fc800078e02e2 */
[----:B--2---:R-:W-:-:S04]  /*11ba0*/  IMAD.WIDE R184, R0, 0x4, R248 ;  /* 0x0000000400b87825 */ /* 0x004fc800078e02f8 */
[----:B------:R-:W-:Y:S01]  /*11bb0*/  IMAD.WIDE R182, R0, 0x4, R250 ;  /* 0x0000000400b67825 */ /* 0x000fe200078e02fa */
[----:B------:R1:W-:Y:S04]  /*11bc0*/  STL.64 [R1+0x550], R184 ;  /* 0x000550b801007387 */ /* 0x0003e80000100a00 */
[----:B------:R2:W-:Y:S04]  /*11bd0*/  STL.64 [R1+0x538], R182 ;  /* 0x000538b601007387 */ /* 0x0005e80000100a00 */
[----:B------:R3:W-:Y:S04]  /*11be0*/  STL.64 [R1+0x530], R180 ;  /* 0x000530b401007387 */ /* 0x0007e80000100a00 */
[----:B------:R1:W-:Y:S04]  /*11bf0*/  LDGSTS.E [R246+0x39800], [R184.64], !P2 ;  /* 0x39800000b8f67fae */ /* 0x0003e8000d121848 */
[----:B------:R2:W-:Y:S04]  /*11c00*/  STL.64 [R1+0x528], R178 ;  /* 0x000528b201007387 */ /* 0x0005e80000100a00 */
[----:B------:R2:W-:Y:S04]  /*11c10*/  LDGSTS.E [R246+0x39a00], [R182.64], !P2 ;  /* 0x39a00000b6f67fae */ /* 0x0005e8000d121848 */
[----:B-1----:R-:W4:Y:S01]  /*11c20*/  LDL.LU.64 R184, [R1+0x608] ;  /* 0x0006080001b87983 */ /* 0x002f220000300a00 */
[----:B------:R-:W-:-:S03]  /*11c30*/  ISETP.GE.U32.AND P2, PT, R177, 0x7ffffe8e, PT ;  /* 0x7ffffe8eb100780c */ /* 0x000fc60003f46070 */
[----:B------:R3:W-:Y:S04]  /*11c40*/  LDGSTS.E [R246+0x3a800], [R180.64], !P1 ;  /* 0x3a800000b4f67fae */ /* 0x0007e8000c921848 */
[----:B--2---:R-:W2:Y:S04]  /*11c50*/  LDL.LU.64 R182, [R1+0x600] ;  /* 0x0006000001b67983 */ /* 0x004ea80000300a00 */
[----:B------:R1:W-:Y:S01]  /*11c60*/  LDGSTS.E [R246+0x3aa00], [R178.64], !P1 ;  /* 0x3aa00000b2f67fae */ /* 0x0003e2000c921848 */
[----:B---3--:R-:W-:-:S03]  /*11c70*/  IMAD.WIDE R180, R0, 0x4, R228 ;  /* 0x0000000400b47825 */ /* 0x008fc600078e02e4 */
[----:B------:R-:W-:Y:S04]  /*11c80*/  STL.64 [R1+0x520], R188 ;  /* 0x000520bc01007387 */ /* 0x000fe80000100a00 */
[----:B------:R3:W-:Y:S01]  /*11c90*/  LDGSTS.E [R246+0x3b800], [R188.64], !P4 ;  /* 0x3b800000bcf67fae */ /* 0x0007e2000e121848 */
[----:B-1----:R-:W-:-:S03]  /*11ca0*/  IMAD.WIDE R178, R0, 0x4, R230 ;  /* 0x0000000400b27825 */ /* 0x002fc600078e02e6 */
[----:B------:R-:W-:Y:S04]  /*11cb0*/  STL.64 [R1+0x518], R186 ;  /* 0x000518ba01007387 */ /* 0x000fe80000100a00 */
[----:B------:R1:W-:Y:S04]  /*11cc0*/  LDGSTS.E [R246+0x3ba00], [R186.64], !P4 ;  /* 0x3ba00000baf67fae */ /* 0x0003e8000e121848 */
[----:B------:R-:W-:Y:S04]  /*11cd0*/  STL.64 [R1+0x510], R180 ;  /* 0x000510b401007387 */ /* 0x000fe80000100a00 */
[----:B------:R1:W-:Y:S04]  /*11ce0*/  LDGSTS.E [R246+0x3c800], [R180.64], !P2 ;  /* 0x3c800000b4f67fae */ /* 0x0003e8000d121848 */
[----:B------:R1:W-:Y:S04]  /*11cf0*/  STL.64 [R1+0x4f8], R178 ;  /* 0x0004f8b201007387 */ /* 0x0003e80000100a00 */
[----:B------:R1:W-:Y:S04]  /*11d00*/  LDGSTS.E [R246+0x3ca00], [R178.64], !P2 ;  /* 0x3ca00000b2f67fae */ /* 0x0003e8000d121848 */
[----:B-1----:R-:W2:Y:S01]  /*11d10*/  LDL.LU.64 R178, [R1+0x5c8] ;  /* 0x0005c80001b27983 */ /* 0x002ea20000300a00 */
[----:B------:R-:W-:-:S02]  /*11d20*/  IADD3 R176, R4, -0xf7, RZ ;  /* 0xffffff0904b07810 */ /* 0x000fc40007ffe0ff */
[----:B------:R-:W-:Y:S01]  /*11d30*/  IADD3 R177, R4, -0xfb, RZ ;  /* 0xffffff0504b17810 */ /* 0x000fe20007ffe0ff */
[----:B------:R-:W-:Y:S01]  /*11d40*/  IMAD.WIDE R192, R0, 0x4, R232 ;  /* 0x0000000400c07825 */ /* 0x000fe200078e02e8 */
[----:B------:R-:W-:Y:S01]  /*11d50*/  ISETP.GE.U32.AND P1, PT, R176, 0x7ffffe8a, PT ;  /* 0x7ffffe8ab000780c */ /* 0x000fe20003f26070 */
[----:B------:R-:W2:Y:S01]  /*11d60*/  LDL.LU.64 R190, [R1+0x5c0] ;  /* 0x0005c00001be7983 */ /* 0x000ea20000300a00 */
[----:B------:R-:W-:Y:S01]  /*11d70*/  ISETP.GE.U32.AND P4, PT, R177, 0x7ffffe86, PT ;  /* 0x7ffffe86b100780c */ /* 0x000fe20003f86070 */
[C---:B---3--:R-:W-:Y:S02]  /*11d80*/  IMAD.WIDE R188, R0.reuse, 0x4, R234 ;  /* 0x0000000400bc7825 */ /* 0x048fe400078e02ea */
[----:B------:R-:W-:Y:S02]  /*11d90*/  STL.64 [R1+0x4e8], R192 ;  /* 0x0004e8c001007387 */ /* 0x000fe40000100a00 */
[C---:B------:R-:W-:Y:S02]  /*11da0*/  IMAD.WIDE R186, R0.reuse, 0x4, R236 ;  /* 0x0000000400ba7825 */ /* 0x040fe400078e02ec */
[----:B------:R1:W-:Y:S02]  /*11db0*/  STL.64 [R1+0x4e0], R188 ;  /* 0x0004e0bc01007387 */ /* 0x0003e40000100a00 */
[----:B------:R-:W-:-:S02]  /*11dc0*/  IMAD.WIDE R180, R0, 0x4, R238 ;  /* 0x0000000400b47825 */ /* 0x000fc400078e02ee */
[----:B------:R-:W3:Y:S04]  /*11dd0*/  LDL.LU.64 R250, [R1+0x588] ;  /* 0x0005880001fa7983 */ /* 0x000ee80000300a00 */
[----:B------:R1:W-:Y:S04]  /*11de0*/  STL.64 [R1+0x4d8], R186 ;  /* 0x0004d8ba01007387 */ /* 0x0003e80000100a00 */
[----:B------:R1:W-:Y:S01]  /*11df0*/  STL.64 [R1+0x4d0], R180 ;  /* 0x0004d0b401007387 */ /* 0x0003e20000100a00 */
[----:B------:R-:W-:-:S03]  /*11e00*/  IMAD.WIDE R194, R0, 0x4, R242 ;  /* 0x0000000400c27825 */ /* 0x000fc600078e02f2 */
[----:B------:R4:W-:Y:S04]  /*11e10*/  LDGSTS.E [R246+0x3d800], [R192.64], !P1 ;  /* 0x3d800000c0f67fae */ /* 0x0009e8000c921848 */
[----:B------:R-:W3:Y:S04]  /*11e20*/  LDL.LU.64 R248, [R1+0x580] ;  /* 0x0005800001f87983 */ /* 0x000ee80000300a00 */
[----:B------:R1:W-:Y:S01]  /*11e30*/  LDGSTS.E [R246+0x3da00], [R188.64], !P1 ;  /* 0x3da00000bcf67fae */ /* 0x0003e2000c921848 */
[----:B------:R-:W-:-:S03]  /*11e40*/  IADD3 R176, R4, -0xff, RZ ;  /* 0xffffff0104b07810 */ /* 0x000fc60007ffe0ff */
[----:B------:R1:W-:Y:S04]  /*11e50*/  LDGSTS.E [R246+0x3e800], [R186.64], !P4 ;  /* 0x3e800000baf67fae */ /* 0x0003e8000e121848 */
[----:B------:R1:W-:Y:S02]  /*11e60*/  LDGSTS.E [R246+0x3ea00], [R180.64], !P4 ;  /* 0x3ea00000b4f67fae */ /* 0x0003e4000e121848 */
[----:B-1----:R-:W-:Y:S02]  /*11e70*/  IMAD.WIDE R188, R0, 0x4, R240 ;  /* 0x0000000400bc7825 */ /* 0x002fe400078e02f0 */
[----:B------:R-:W3:Y:S01]  /*11e80*/  LDL.LU.64 R186, [R1+0x548] ;  /* 0x0005480001ba7983 */ /* 0x000ee20000300a00 */
[----:B------:R-:W-:-:S03]  /*11e90*/  ISETP.GE.U32.AND P2, PT, R176, 0x7ffffe82, PT ;  /* 0x7ffffe82b000780c */ /* 0x000fc60003f46070 */
[----:B------:R-:W3:Y:S04]  /*11ea0*/  LDL.LU.64 R180, [R1+0x540] ;  /* 0x0005400001b47983 */ /* 0x000ee80000300a00 */
[----:B------:R1:W-:Y:S04]  /*11eb0*/  STL.64 [R1+0x4a8], R188 ;  /* 0x0004a8bc01007387 */ /* 0x0003e80000100a00 */
[----:B------:R-:W-:Y:S04]  /*11ec0*/  STL.64 [R1+0x4a0], R194 ;  /* 0x0004a0c201007387 */ /* 0x000fe80000100a00 */
[----:B------:R1:W-:Y:S01]  /*11ed0*/  LDGSTS.E [R246+0x3f800], [R188.64], !P2 ;  /* 0x3f800000bcf67fae */ /* 0x0003e2000d121848 */
[----:B------:R-:W-:-:S03]  /*11ee0*/  LOP3.LUT R247, R247, 0x60, RZ, 0x3c, !PT ;  /* 0x00000060f7f77812 */ /* 0x000fc600078e3cff */
[----:B------:R1:W-:Y:S01]  /*11ef0*/  LDGSTS.E [R246+0x3fa00], [R194.64], !P2 ;  /* 0x3fa00000c2f67fae */ /* 0x0003e2000d121848 */
[----:B----4-:R-:W-:-:S05]  /*11f00*/  IMAD.WIDE R192, R0, 0x4, R184 ;  /* 0x0000000400c07825 */ /* 0x010fca00078e02b8 */
[----:B------:R3:W-:Y:S01]  /*11f10*/  LDGSTS.E [R247+0x20c00], [R192.64], !P0 ;  /* 0x20c00000c0f77fae */ /* 0x0007e2000c121848 */
[----:B--2---:R-:W-:-:S03]  /*11f20*/  IMAD.WIDE R184, R0, 0x4, R182 ;  /* 0x0000000400b87825 */ /* 0x004fc600078e02b6 */
[----:B------:R-:W2:Y:S04]  /*11f30*/  LDL.LU.64 R182, [R1+0x508] ;  /* 0x0005080001b67983 */ /* 0x000ea80000300a00 */
[----:B------:R-:W-:Y:S04]  /*11f40*/  STL.64 [R1+0x298], R192 ;  /* 0x000298c001007387 */ /* 0x000fe80000100a00 */
[----:B------:R4:W-:Y:S04]  /*11f50*/  STL.64 [R1+0x290], R184 ;  /* 0x000290b801007387 */ /* 0x0009e80000100a00 */
[----:B-1----:R-:W2:Y:S04]  /*11f60*/  LDL.LU.64 R188, [R1+0x500] ;  /* 0x0005000001bc7983 */ /* 0x002ea80000300a00 */
[----:B------:R4:W-:Y:S04]  /*11f70*/  LDGSTS.E [R247+0x20e00], [R184.64], !P0 ;  /* 0x20e00000b8f77fae */ /* 0x0009e8000c121848 */
[----:B----4-:R-:W4:Y:S01]  /*11f80*/  LDL.LU.64 R184, [R1+0x4c8] ;  /* 0x0004c80001b87983 */ /* 0x010f220000300a00 */
[----:B------:R-:W-:-:S03]  /*11f90*/  IMAD.WIDE R196, R0, 0x4, R178 ;  /* 0x0000000400c47825 */ /* 0x000fc600078e02b2 */
[----:B------:R-:W4:Y:S01]  /*11fa0*/  LDL.LU.64 R178, [R1+0x4c0] ;  /* 0x0004c00001b27983 */ /* 0x000f220000300a00 */
[----:B------:R-:W-:-:S03]  /*11fb0*/  IMAD.WIDE R194, R0, 0x4, R190 ;  /* 0x0000000400c27825 */ /* 0x000fc600078e02be */
[----:B------:R-:W-:Y:S04]  /*11fc0*/  STL.64 [R1+0x258], R196 ;  /* 0x000258c401007387 */ /* 0x000fe80000100a00 */
[----:B------:R1:W-:Y:S04]  /*11fd0*/  LDGSTS.E [R247+0x21c00], [R196.64], !P3 ;  /* 0x21c00000c4f77fae */ /* 0x0003e8000d921848 */
[----:B------:R1:W-:Y:S01]  /*11fe0*/  LDGSTS.E [R247+0x21e00], [R194.64], !P3 ;  /* 0x21e00000c2f77fae */ /* 0x0003e2000d921848 */
[----:B---3--:R-:W-:-:S03]  /*11ff0*/  IMAD.WIDE R192, R0, 0x4, R250 ;  /* 0x0000000400c07825 */ /* 0x008fc600078e02fa */
[----:B------:R-:W3:Y:S04]  /*12000*/  LDL.LU.64 R250, [R1+0x488] ;  /* 0x0004880001fa7983 */ /* 0x000ee80000300a00 */
[----:B------:R-:W-:Y:S04]  /*12010*/  STL.64 [R1+0x250], R194 ;  /* 0x000250c201007387 */ /* 0x000fe80000100a00 */
[----:B------:R-:W-:Y:S04]  /*12020*/  STL.64 [R1+0x218], R192 ;  /* 0x000218c001007387 */ /* 0x000fe80000100a00 */
[----:B------:R2:W-:Y:S01]  /*12030*/  LDGSTS.E [R247+0x22c00], [R192.64], !P6 ;  /* 0x22c00000c0f77fae */ /* 0x0005e2000f121848 */
[----:B------:R-:W-:-:S03]  /*12040*/  IMAD.WIDE R190, R0, 0x4, R248 ;  /* 0x0000000400be7825 */ /* 0x000fc600078e02f8 */
[----:B------:R-:W3:Y:S04]  /*12050*/  LDL.LU.64 R248, [R1+0x480] ;  /* 0x0004800001f87983 */ /* 0x000ee80000300a00 */
[----:B------:R1:W-:Y:S04]  /*12060*/  STL.64 [R1+0x210], R190 ;  /* 0x000210be01007387 */ /* 0x0003e80000100a00 */
[----:B------:R1:W-:Y:S01]  /*12070*/  LDGSTS.E [R247+0x22e00], [R190.64], !P6 ;  /* 0x22e00000bef77fae */ /* 0x0003e2000f121848 */
[----:B------:R-:W-:Y:S01]  /*12080*/  IADD3 R177, R4, -0x94, RZ ;  /* 0xffffff6c04b17810 */ /* 0x000fe20007ffe0ff */
[----:B-1----:R-:W-:-:S04]  /*12090*/  IMAD.WIDE R190, R0, 0x4, R186 ;  /* 0x0000000400be7825 */ /* 0x002fc800078e02ba */
[----:B------:R-:W-:Y:S01]  /*120a0*/  IMAD.WIDE R186, R0, 0x4, R180 ;  /* 0x0000000400ba7825 */ /* 0x000fe200078e02b4 */
[----:B------:R1:W-:Y:S04]  /*120b0*/  LDGSTS.E [R247+0x23c00], [R190.64], !P5 ;  /* 0x23c00000bef77fae */ /* 0x0003e8000e921848 */
[----:B------:R-:W3:Y:S04]  /*120c0*/  LDL.LU.64 R180, [R1+0x448] ;  /* 0x0004480001b47983 */ /* 0x000ee80000300a00 */
[----:B------:R1:W-:Y:S04]  /*120d0*/  STL.64 [R1+0x198], R190 ;  /* 0x000198be01007387 */ /* 0x0003e80000100a00 */
[----:B------:R1:W-:Y:S01]  /*120e0*/  STL.64 [R1+0x190], R186 ;  /* 0x000190ba01007387 */ /* 0x0003e20000100a00 */
[----:B------:R-:W-:-:S03]  /*120f0*/  ISETP.GE.U32.AND P1, PT, R177, 0x7ffffeed, PT ;  /* 0x7ffffeedb100780c */ /* 0x000fc60003f26070 */
[----:B------:R1:W-:Y:S01]  /*12100*/  LDGSTS.E [R247+0x23e00], [R186.64], !P5 ;  /* 0x23e00000baf77fae */ /* 0x0003e2000e921848 */
[----:B--2---:R-:W-:-:S03]  /*12110*/  IMAD.WIDE R192, R0, 0x4, R182 ;  /* 0x0000000400c07825 */ /* 0x004fc600078e02b6 */
[----:B------:R-:W2:Y:S04]  /*12120*/  LDL.LU.64 R182, [R1+0x440] ;  /* 0x0004400001b67983 */ /* 0x000ea80000300a00 */
[----:B------:R-:W-:Y:S04]  /*12130*/  STL.64 [R1+0x158], R192 ;  /* 0x000158c001007387 */ /* 0x000fe80000100a00 */
[----:B-1----:R-:W2:Y:S01]  /*12140*/  LDL.LU.64 R190, [R1+0x408] ;  /* 0x0004080001be7983 */ /* 0x002ea20000300a00 */
[----:B------:R-:W-:-:S03]  /*12150*/  IMAD.WIDE R188, R0, 0x4, R188 ;  /* 0x0000000400bc7825 */ /* 0x000fc600078e02bc */
[----:B------:R1:W-:Y:S04]  /*12160*/  LDGSTS.E [R247+0x24c00], [R192.64], !P1 ;  /* 0x24c00000c0f77fae */ /* 0x0003e8000c921848 */
[----:B------:R4:W-:Y:S04]  /*12170*/  STL.64 [R1+0x150], R188 ;  /* 0x000150bc01007387 */ /* 0x0009e80000100a00 */
[----:B------:R-:W2:Y:S04]  /*12180*/  LDL.LU.64 R186, [R1+0x400] ;  /* 0x0004000001ba7983 */ /* 0x000ea80000300a00 */
[----:B------:R4:W-:Y:S02]  /*12190*/  LDGSTS.E [R247+0x24e00], [R188.64], !P1 ;  /* 0x24e00000bcf77fae */ /* 0x0009e4000c921848 */
[----:B----4-:R-:W-:-:S04]  /*121a0*/  IMAD.WIDE R188, R0, 0x4, R184 ;  /* 0x0000000400bc7825 */ /* 0x010fc800078e02b8 */
[----:B------:R-:W-:Y:S02]  /*121b0*/  IMAD.WIDE R184, R0, 0x4, R178 ;  /* 0x0000000400b87825 */ /* 0x000fe400078e02b2 */
[----:B------:R-:W4:Y:S01]  /*121c0*/  LDL.LU.64 R178, [R1+0x3c8] ;  /* 0x0003c80001b27983 */ /* 0x000f220000300a00 */
[----:B------:R-:W-:-:S04]  /*121d0*/  IADD3 R176, R4, -0x98, RZ ;  /* 0xffffff6804b07810 */ /* 0x000fc80007ffe0ff */
[----:B------:R-:W-:Y:S02]  /*121e0*/  ISETP.GE.U32.AND P4, PT, R176, 0x7ffffee9, PT ;  /* 0x7ffffee9b000780c */ /* 0x000fe40003f86070 */
[C---:B------:R-:W-:Y:S01]  /*121f0*/  IADD3 R177, R4.reuse, -0x9c, RZ ;  /* 0xffffff6404b17810 */ /* 0x040fe20007ffe0ff */
[----:B------:R3:W-:Y:S01]  /*12200*/  STL.64 [R1+0x88], R188 ;  /* 0x000088bc01007387 */ /* 0x0007e20000100a00 */
[----:B------:R-:W-:Y:S02]  /*12210*/  IADD3 R176, R4, -0xa0, RZ ;  /* 0xffffff6004b07810 */ /* 0x000fe40007ffe0ff */
[----:B------:R-:W-:Y:S01]  /*12220*/  ISETP.GE.U32.AND P2, PT, R177, 0x7ffffee5, PT ;  /* 0x7ffffee5b100780c */ /* 0x000fe20003f46070 */
[----:B------:R3:W-:Y:S01]  /*12230*/  STL.64 [R1+0x80], R184 ;  /* 0x000080b801007387 */ /* 0x0007e20000100a00 */
[----:B------:R-:W-:-:S03]  /*12240*/  ISETP.GE.U32.AND P0, PT, R176, 0x7ffffee1, PT ;  /* 0x7ffffee1b000780c */ /* 0x000fc60003f06070 */
[----:B-1----:R-:W4:Y:S01]  /*12250*/  LDL.LU.64 R192, [R1+0x3c0] ;  /* 0x0003c00001c07983 */ /* 0x002f220000300a00 */
[----:B---3--:R-:W-:-:S03]  /*12260*/  IMAD.WIDE R250, R0, 0x4, R250 ;  /* 0x0000000400fa7825 */ /* 0x008fc600078e02fa */
[----:B------:R-:W3:Y:S04]  /*12270*/  LDL.LU.64 R194, [R1+0x378] ;  /* 0x0003780001c27983 */ /* 0x000ee80000300a00 */
[----:B------:R1:W-:Y:S01]  /*12280*/  LDGSTS.E [R247+0x25c00], [R188.64], !P4 ;  /* 0x25c00000bcf77fae */ /* 0x0003e2000e121848 */
[----:B------:R-:W-:-:S03]  /*12290*/  IMAD.WIDE R248, R0, 0x4, R248 ;  /* 0x0000000400f87825 */ /* 0x000fc600078e02f8 */
[----:B------:R1:W-:Y:S04]  /*122a0*/  LDGSTS.E [R247+0x25e00], [R184.64], !P4 ;  /* 0x25e00000b8f77fae */ /* 0x0003e8000e121848 */
[----:B-1----:R-:W3:Y:S04]  /*122b0*/  LDL.LU.64 R188, [R1+0x370] ;  /* 0x0003700001bc7983 */ /* 0x002ee80000300a00 */
[----:B------:R-:W-:Y:S01]  /*122c0*/  STL.64 [R1+0x1470], R250 ;  /* 0x001470fa01007387 */ /* 0x000fe20000100a00 */
[----:B------:R-:W-:-:S03]  /*122d0*/  IADD3 R177, R4, -0xa4, RZ ;  /* 0xffffff5c04b17810 */ /* 0x000fc60007ffe0ff */
[----:B------:R-:W-:Y:S04]  /*122e0*/  STL.64 [R1+0x1478], R248 ;  /* 0x001478f801007387 */ /* 0x000fe80000100a00 */
[----:B------:R-:W3:Y:S01]  /*122f0*/  LDL.LU.64 R184, [R1+0x338] ;  /* 0x0003380001b87983 */ /* 0x000ee20000300a00 */
[----:B------:R-:W-:-:S03]  /*12300*/  ISETP.GE.U32.AND P3, PT, R177, 0x7ffffedd, PT ;  /* 0x7ffffeddb100780c */ /* 0x000fc60003f66070 */
[----:B------:R1:W-:Y:S04]  /*12310*/  LDGSTS.E [R247+0x26c00], [R250.64], !P2 ;  /* 0x26c00000faf77fae */ /* 0x0003e8000d121848 */
[----:B------:R1:W-:Y:S01]  /*12320*/  LDGSTS.E [R247+0x26e00], [R248.64], !P2 ;  /* 0x26e00000f8f77fae */ /* 0x0003e2000d121848 */
[----:B------:R-:W-:-:S05]  /*12330*/  IMAD.WIDE R180, R0, 0x4, R180 ;  /* 0x0000000400b47825 */ /* 0x000fca00078e02b4 */
[----:B------:R1:W-:Y:S01]  /*12340*/  LDGSTS.E [R247+0x27c00], [R180.64], !P0 ;  /* 0x27c00000b4f77fae */ /* 0x0003e2000c121848 */
[----:B--2---:R-:W-:-:S03]  /*12350*/  IMAD.WIDE R198, R0, 0x4, R182 ;  /* 0x0000000400c67825 */ /* 0x004fc600078e02b6 */
[----:B------:R-:W2:Y:S04]  /*12360*/  LDL.LU.64 R182, [R1+0x330] ;  /* 0x0003300001b67983 */ /* 0x000ea80000300a00 */
[----:B------:R1:W-:Y:S01]  /*12370*/  STL.64 [R1+0x498], R180 ;  /* 0x000498b401007387 */ /* 0x0003e20000100a00 */
[----:B------:R-:W-:-:S03]  /*12380*/  IMAD.WIDE R196, R0, 0x4, R190 ;  /* 0x0000000400c47825 */ /* 0x000fc600078e02be */
[----:B------:R-:W-:Y:S04]  /*12390*/  STL.64 [R1+0x490], R198 ;  /* 0x000490c601007387 */ /* 0x000fe80000100a00 */
[----:B------:R-:W2:Y:S04]  /*123a0*/  LDL.LU.64 R190, [R1+0x2f8] ;  /* 0x0002f80001be7983 */ /* 0x000ea80000300a00 */
[----:B------:R-:W-:Y:S04]  /*123b0*/  STL.64 [R1+0x488], R196 ;  /* 0x000488c401007387 */ /* 0x000fe80000100a00 */
[----:B-1----:R-:W2:Y:S01]  /*123c0*/  LDL.LU.64 R180, [R1+0x2f0] ;  /* 0x0002f00001b47983 */ /* 0x002ea20000300a00 */
[----:B------:R-:W-:-:S03]  /*123d0*/  IMAD.WIDE R186, R0, 0x4, R186 ;  /* 0x0000000400ba7825 */ /* 0x000fc600078e02ba */
[----:B------:R1:W-:Y:S04]  /*123e0*/  LDGSTS.E [R247+0x27e00], [R198.64], !P0 ;  /* 0x27e00000c6f77fae */ /* 0x0003e8000c121848 */
[----:B------:R3:W-:Y:S04]  /*123f0*/  LDGSTS.E [R247+0x28c00], [R196.64], !P3 ;  /* 0x28c00000c4f77fae */ /* 0x0007e8000d921848 */
[----:B------:R4:W-:Y:S04]  /*12400*/  STL.64 [R1+0x480], R186 ;  /* 0x000480ba01007387 */ /* 0x0009e80000100a00 */
[----:B------:R4:W-:Y:S02]  /*12410*/  LDGSTS.E [R247+0x28e00], [R186.64], !P3 ;  /* 0x28e00000baf77fae */ /* 0x0009e4000d921848 */
[----:B----4-:R-:W-:-:S02]  /*12420*/  IMAD.WIDE R186, R0, 0x4, R178 ;  /* 0x0000000400ba7825 */ /* 0x010fc400078e02b2 */
[----:B------:R-:W4:Y:S01]  /*12430*/  LDL.LU.64 R178, [R1+0x2b8] ;  /* 0x0002b80001b27983 */ /* 0x000f220000300a00 */
[C---:B------:R-:W-:Y:S02]  /*12440*/  IADD3 R176, R4.reuse, -0xa8, RZ ;  /* 0xffffff5804b07810 */ /* 0x040fe40007ffe0ff */
[----:B------:R-:W-:Y:S02]  /*12450*/  IADD3 R177, R4, -0xac, RZ ;  /* 0xffffff5404b17810 */ /* 0x000fe40007ffe0ff */
[----:B------:R-:W-:Y:S02]  /*12460*/  ISETP.GE.U32.AND P6, PT, R176, 0x7ffffed9, PT ;  /* 0x7ffffed9b000780c */ /* 0x000fe40003fc6070 */
[----:B------:R-:W-:Y:S01]  /*12470*/  ISETP.GE.U32.AND P5, PT, R177, 0x7ffffed5, PT ;  /* 0x7ffffed5b100780c */ /* 0x000fe20003fa6070 */
[C---:B-1----:R-:W-:Y:S02]  /*12480*/  IMAD.WIDE R198, R0.reuse, 0x4, R192 ;  /* 0x0000000400c67825 */ /* 0x042fe400078e02c0 */
[----:B------:R-:W4:Y:S02]  /*12490*/  LDL.LU.64 R192, [R1+0x2b0] ;  /* 0x0002b00001c07983 */ /* 0x000f240000300a00 */
[----:B---3--:R-:W-:-:S02]  /*124a0*/  IMAD.WIDE R196, R0, 0x4, R194 ;  /* 0x0000000400c47825 */ /* 0x008fc400078e02c2 */
[----:B------:R1:W-:Y:S04]  /*124b0*/  STL.64 [R1+0x478], R186 ;  /* 0x000478ba01007387 */ /* 0x0003e80000100a00 */
[----:B------:R2:W-:Y:S04]  /*124c0*/  STL.64 [R1+0x468], R198 ;  /* 0x000468c601007387 */ /* 0x0005e80000100a00 */
[----:B------:R1:W-:Y:S04]  /*124d0*/  LDGSTS.E [R247+0x29c00], [R186.64], !P6 ;  /* 0x29c00000baf77fae */ /* 0x0003e8000f121848 */
[----:B------:R2:W-:Y:S01]  /*124e0*/  LDGSTS.E [R247+0x29e00], [R198.64], !P6 ;  /* 0x29e00000c6f77fae */ /* 0x0005e2000f121848 */
[----:B------:R-:W-:Y:S01]  /*124f0*/  IMAD.WIDE R194, R0, 0x4, R188 ;  /* 0x0000000400c27825 */ /* 0x000fe200078e02bc */
[----:B------:R-:W-:-:S02]  /*12500*/  IADD3 R176, R4, -0xb0, RZ ;  /* 0xffffff5004b07810 */ /* 0x000fc40007ffe0ff */
[----:B------:R-:W3:Y:S04]  /*12510*/  LDL.LU.64 R188, [R1+0x278] ;  /* 0x0002780001bc7983 */ /* 0x000ee80000300a00 */
[----:B------:R2:W-:Y:S04]  /*12520*/  STL.64 [R1+0x408], R196 ;  /* 0x000408c401007387 */ /* 0x0005e80000100a00 */
[----:B-1----:R-:W3:Y:S01]  /*12530*/  LDL.LU.64 R186, [R1+0x270] ;  /* 0x0002700001ba7983 */ /* 0x002ee20000300a00 */
[----:B------:R-:W-:-:S03]  /*12540*/  IMAD.WIDE R200, R0, 0x4, R184 ;  /* 0x0000000400c87825 */ /* 0x000fc600078e02b8 */
[----:B------:R1:W-:Y:S04]  /*12550*/  STL.64 [R1+0x418], R194 ;  /* 0x000418c201007387 */ /* 0x0003e80000100a00 */
[----:B------:R-:W3:Y:S01]  /*12560*/  LDL.LU.64 R184, [R1+0x238] ;  /* 0x0002380001b87983 */ /* 0x000ee20000300a00 */
[----:B------:R-:W-:-:S03]  /*12570*/  ISETP.GE.U32.AND P1, PT, R176, 0x7ffffed1, PT ;  /* 0x7ffffed1b000780c */ /* 0x000fc60003f26070 */
[----:B------:R1:W-:Y:S04]  /*12580*/  LDGSTS.E [R247+0x2ac00], [R196.64], !P5 ;  /* 0x2ac00000c4f77fae */ /* 0x0003e8000e921848 */
[----:B------:R1:W-:Y:S06]  /*12590*/  LDGSTS.E [R247+0x2ae00], [R194.64], !P5 ;  /* 0x2ae00000c2f77fae */ /* 0x0003ec000e921848 */
[----:B------:R4:W-:Y:S01]  /*125a0*/  LDGSTS.E [R247+0x2bc00], [R200.64], !P1 ;  /* 0x2bc00000c8f77fae */ /* 0x0009e2000c921848 */
[----:B--2---:R-:W-:-:S03]  /*125b0*/  IMAD.WIDE R198, R0, 0x4, R182 ;  /* 0x0000000400c67825 */ /* 0x004fc600078e02b6 */
[----:B------:R-:W2:Y:S04]  /*125c0*/  LDL.LU.64 R182, [R1+0x230] ;  /* 0x0002300001b67983 */ /* 0x000ea80000300a00 */
[----:B------:R4:W-:Y:S04]  /*125d0*/  STL.64 [R1+0x460], R200 ;  /* 0x000460c801007387 */ /* 0x0009e80000100a00 */
[----:B------:R4:W-:Y:S01]  /*125e0*/  STL.64 [R1+0x458], R198 ;  /* 0x000458c601007387 */ /* 0x0009e20000100a00 */
[----:B-1----:R-:W-:-:S03]  /*125f0*/  IMAD.WIDE R196, R0, 0x4, R190 ;  /* 0x0000000400c47825 */ /* 0x002fc600078e02be */
[----:B------:R-:W2:Y:S01]  /*12600*/  LDL.LU.64 R190, [R1+0x1f8] ;  /* 0x0001f80001be7983 */ /* 0x000ea20000300a00 */
[C---:B------:R-:W-:Y:S02]  /*12610*/  IADD3 R177, R4.reuse, -0xb4, RZ ;  /* 0xffffff4c04b17810 */ /* 0x040fe40007ffe0ff */
[----:B------:R-:W-:Y:S01]  /*12620*/  IADD3 R176, R4, -0xb8, RZ ;  /* 0xffffff4804b07810 */ /* 0x000fe20007ffe0ff */
[----:B------:R1:W-:Y:S01]  /*12630*/  LDGSTS.E [R247+0x2be00], [R198.64], !P1 ;  /* 0x2be00000c6f77fae */ /* 0x0003e2000c921848 */
[----:B------:R-:W-:-:S03]  /*12640*/  IMAD.WIDE R194, R0, 0x4, R180 ;  /* 0x0000000400c27825 */ /* 0x000fc600078e02b4 */
[----:B------:R-:W2:Y:S04]  /*12650*/  LDL.LU.64 R180, [R1+0x1f0] ;  /* 0x0001f00001b47983 */ /* 0x000ea80000300a00 */
[----:B------:R1:W-:Y:S04]  /*12660*/  STL.64 [R1+0x448], R196 ;  /* 0x000448c401007387 */ /* 0x0003e80000100a00 */
[----:B------:R1:W-:Y:S01]  /*12670*/  STL.64 [R1+0x438], R194 ;  /* 0x000438c201007387 */ /* 0x0003e20000100a00 */
[----:B----4-:R-:W-:-:S03]  /*12680*/  IMAD.WIDE R200, R0, 0x4, R178 ;  /* 0x0000000400c87825 */ /* 0x010fc600078e02b2 */
[----:B------:R-:W4:Y:S01]  /*12690*/  LDL.LU.64 R178, [R1+0x1b8] ;  /* 0x0001b80001b27983 */ /* 0x000f220000300a00 */
[----:B------:R-:W-:Y:S02]  /*126a0*/  ISETP.GE.U32.AND P4, PT, R177, 0x7ffffecd, PT ;  /* 0x7ffffecdb100780c */ /* 0x000fe40003f86070 */
[----:B------:R-:W-:Y:S02]  /*126b0*/  IADD3 R177, R4, -0xbc, RZ ;  /* 0xffffff4404b17810 */ /* 0x000fe40007ffe0ff */
[----:B------:R-:W-:Y:S02]  /*126c0*/  ISETP.GE.U32.AND P2, PT, R176, 0x7ffffec9, PT ;  /* 0x7ffffec9b000780c */ /* 0x000fe40003f46070 */
[----:B------:R-:W-:Y:S02]  /*126d0*/  ISETP.GE.U32.AND P0, PT, R177, 0x7ffffec5, PT ;  /* 0x7ffffec5b100780c */ /* 0x000fe40003f06070 */
[----:B------:R-:W-:Y:S01]  /*126e0*/  IADD3 R176, R4, -0xc0, RZ ;  /* 0xffffff4004b07810 */ /* 0x000fe20007ffe0ff */
[----:B-1----:R-:W-:-:S04]  /*126f0*/  IMAD.WIDE R198, R0, 0x4, R192 ;  /* 0x0000000400c67825 */ /* 0x002fc800078e02c0 */
[----:B------:R1:W-:Y:S01]  /*12700*/  LDGSTS.E [R247+0x2cc00], [R196.64], !P4 ;  /* 0x2cc00000c4f77fae */ /* 0x0003e2000e121848 */
[----:B------:R-:W-:-:S03]  /*12710*/  ISETP.GE.U32.AND P3, PT, R176, 0x7ffffec1, PT ;  /* 0x7ffffec1b000780c */ /* 0x000fc60003f66070 */
[----:B------:R3:W-:Y:S01]  /*12720*/  LDGSTS.E [R247+0x2ce00], [R194.64], !P4 ;  /* 0x2ce00000c2f77fae */ /* 0x0007e2000e121848 */
[----:B------:R-:W-:-:S03]  /*12730*/  IADD3 R177, R4, -0xc4, RZ ;  /* 0xffffff3c04b17810 */ /* 0x000fc60007ffe0ff */
[----:B------:R2:W-:Y:S04]  /*12740*/  LDGSTS.E [R247+0x2dc00], [R200.64], !P2 ;  /* 0x2dc00000c8f77fae */ /* 0x0005e8000d121848 */
[----:B-1----:R-:W4:Y:S04]  /*12750*/  LDL.LU.64 R196, [R1+0x1b0] ;  /* 0x0001b00001c47983 */ /* 0x002f280000300a00 */
[----:B------:R-:W-:Y:S04]  /*12760*/  STL.64 [R1+0x410], R200 ;  /* 0x000410c801007387 */ /* 0x000fe80000100a00 */
[----:B------:R-:W-:Y:S01]  /*12770*/  STL.64 [R1+0x3e8], R198 ;  /* 0x0003e8c601007387 */ /* 0x000fe20000100a00 */
[----:B---3--:R-:W-:-:S03]  /*12780*/  IMAD.WIDE R188, R0, 0x4, R188 ;  /* 0x0000000400bc7825 */ /* 0x008fc600078e02bc */
[----:B------:R-:W4:Y:S01]  /*12790*/  LDL.LU.64 R194, [R1+0x178] ;  /* 0x0001780001c27983 */ /* 0x000f220000300a00 */
[----:B------:R-:W-:-:S03]  /*127a0*/  IMAD.WIDE R186, R0, 0x4, R186 ;  /* 0x0000000400ba7825 */ /* 0x000fc600078e02ba */
[----:B------:R-:W4:Y:S04]  /*127b0*/  LDL.LU.64 R192, [R1+0x170] ;  /* 0x0001700001c07983 */ /* 0x000f280000300a00 */
[----:B------:R1:W-:Y:S01]  /*127c0*/  STL.64 [R1+0x3e0], R188 ;  /* 0x0003e0bc01007387 */ /* 0x0003e20000100a00 */
[----:B------:R-:W-:-:S03]  /*127d0*/  IMAD.WIDE R184, R0, 0x4, R184 ;  /* 0x0000000400b87825 */ /* 0x000fc600078e02b8 */
[----:B------:R1:W-:Y:S01]  /*127e0*/  LDGSTS.E [R247+0x2de00], [R198.64], !P2 ;  /* 0x2de00000c6f77fae */ /* 0x0003e2000d121848 */
[----:B------:R-:W-:-:S03]  /*127f0*/  ISETP.GE.U32.AND P6, PT, R177, 0x7ffffebd, PT ;  /* 0x7ffffebdb100780c */ /* 0x000fc60003fc6070 */
[----:B------:R1:W-:Y:S04]  /*12800*/  STL.64 [R1+0x3d8], R186 ;  /* 0x0003d8ba01007387 */ /* 0x0003e80000100a00 */
[----:B------:R1:W-:Y:S04]  /*12810*/  LDGSTS.E [R247+0x2ec00], [R188.64], !P0 ;  /* 0x2ec00000bcf77fae */ /* 0x0003e8000c121848 */
[----:B------:R1:W-:Y:S04]  /*12820*/  LDGSTS.E [R247+0x2ee00], [R186.64], !P0 ;  /* 0x2ee00000baf77fae */ /* 0x0003e8000c121848 */
[----:B------:R2:W-:Y:S04]  /*12830*/  LDGSTS.E [R247+0x2fc00], [R184.64], !P3 ;  /* 0x2fc00000b8f77fae */ /* 0x0005e8000d921848 */
[----:B-1----:R-:W4:Y:S04]  /*12840*/  LDL.LU.64 R188, [R1+0x138] ;  /* 0x0001380001bc7983 */ /* 0x002f280000300a00 */
[----:B------:R-:W4:Y:S04]  /*12850*/  LDL.LU.64 R186, [R1+0x130] ;  /* 0x0001300001ba7983 */ /* 0x000f280000300a00 */
[----:B------:R1:W-:Y:S01]  /*12860*/  STL.64 [R1+0x3d0], R184 ;  /* 0x0003d0b801007387 */ /* 0x0003e20000100a00 */
[----:B--2---:R-:W-:-:S05]  /*12870*/  IMAD.WIDE R182, R0, 0x4, R182 ;  /* 0x0000000400b67825 */ /* 0x004fca00078e02b6 */
[----:B------:R2:W-:Y:S04]  /*12880*/  STL.64 [R1+0x3c8], R182 ;  /* 0x0003c8b601007387 */ /* 0x0005e80000100a00 */
[----:B-1----:R-:W3:Y:S01]  /*12890*/  LDL.LU.64 R184, [R1+0xf8] ;  /* 0x0000f80001b87983 */ /* 0x002ee20000300a00 */
[----:B------:R-:W-:-:S03]  /*128a0*/  IMAD.WIDE R190, R0, 0x4, R190 ;  /* 0x0000000400be7825 */ /* 0x000fc600078e02be */
[----:B------:R2:W-:Y:S01]  /*128b0*/  LDGSTS.E [R247+0x2fe00], [R182.64], !P3 ;  /* 0x2fe00000b6f77fae */ /* 0x0005e2000d921848 */
[----:B------:R-:W-:-:S03]  /*128c0*/  IMAD.WIDE R180, R0, 0x4, R180 ;  /* 0x0000000400b47825 */ /* 0x000fc600078e02b4 */
[----:B------:R-:W-:Y:S04]  /*128d0*/  STL.64 [R1+0x3c0], R190 ;  /* 0x0003c0be01007387 */ /* 0x000fe80000100a00 */
[----:B------:R1:W-:Y:S04]  /*128e0*/  STL.64 [R1+0x3b8], R180 ;  /* 0x0003b8b401007387 */ /* 0x0003e80000100a00 */
[----:B--2---:R-:W2:Y:S04]  /*128f0*/  LDL.LU.64 R182, [R1+0xf0] ;  /* 0x0000f00001b67983 */ /* 0x004ea80000300a00 */
[----:B------:R4:W-:Y:S04]  /*12900*/  LDGSTS.E [R247+0x30c00], [R190.64], !P6 ;  /* 0x30c00000bef77fae */ /* 0x0009e8000f121848 */
[----:B------:R1:W-:Y:S04]  /*12910*/  LDGSTS.E [R247+0x30e00], [R180.64], !P6 ;  /* 0x30e00000b4f77fae */ /* 0x0003e8000f121848 */
[----:B-1----:R-:W2:Y:S01]  /*12920*/  LDL.LU.64 R180, [R1+0x648] ;  /* 0x0006480001b47983 */ /* 0x002ea20000300a00 */
[----:B----4-:R-:W-:-:S03]  /*12930*/  IMAD.WIDE R190, R0, 0x4, R178 ;  /* 0x0000000400be7825 */ /* 0x010fc600078e02b2 */
[----:B------:R-:W4:Y:S01]  /*12940*/  LDL.LU.64 R178, [R1+0x668] ;  /* 0x0006680001b27983 */ /* 0x000f220000300a00 */
[----:B------:R-:W-:-:S04]  /*12950*/  IADD3 R176, R4, -0xc8, RZ ;  /* 0xffffff3804b07810 */ /* 0x000fc80007ffe0ff */
[----:B------:R-:W-:Y:S02]  /*12960*/  ISETP.GE.U32.AND P5, PT, R176, 0x7ffffeb9, PT ;  /* 0x7ffffeb9b000780c */ /* 0x000fe40003fa6070 */
[C---:B------:R-:W-:Y:S01]  /*12970*/  IADD3 R177, R4.reuse, -0xcc, RZ ;  /* 0xffffff3404b17810 */ /* 0x040fe20007ffe0ff */
[----:B------:R1:W-:Y:S03]  /*12980*/  STL.64 [R1+0x3b0], R190 ;  /* 0x0003b0be01007387 */ /* 0x0003e60000100a00 */
[----:B------:R-:W-:Y:S02]  /*12990*/  ISETP.GE.U32.AND P1, PT, R177, 0x7ffffeb5, PT ;  /* 0x7ffffeb5b100780c */ /* 0x000fe40003f26070 */
[C---:B------:R-:W-:Y:S02]  /*129a0*/  IADD3 R176, R4.reuse, -0xd0, RZ ;  /* 0xffffff3004b07810 */ /* 0x040fe40007ffe0ff */
[----:B------:R-:W-:-:S03]  /*129b0*/  IADD3 R177, R4, -0xd4, RZ ;  /* 0xffffff2c04b17810 */ /* 0x000fc60007ffe0ff */
[----:B------:R1:W-:Y:S01]  /*129c0*/  LDGSTS.E [R247+0x31c00], [R190.64], !P5 ;  /* 0x31c00000bef77fae */ /* 0x0003e2000e921848 */
[----:B------:R-:W-:-:S05]  /*129d0*/  IMAD.WIDE R198, R0, 0x4, R196 ;  /* 0x0000000400c67825 */ /* 0x000fca00078e02c4 */
[----:B------:R1:W-:Y:S01]  /*129e0*/  STL.64 [R1+0x3a8], R198 ;  /* 0x0003a8c601007387 */ /* 0x0003e20000100a00 */
[----:B------:R-:W-:-:S03]  /*129f0*/  ISETP.GE.U32.AND P4, PT, R176, 0x7ffffeb1, PT ;  /* 0x7ffffeb1b000780c */ /* 0x000fc60003f86070 */
[----:B------:R1:W-:Y:S01]  /*12a00*/  LDGSTS.E [R247+0x31e00], [R198.64], !P5 ;  /* 0x31e00000c6f77fae */ /* 0x0003e2000e921848 */
[----:B------:R-:W-:-:S04]  /*12a10*/  IMAD.WIDE R196, R0, 0x4, R194 ;  /* 0x0000000400c47825 */ /* 0x000fc800078e02c2 */
[C---:B------:R-:W-:Y:S01]  /*12a20*/  IMAD.WIDE R194, R0.reuse, 0x4, R192 ;  /* 0x0000000400c27825 */ /* 0x040fe200078e02c0 */
[----:B------:R-:W-:Y:S01]  /*12a30*/  ISETP.GE.U32.AND P2, PT, R177, 0x7ffffead, PT ;  /* 0x7ffffeadb100780c */ /* 0x000fe20003f46070 */
[----:B------:R-:W4:Y:S04]  /*12a40*/  LDL.LU.64 R192, [R1+0x688] ;  /* 0x0006880001c07983 */ /* 0x000f280000300a00 */
[----:B------:R3:W-:Y:S04]  /*12a50*/  STL.64 [R1+0x390], R196 ;  /* 0x000390c401007387 */ /* 0x0007e80000100a00 */
[----:B-1----:R-:W4:Y:S04]  /*12a60*/  LDL.LU.64 R190, [R1+0x6a8] ;  /* 0x0006a80001be7983 */ /* 0x002f280000300a00 */
[----:B------:R2:W-:Y:S04]  /*12a70*/  STL.64 [R1+0x388], R194 ;  /* 0x000388c201007387 */ /* 0x0005e80000100a00 */
[----:B------:R3:W-:Y:S04]  /*12a80*/  LDGSTS.E [R247+0x32c00], [R196.64], !P1 ;  /* 0x32c00000c4f77fae */ /* 0x0007e8000c921848 */
[----:B------:R2:W-:Y:S01]  /*12a90*/  LDGSTS.E [R247+0x32e00], [R194.64], !P1 ;  /* 0x32e00000c2f77fae */ /* 0x0005e2000c921848 */
[----:B------:R-:W-:-:S03]  /*12aa0*/  IMAD.WIDE R200, R0, 0x4, R188 ;  /* 0x0000000400c87825 */ /* 0x000fc600078e02bc */
[----:B------:R-:W4:Y:S01]  /*12ab0*/  LDL.LU.64 R188, [R1+0x6c8] ;  /* 0x0006c80001bc7983 */ /* 0x000f220000300a00 */
[----:B------:R-:W-:-:S03]  /*12ac0*/  IMAD.WIDE R198, R0, 0x4, R186 ;  /* 0x0000000400c67825 */ /* 0x000fc600078e02ba */
[----:B------:R-:W4:Y:S04]  /*12ad0*/  LDL.LU.64 R186, [R1+0x6e8] ;  /* 0x0006e80001ba7983 */ /* 0x000f280000300a00 */
[----:B------:R-:W-:Y:S04]  /*12ae0*/  STL.64 [R1+0x380], R200 ;  /* 0x000380c801007387 */ /* 0x000fe80000100a00 */
[----:B------:R-:W-:Y:S04]  /*12af0*/  STL.64 [R1+0x378], R198 ;  /* 0x000378c601007387 */ /* 0x000fe80000100a00 */
[----:B------:R1:W-:Y:S04]  /*12b00*/  LDGSTS.E [R247+0x33c00], [R200.64], !P4 ;  /* 0x33c00000c8f77fae */ /* 0x0003e8000e121848 */
[----:B------:R1:W-:Y:S01]  /*12b10*/  LDGSTS.E [R247+0x33e00], [R198.64], !P4 ;  /* 0x33e00000c6f77fae */ /* 0x0003e2000e121848 */
[----:B---3--:R-:W-:-:S03]  /*12b20*/  IMAD.WIDE R196, R0, 0x4, R184 ;  /* 0x0000000400c47825 */ /* 0x008fc600078e02b8 */
[----:B------:R-:W3:Y:S04]  /*12b30*/  LDL.LU.64 R184, [R1+0x708] ;  /* 0x0007080001b87983 */ /* 0x000ee80000300a00 */
[----:B------:R1:W-:Y:S01]  /*12b40*/  LDGSTS.E [R247+0x34c00], [R196.64], !P2 ;  /* 0x34c00000c4f77fae */ /* 0x0003e2000d121848 */
[----:B--2---:R-:W-:-:S03]  /*12b50*/  IMAD.WIDE R194, R0, 0x4, R182 ;  /* 0x0000000400c27825 */ /* 0x004fc600078e02b6 */
[----:B------:R-:W2:Y:S04]  /*12b60*/  LDL.LU.64 R182, [R1+0x728] ;  /* 0x0007280001b67983 */ /* 0x000ea80000300a00 */
[----:B------:R1:W-:Y:S04]  /*12b70*/  STL.64 [R1+0x370], R196 ;  /* 0x000370c401007387 */ /* 0x0003e80000100a00 */
[----:B------:R4:W-:Y:S04]  /*12b80*/  STL.64 [R1+0x368], R194 ;  /* 0x000368c201007387 */ /* 0x0009e80000100a00 */
[----:B------:R4:W-:Y:S01]  /*12b90*/  LDGSTS.E [R247+0x34e00], [R194.64], !P2 ;  /* 0x34e00000c2f77fae */ /* 0x0009e2000d121848 */
[----:B-1----:R-:W-:-:S03]  /*12ba0*/  IMAD.WIDE R196, R0, 0x4, R180 ;  /* 0x0000000400c47825 */ /* 0x002fc600078e02b4 */
[----:B------:R-:W2:Y:S01]  /*12bb0*/  LDL.LU.64 R180, [R1+0x750] ;  /* 0x0007500001b47983 */ /* 0x000ea20000300a00 */
[----:B----4-:R-:W-:-:S03]  /*12bc0*/  IMAD.WIDE R194, R0, 0x4, R178 ;  /* 0x0000000400c27825 */ /* 0x010fc600078e02b2 */
[----:B------:R-:W4:Y:S01]  /*12bd0*/  LDL.LU.64 R178, [R1+0x770] ;  /* 0x0007700001b27983 */ /* 0x000f220000300a00 */
[C---:B------:R-:W-:Y:S02]  /*12be0*/  IADD3 R176, R4.reuse, -0xd8, RZ ;  /* 0xffffff2804b07810 */ /* 0x040fe40007ffe0ff */
[----:B------:R-:W-:Y:S02]  /*12bf0*/  IADD3 R177, R4, -0xdc, RZ ;  /* 0xffffff2404b17810 */ /* 0x000fe40007ffe0ff */
[----:B------:R-:W-:Y:S02]  /*12c00*/  ISETP.GE.U32.AND P0, PT, R176, 0x7ffffea9, PT ;  /* 0x7ffffea9b000780c */ /* 0x000fe40003f06070 */
[----:B------:R-:W-:Y:S02]  /*12c10*/  IADD3 R176, R4, -0xe0, RZ ;  /* 0xffffff2004b07810 */ /* 0x000fe40007ffe0ff */
[----:B------:R-:W-:Y:S01]  /*12c20*/  ISETP.GE.U32.AND P3, PT, R177, 0x7ffffea5, PT ;  /* 0x7ffffea5b100780c */ /* 0x000fe20003f66070 */
[----:B------:R1:W-:Y:S01]  /*12c30*/  STL.64 [R1+0x360], R196 ;  /* 0x000360c401007387 */ /* 0x0003e20000100a00 */
[----:B------:R-:W-:-:S03]  /*12c40*/  ISETP.GE.U32.AND P6, PT, R176, 0x7ffffea1, PT ;  /* 0x7ffffea1b000780c */ /* 0x000fc60003fc6070 */
[----:B------:R1:W-:Y:S01]  /*12c50*/  STL.64 [R1+0x358], R194 ;  /* 0x000358c201007387 */ /* 0x0003e20000100a00 */
[----:B------:R-:W-:-:S03]  /*12c60*/  IADD3 R177, R4, -0xe4, RZ ;  /* 0xffffff1c04b17810 */ /* 0x000fc60007ffe0ff */
[----:B------:R1:W-:Y:S01]  /*12c70*/  LDGSTS.E [R247+0x35c00], [R196.64], !P0 ;  /* 0x35c00000c4f77fae */ /* 0x0003e2000c121848 */
[----:B------:R-:W-:-:S03]  /*12c80*/  IADD3 R176, R4, -0xe8, RZ ;  /* 0xffffff1804b07810 */ /* 0x000fc60007ffe0ff */
[----:B------:R1:W-:Y:S01]  /*12c90*/  LDGSTS.E [R247+0x35e00], [R194.64], !P0 ;  /* 0x35e00000c2f77fae */ /* 0x0003e2000c121848 */
[----:B------:R-:W-:Y:S01]  /*12ca0*/  ISETP.GE.U32.AND P5, PT, R177, 0x7ffffe9d, PT ;  /* 0x7ffffe9db100780c */ /* 0x000fe20003fa6070 */
[----:B------:R-:W-:-:S04]  /*12cb0*/  IMAD.WIDE R192, R0, 0x4, R192 ;  /* 0x0000000400c07825 */ /* 0x000fc800078e02c0 */
[C---:B------:R-:W-:Y:S01]  /*12cc0*/  IMAD.WIDE R190, R0.reuse, 0x4, R190 ;  /* 0x0000000400be7825 */ /* 0x040fe200078e02be */
[----:B------:R1:W-:Y:S04]  /*12cd0*/  STL.64 [R1+0x350], R192 ;  /* 0x000350c001007387 */ /* 0x0003e80000100a00 */
[----:B------:R1:W-:Y:S04]  /*12ce0*/  STL.64 [R1+0x348], R190 ;  /* 0x000348be01007387 */ /* 0x0003e80000100a00 */
[----:B------:R-:W4:Y:S04]  /*12cf0*/  LDL.LU.64 R200, [R1+0x790] ;  /* 0x0007900001c87983 */ /* 0x000f280000300a00 */
[----:B------:R-:W4:Y:S04]  /*12d00*/  LDL.LU.64 R198, [R1+0x798] ;  /* 0x0007980001c67983 */ /* 0x000f280000300a00 */
[----:B-1----:R-:W4:Y:S01]  /*12d10*/  LDL.LU.64 R196, [R1+0x7c0] ;  /* 0x0007c00001c47983 */ /* 0x002f220000300a00 */
[----:B------:R-:W-:-:S03]  /*12d20*/  IMAD.WIDE R188, R0, 0x4, R188 ;  /* 0x0000000400bc7825 */ /* 0x000fc600078e02bc */
[----:B------:R-:W4:Y:S01]  /*12d30*/  LDL.LU.64 R194, [R1+0x7e0] ;  /* 0x0007e00001c27983 */ /* 0x000f220000300a00 */
[----:B------:R-:W-:-:S03]  /*12d40*/  IMAD.WIDE R186, R0, 0x4, R186 ;  /* 0x0000000400ba7825 */ /* 0x000fc600078e02ba */
[----:B------:R1:W-:Y:S01]  /*12d50*/  STL.64 [R1+0x340], R188 ;  /* 0x000340bc01007387 */ /* 0x0003e20000100a00 */
[----:B------:R-:W-:-:S03]  /*12d60*/  ISETP.GE.U32.AND P1, PT, R176, 0x7ffffe99, PT ;  /* 0x7ffffe99b000780c */ /* 0x000fc60003f26070 */
[----:B------:R1:W-:Y:S04]  /*12d70*/  LDGSTS.E [R247+0x36c00], [R192.64], !P3 ;  /* 0x36c00000c0f77fae */ /* 0x0003e8000d921848 */
[----:B------:R2:W-:Y:S04]  /*12d80*/  STL.64 [R1+0x338], R186 ;  /* 0x000338ba01007387 */ /* 0x0005e80000100a00 */
[----:B------:R3:W-:Y:S04]  /*12d90*/  LDGSTS.E [R247+0x36e00], [R190.64], !P3 ;  /* 0x36e00000bef77fae */ /* 0x0007e8000d921848 */
[----:B-1----:R-:W4:Y:S04]  /*12da0*/  LDL.LU.64 R192, [R1+0x7e8] ;  /* 0x0007e80001c07983 */ /* 0x002f280000300a00 */
[----:B------:R1:W-:Y:S04]  /*12db0*/  LDGSTS.E [R247+0x37c00], [R188.64], !P6 ;  /* 0x37c00000bcf77fae */ /* 0x0003e8000f121848 */
[----:B------:R1:W-:Y:S01]  /*12dc0*/  LDGSTS.E [R247+0x37e00], [R186.64], !P6 ;  /* 0x37e00000baf77fae */ /* 0x0003e2000f121848 */
[----:B---3--:R-:W-:-:S05]  /*12dd0*/  IMAD.WIDE R184, R0, 0x4, R184 ;  /* 0x0000000400b87825 */ /* 0x008fca00078e02b8 */
[----:B------:R-:W-:Y:S04]  /*12de0*/  STL.64 [R1+0x330], R184 ;  /* 0x000330b801007387 */ /* 0x000fe80000100a00 */
[----:B------:R-:W3:Y:S04]  /*12df0*/  LDL.LU.64 R190, [R1+0x7f0] ;  /* 0x0007f00001be7983 */ /* 0x000ee80000300a00 */
[----:B------:R1:W-:Y:S01]  /*12e00*/  LDGSTS.E [R247+0x38c00], [R184.64], !P5 ;  /* 0x38c00000b8f77fae */ /* 0x0003e2000e921848 */
[----:B--2---:R-:W-:-:S05]  /*12e10*/  IMAD.WIDE R182, R0, 0x4, R182 ;  /* 0x0000000400b67825 */ /* 0x004fca00078e02b6 */
[----:B------:R2:W-:Y:S04]  /*12e20*/  STL.64 [R1+0x328], R182 ;  /* 0x000328b601007387 */ /* 0x0005e80000100a00 */
[----:B-1----:R-:W3:Y:S04]  /*12e30*/  LDL.LU.64 R188, [R1+0x800] ;  /* 0x0008000001bc7983 */ /* 0x002ee80000300a00 */
[----:B------:R-:W3:Y:S04]  /*12e40*/  LDL.LU.64 R186, [R1+0x808] ;  /* 0x0008080001ba7983 */ /* 0x000ee80000300a00 */
[----:B------:R2:W-:Y:S01]  /*12e50*/  LDGSTS.E [R247+0x38e00], [R182.64], !P5 ;  /* 0x38e00000b6f77fae */ /* 0x0005e2000e921848 */
[----:B------:R-:W-:-:S04]  /*12e60*/  IMAD.WIDE R180, R0, 0x4, R180 ;  /* 0x0000000400b47825 */ /* 0x000fc800078e02b4 */
[----:B----4-:R-:W-:Y:S01]  /*12e70*/  IMAD.WIDE R178, R0, 0x4, R178 ;  /* 0x0000000400b27825 */ /* 0x010fe200078e02b2 */
[----:B------:R1:W-:Y:S04]  /*12e80*/  STL.64 [R1+0x320], R180 ;  /* 0x000320b401007387 */ /* 0x0003e80000100a00 */
[----:B------:R4:W-:Y:S04]  /*12e90*/  STL.64 [R1+0x318], R178 ;  /* 0x000318b201007387 */ /* 0x0009e80000100a00 */
[----:B------:R1:W-:Y:S04]  /*12ea0*/  LDGSTS.E [R247+0x39c00], [R180.64], !P1 ;  /* 0x39c00000b4f77fae */ /* 0x0003e8000c921848 */
[----:B--2---:R-:W2:Y:S04]  /*12eb0*/  LDL.LU.64 R182, [R1+0x810] ;  /* 0x0008100001b67983 */ /* 0x004ea80000300a00 */
[----:B------:R4:W-:Y:S04]  /*12ec0*/  LDGSTS.E [R247+0x39e00], [R178.64], !P1 ;  /* 0x39e00000b2f77fae */ /* 0x0009e8000c921848 */
[----:B-1----:R-:W2:Y:S04]  /*12ed0*/  LDL.LU.64 R180, [R1+0x818] ;  /* 0x0008180001b47983 */ /* 0x002ea80000300a00 */
[----:B----4-:R-:W4:Y:S04]  /*12ee0*/  LDL.LU.64 R178, [R1+0x820] ;  /* 0x0008200001b27983 */ /* 0x010f280000300a00 */
[----:B------:R-:W4:Y:S04]  /*12ef0*/  LDL.LU.64 R184, [R1+0x828] ;  /* 0x0008280001b87983 */ /* 0x000f280000300a00 */
[----:B------:R-:W1:Y:S01]  /*12f00*/  S2R R246, SR_TID.X ;  /* 0x0000000000f67919 */ /* 0x000e620000002100 */
[----:B------:R-:W-:-:S02]  /*12f10*/  IADD3 R177, R4, -0xec, RZ ;  /* 0xffffff1404b17810 */ /* 0x000fc40007ffe0ff */
[C---:B------:R-:W-:Y:S02]  /*12f20*/  IADD3 R176, R4.reuse, -0xf0, RZ ;  /* 0xffffff1004b07810 */ /* 0x040fe40007ffe0ff */
[----:B------:R-:W-:Y:S02]  /*12f30*/  ISETP.GE.U32.AND P4, PT, R177, 0x7ffffe95, PT ;  /* 0x7ffffe95b100780c */ /* 0x000fe40003f86070 */
[----:B------:R-:W-:Y:S02]  /*12f40*/  IADD3 R177, R4, -0xf4, RZ ;  /* 0xffffff0c04b17810 */ /* 0x000fe40007ffe0ff */
[----:B------:R-:W-:Y:S02]  /*12f50*/  ISETP.GE.U32.AND P2, PT, R176, 0x7ffffe91, PT ;  /* 0x7ffffe91b000780c */ /* 0x000fe40003f46070 */
[----:B------:R-:W-:Y:S02]  /*12f60*/  IADD3 R176, R4, -0xf8, RZ ;  /* 0xffffff0804b07810 */ /* 0x000fe40007ffe0ff */
[----:B------:R-:W-:-:S02]  /*12f70*/  ISETP.GE.U32.AND P0, PT, R177, 0x7ffffe8d, PT ;  /* 0x7ffffe8db100780c */ /* 0x000fc40003f06070 */
[----:B------:R-:W-:Y:S02]  /*12f80*/  ISETP.GE.U32.AND P3, PT, R176, 0x7ffffe89, PT ;  /* 0x7ffffe89b000780c */ /* 0x000fe40003f66070 */
[----:B------:R-:W-:Y:S01]  /*12f90*/  IADD3 R176, R4, -0x100, RZ ;  /* 0xffffff0004b07810 */ /* 0x000fe20007ffe0ff */
[----:B------:R-:W-:-:S04]  /*12fa0*/  IMAD.WIDE R200, R0, 0x4, R200 ;  /* 0x0000000400c87825 */ /* 0x000fc800078e02c8 */
[----:B------:R-:W-:Y:S01]  /*12fb0*/  IMAD.WIDE R198, R0, 0x4, R198 ;  /* 0x0000000400c67825 */ /* 0x000fe200078e02c6 */
[----:B-1----:R-:W-:Y:S01]  /*12fc0*/  LOP3.LUT R246, R246, 0x7f, RZ, 0xc0, !PT ;  /* 0x0000007ff6f67812 */ /* 0x002fe200078ec0ff */
[----:B------:R1:W-:Y:S02]  /*12fd0*/  LDGSTS.E [R247+0x3ac00], [R200.64], !P4 ;  /* 0x3ac00000c8f77fae */ /* 0x0003e4000e121848 */
[----:B------:R-:W-:Y:S01]  /*12fe0*/  IMAD.WIDE R196, R0, 0x4, R196 ;  /* 0x0000000400c47825 */ /* 0x000fe200078e02c4 */
[----:B------:R-:W-:Y:S02]  /*12ff0*/  ISETP.GE.U32.AND P6, PT, R176, 0x7ffffe81, PT ;  /* 0x7ffffe81b000780c */ /* 0x000fe40003fc6070 */
[----:B------:R-:W-:Y:S01]  /*13000*/  ISETP.GE.AND P5, PT, R246, R176, PT ;  /* 0x000000b0f600720c */ /* 0x000fe20003fa6270 */
[----:B------:R-:W-:Y:S01]  /*13010*/  IMAD.WIDE R194, R0, 0x4, R194 ;  /* 0x0000000400c27825 */ /* 0x000fe200078e02c2 */
[C---:B------:R-:W-:Y:S01]  /*13020*/  IADD3 R177, R4.reuse, -0xfc, RZ ;  /* 0xffffff0404b17810 */ /* 0x040fe20007ffe0ff */
[----:B------:R1:W-:Y:S01]  /*13030*/  LDGSTS.E [R247+0x3ae00], [R198.64], !P4 ;  /* 0x3ae00000c6f77fae */ /* 0x0003e2000e121848 */
[----:B------:R-:W-:-:S03]  /*13040*/  IADD3 R176, R4, -0x105, RZ ;  /* 0xfffffefb04b07810 */ /* 0x000fc60007ffe0ff */
[----:B------:R1:W-:Y:S01]  /*13050*/  LDGSTS.E [R247+0x3bc00], [R196.64], !P2 ;  /* 0x3bc00000c4f77fae */ /* 0x0003e2000d121848 */
[----:B------:R-:W-:-:S03]  /*13060*/  ISETP.GE.U32.AND P1, PT, R177, 0x7ffffe85, PT ;  /* 0x7ffffe85b100780c */ /* 0x000fc60003f26070 */
[----:B------:R1:W-:Y:S01]  /*13070*/  LDGSTS.E [R247+0x3be00], [R194.64], !P2 ;  /* 0x3be00000c2f77fae */ /* 0x0003e2000d121848 */
[----:B------:R-:W-:Y:S02]  /*13080*/  ISETP.GE.U32.AND P2, PT, R176, 0x7ffffe7c, PT ;  /* 0x7ffffe7cb000780c */ /* 0x000fe40003f46070 */
[C---:B------:R-:W-:Y:S02]  /*13090*/  IADD3 R177, R4.reuse, -0x101, RZ ;  /* 0xfffffeff04b17810 */ /* 0x040fe40007ffe0ff */
[----:B------:R-:W-:Y:S01]  /*130a0*/  IADD3 R176, R4, -0x10d, RZ ;  /* 0xfffffef304b07810 */ /* 0x000fe20007ffe0ff */
[----:B------:R-:W-:Y:S01]  /*130b0*/  IMAD.WIDE R192, R0, 0x4, R192 ;  /* 0x0000000400c07825 */ /* 0x000fe200078e02c0 */
[----:B------:R-:W-:Y:S04]  /*130c0*/  STL.64 [R1+0x310], R200 ;  /* 0x000310c801007387 */ /* 0x000fe80000100a00 */
[----:B------:R1:W-:Y:S01]  /*130d0*/  LDGSTS.E [R247+0x3cc00], [R192.64], !P0 ;  /* 0x3cc00000c0f77fae */ /* 0x0003e2000c121848 */
[----:B------:R-:W-:-:S02]  /*130e0*/  ISETP.GE.U32.AND P4, PT, R177, 0x7ffffe80, PT ;  /* 0x7ffffe80b100780c */ /* 0x000fc40003f86070 */
[----:B------:R-:W-:Y:S01]  /*130f0*/  IADD3 R177, R4, -0x109, RZ ;  /* 0xfffffef704b17810 */ /* 0x000fe20007ffe0ff */
[----:B------:R-:W-:Y:S01]  /*13100*/  STL.64 [R1+0x308], R198 ;  /* 0x000308c601007387 */ /* 0x000fe20000100a00 */
[----:B------:R-:W-:-:S03]  /*13110*/  SEL R242, RZ, 0x4, P5 ;  /* 0x00000004fff27807 */ /* 0x000fc60002800000 */
[----:B------:R-:W-:Y:S04]  /*13120*/  STL.64 [R1+0x300], R196 ;  /* 0x000300c401007387 */ /* 0x000fe80000100a00 */
[----:B------:R-:W-:Y:S01]  /*13130*/  STL.64 [R1+0x2f8], R194 ;  /* 0x0002f8c201007387 */ /* 0x000fe20000100a00 */
[----:B------:R-:W-:-:S03]  /*13140*/  IADD3 R243, R4, -0x115, RZ ;  /* 0xfffffeeb04f37810 */ /* 0x000fc60007ffe0ff */
[----:B------:R-:W-:Y:S01]  /*13150*/  STL.64 [R1+0x2f0], R192 ;  /* 0x0002f0c001007387 */ /* 0x000fe20000100a00 */
[----:B------:R-:W-:-:S04]  /*13160*/  IMAD.WIDE R174, R5, 0x4, R174 ;  /* 0x0000000405ae7825 */ /* 0x000fc800078e02ae */
        /* <DEDUP_REMOVED lines=23> */
[----:B---3--:R-:W-:-:S05]  /*132e0*/  IMAD.WIDE R190, R0, 0x4, R190 ;  /* 0x0000000400be7825 */ /* 0x008fca00078e02be */
[----:B------:R3:W-:Y:S01]  /*132f0*/  LDGSTS.E [R247+0x3ce00], [R190.64], !P0 ;  /* 0x3ce00000bef77fae */ /* 0x0007e2000c121848 */
[----:B------:R-:W-:Y:S01]  /*13300*/  ISETP.GE.U32.AND P0, PT, R177, 0x7ffffe78, PT ;  /* 0x7ffffe78b100780c */ /* 0x000fe20003f06070 */
[----:B------:R-:W-:-:S04]  /*13310*/  IMAD.WIDE R188, R0, 0x4, R188 ;  /* 0x0000000400bc7825 */ /* 0x000fc800078e02bc */
[----:B------:R-:W-:Y:S01]  /*13320*/  IMAD.WIDE R186, R0, 0x4, R186 ;  /* 0x0000000400ba7825 */ /* 0x000fe200078e02ba */
[----:B------:R1:W-:Y:S04]  /*13330*/  LDGSTS.E [R247+0x3dc00], [R188.64], !P3 ;  /* 0x3dc00000bcf77fae */ /* 0x0003e8000d921848 */
[----:B------:R1:W-:Y:S01]  /*13340*/  LDGSTS.E [R247+0x3de00], [R186.64], !P3 ;  /* 0x3de00000baf77fae */ /* 0x0003e2000d921848 */
[----:B------:R-:W-:Y:S02]  /*13350*/  ISETP.GE.U32.AND P3, PT, R176, 0x7ffffe74, PT ;  /* 0x7ffffe74b000780c */ /* 0x000fe40003f66070 */
[----:B------:R-:W-:Y:S01]  /*13360*/  IADD3 R176, R4, -0x111, RZ ;  /* 0xfffffeef04b07810 */ /* 0x000fe20007ffe0ff */
[----:B------:R-:W-:Y:S03]  /*13370*/  STL.64 [R1+0x2e8], R190 ;  /* 0x0002e8be01007387 */ /* 0x000fe60000100a00 */
[----:B------:R-:W-:Y:S01]  /*13380*/  ISETP.GE.U32.AND P5, PT, R176, 0x7ffffe70, PT ;  /* 0x7ffffe70b000780c */ /* 0x000fe20003fa6070 */
[----:B------:R-:W-:Y:S04]  /*13390*/  STL.64 [R1+0x2e0], R188 ;  /* 0x0002e0bc01007387 */ /* 0x000fe80000100a00 */
[----:B------:R-:W-:Y:S01]  /*133a0*/  STL.64 [R1+0x2d8], R186 ;  /* 0x0002d8ba01007387 */ /* 0x000fe20000100a00 */
[----:B--2---:R-:W-:-:S04]  /*133b0*/  IMAD.WIDE R182, R0, 0x4, R182 ;  /* 0x0000000400b67825 */ /* 0x004fc800078e02b6 */
[C---:B------:R-:W-:Y:S01]  /*133c0*/  IMAD.WIDE R180, R0.reuse, 0x4, R180 ;  /* 0x0000000400b47825 */ /* 0x040fe200078e02b4 */
[----:B------:R-:W-:Y:S03]  /*133d0*/  STL.64 [R1+0x2d0], R182 ;  /* 0x0002d0b601007387 */ /* 0x000fe60000100a00 */
[C---:B----4-:R-:W-:Y:S01]  /*133e0*/  IMAD.WIDE R178, R0.reuse, 0x4, R178 ;  /* 0x0000000400b27825 */ /* 0x050fe200078e02b2 */
[----:B------:R-:W-:Y:S03]  /*133f0*/  STL.64 [R1+0x208], R180 ;  /* 0x000208b401007387 */ /* 0x000fe60000100a00 */
[----:B------:R-:W-:Y:S01]  /*13400*/  IMAD.WIDE R176, R0, 0x4, R184 ;  /* 0x0000000400b07825 */ /* 0x000fe200078e02b8 */
[----:B------:R-:W-:Y:S04]  /*13410*/  STL.64 [R1+0x200], R178 ;  /* 0x000200b201007387 */ /* 0x000fe80000100a00 */
[----:B------:R-:W-:Y:S04]  /*13420*/  STL.64 [R1+0x1f8], R176 ;  /* 0x0001f8b001007387 */ /* 0x000fe80000100a00 */
[----:B------:R2:W-:Y:S04]  /*13430*/  STL.64 [R1+0x1480], R242 ;  /* 0x001480f201007387 */ /* 0x0005e80000100a00 */
[----:B------:R-:W-:Y:S04]  /*13440*/  STL.64 [R1+0x1f0], R174 ;  /* 0x0001f0ae01007387 */ /* 0x000fe80000100a00 */
[----:B------:R-:W-:Y:S01]  /*13450*/  STL.64 [R1+0x1e8], R172 ;  /* 0x0001e8ac01007387 */ /* 0x000fe20000100a00 */
[----:B--2---:R-:W-:-:S03]  /*13460*/  IMAD.WIDE R242, R5, 0x4, R170 ;  /* 0x0000000405f27825 */ /* 0x004fc600078e02aa */
[----:B------:R2:W-:Y:S04]  /*13470*/  LDGSTS.E [R247+0x3ec00], [R182.64], !P1 ;  /* 0x3ec00000b6f77fae */ /* 0x0005e8000c921848 */
[----:B------:R-:W-:Y:S04]  /*13480*/  STL.64 [R1+0x1e0], R242 ;  /* 0x0001e0f201007387 */ /* 0x000fe80000100a00 */
[----:B------:R-:W-:Y:S04]  /*13490*/  STL.64 [R1+0x1d0], R166 ;  /* 0x0001d0a601007387 */ /* 0x000fe80000100a00 */
[----:B------:R4:W-:Y:S04]  /*134a0*/  STL.64 [R1+0x1488], R242 ;  /* 0x001488f201007387 */ /* 0x0009e80000100a00 */
[----:B------:R-:W-:Y:S04]  /*134b0*/  STL.64 [R1+0x128], R164 ;  /* 0x000128a401007387 */ /* 0x000fe80000100a00 */
[----:B------:R-:W-:Y:S04]  /*134c0*/  STL.64 [R1+0x1d8], R250 ;  /* 0x0001d8fa01007387 */ /* 0x000fe80000100a00 */
[----:B------:R1:W-:Y:S01]  /*134d0*/  STL.64 [R1+0x1490], R250 ;  /* 0x001490fa01007387 */ /* 0x0003e20000100a00 */
[----:B----4-:R-:W-:-:S03]  /*134e0*/  IMAD.WIDE R242, R5, 0x4, R156 ;  /* 0x0000000405f27825 */ /* 0x010fc600078e029c */
[----:B------:R-:W-:Y:S04]  /*134f0*/  STL.64 [R1+0x120], R162 ;  /* 0x000120a201007387 */ /* 0x000fe80000100a00 */
[----:B------:R-:W-:Y:S01]  /*13500*/  STL.64 [R1+0x118], R160 ;  /* 0x000118a001007387 */ /* 0x000fe20000100a00 */
[----:B-1----:R-:W-:-:S03]  /*13510*/  IMAD.WIDE R250, R5, 0x4, R158 ;  /* 0x0000000405fa7825 */ /* 0x002fc600078e029e */
[----:B------:R1:W-:Y:S04]  /*13520*/  LDGSTS.E [R247+0x3ee00], [R180.64], !P1 ;  /* 0x3ee00000b4f77fae */ /* 0x0003e8000c921848 */
[----:B------:R-:W-:Y:S04]  /*13530*/  STL.64 [R1+0x110], R250 ;  /* 0x000110fa01007387 */ /* 0x000fe80000100a00 */
[----:B------:R-:W-:Y:S04]  /*13540*/  STL.64 [R1+0xf8], R152 ;  /* 0x0000f89801007387 */ /* 0x000fe80000100a00 */
[----:B------:R-:W-:Y:S04]  /*13550*/  STL.64 [R1+0x108], R242 ;  /* 0x000108f201007387 */ /* 0x000fe80000100a00 */
[----:B------:R-:W-:Y:S04]  /*13560*/  STL.64 [R1+0xf0], R150 ;  /* 0x0000f09601007387 */ /* 0x000fe80000100a00 */
[----:B------:R-:W-:Y:S04]  /*13570*/  STL.64 [R1+0x100], R248 ;  /* 0x000100f801007387 */ /* 0x000fe80000100a00 */
[----:B------:R-:W-:Y:S04]  /*13580*/  STL.64 [R1+0xe8], R148 ;  /* 0x0000e89401007387 */ /* 0x000fe80000100a00 */
[----:B------:R-:W-:Y:S04]  /*13590*/  STL.64 [R1+0xe0], R146 ;  /* 0x0000e09201007387 */ /* 0x000fe80000100a00 */
[----:B------:R4:W-:Y:S04]  /*135a0*/  STL.64 [R1+0xd8], R144 ;  /* 0x0000d89001007387 */ /* 0x0009e80000100a00 */
[----:B------:R-:W-:Y:S04]  /*135b0*/  STL.64 [R1+0xd0], R142 ;  /* 0x0000d08e01007387 */ /* 0x000fe80000100a00 */
[----:B------:R1:W-:Y:S01]  /*135c0*/  LDGSTS.E [R247+0x3fc00], [R178.64], !P6 ;  /* 0x3fc00000b2f77fae */ /* 0x0003e2000f121848 */
[----:B----4-:R-:W-:-:S03]  /*135d0*/  IMAD.WIDE R144, R5, 0x4, R136 ;  /* 0x0000000405907825 */ /* 0x010fc600078e0288 */
[----:B------:R4:W-:Y:S01]  /*135e0*/  LDGSTS.E [R247+0x3fe00], [R176.64], !P6 ;  /* 0x3fe00000b0f77fae */ /* 0x0009e2000f121848 */
[----:B------:R-:W-:-:S03]  /*135f0*/  IMAD.WIDE R136, R5, 0x4, R134 ;  /* 0x0000000405887825 */ /* 0x000fc600078e0286 */
[----:B------:R-:W-:Y:S01]  /*13600*/  STL.64 [R1+0xa8], R144 ;  /* 0x0000a89001007387 */ /* 0x000fe20000100a00 */
[----:B------:R-:W-:-:S03]  /*13610*/  IMAD.WIDE R134, R5, 0x4, R132 ;  /* 0x0000000405867825 */ /* 0x000fc600078e0284 */
[----:B------:R-:W-:Y:S01]  /*13620*/  STL.64 [R1+0xc8], R140 ;  /* 0x0000c88c01007387 */ /* 0x000fe20000100a00 */
[----:B------:R-:W-:-:S03]  /*13630*/  IMAD.WIDE R132, R5, 0x4, R130 ;  /* 0x0000000405847825 */ /* 0x000fc600078e0282 */
[----:B------:R-:W-:Y:S01]  /*13640*/  STL.64 [R1+0xa0], R136 ;  /* 0x0000a08801007387 */ /* 0x000fe20000100a00 */
[----:B------:R-:W-:-:S03]  /*13650*/  IMAD.WIDE R130, R5, 0x4, R126 ;  /* 0x0000000405827825 */ /* 0x000fc600078e027e */
[----:B------:R-:W-:Y:S04]  /*13660*/  STL.64 [R1+0xc0], R138 ;  /* 0x0000c08a01007387 */ /* 0x000fe80000100a00 */
[----:B------:R-:W-:Y:S04]  /*13670*/  STL.64 [R1+0x98], R134 ;  /* 0x0000988601007387 */ /* 0x000fe80000100a00 */
[----:B------:R-:W-:Y:S04]  /*13680*/  STL.64 [R1+0x90], R132 ;  /* 0x0000908401007387 */ /* 0x000fe80000100a00 */
[----:B------:R1:W-:Y:S04]  /*13690*/  STL.64 [R1+0x78], R128 ;  /* 0x0000788001007387 */ /* 0x0003e80000100a00 */
[----:B------:R-:W-:Y:S04]  /*136a0*/  STL.64 [R1+0x68], R124 ;  /* 0x0000687c01007387 */ /* 0x000fe80000100a00 */
[----:B------:R-:W-:Y:S04]  /*136b0*/  STL.64 [R1+0x70], R130 ;  /* 0x0000708201007387 */ /* 0x000fe80000100a00 */
[----:B------:R-:W-:Y:S04]  /*136c0*/  STL.64 [R1+0x60], R122 ;  /* 0x0000607a01007387 */ /* 0x000fe80000100a00 */
[----:B------:R-:W-:Y:S04]  /*136d0*/  STL.64 [R1+0x48], R120 ;  /* 0x0000487801007387 */ /* 0x000fe80000100a00 */
[----:B------:R-:W-:Y:S04]  /*136e0*/  STL.64 [R1+0x40], R118 ;  /* 0x0000407601007387 */ /* 0x000fe80000100a00 */
[----:B------:R-:W-:Y:S04]  /*136f0*/  STL.64 [R1+0x28], R116 ;  /* 0x0000287401007387 */ /* 0x000fe80000100a00 */
[----:B------:R-:W4:Y:S04]  /*13700*/  LDL.LU.64 R200, [R1+0x630] ;  /* 0x0006300001c87983 */ /* 0x000f280000300a00 */
[----:B------:R-:W-:Y:S04]  /*13710*/  STL.64 [R1+0x20], R114 ;  /* 0x0000207201007387 */ /* 0x000fe80000100a00 */
[----:B------:R-:W4:Y:S04]  /*13720*/  LDL.LU.64 R198, [R1+0x638] ;  /* 0x0006380001c67983 */ /* 0x000f280000300a00 */
[----:B------:R-:W-:Y:S04]  /*13730*/  STL.64 [R1+0x8], R112 ;  /* 0x0000087001007387 */ /* 0x000fe80000100a00 */
[----:B--2---:R-:W2:Y:S04]  /*13740*/  LDL.LU.64 R182, [R1+0x640] ;  /* 0x0006400001b67983 */ /* 0x004ea80000300a00 */
[----:B------:R-:W2:Y:S04]  /*13750*/  LDL.LU.64 R196, [R1+0x650] ;  /* 0x0006500001c47983 */ /* 0x000ea80000300a00 */
[----:B------:R-:W2:Y:S04]  /*13760*/  LDL.LU.64 R194, [R1+0x658] ;  /* 0x0006580001c27983 */ /* 0x000ea80000300a00 */
[----:B------:R-:W2:Y:S04]  /*13770*/  LDL.LU.64 R184, [R1+0x660] ;  /* 0x0006600001b87983 */ /* 0x000ea80000300a00 */
[----:B------:R-:W2:Y:S04]  /*13780*/  LDL.LU.64 R192, [R1+0x670] ;  /* 0x0006700001c07983 */ /* 0x000ea80000300a00 */
[----:B---3--:R-:W3:Y:S04]  /*13790*/  LDL.LU.64 R190, [R1+0x678] ;  /* 0x0006780001be7983 */ /* 0x008ee80000300a00 */
[----:B------:R-:W3:Y:S04]  /*137a0*/  LDL.LU.64 R186, [R1+0x680] ;  /* 0x0006800001ba7983 */ /* 0x000ee80000300a00 */
[----:B------:R-:W3:Y:S01]  /*137b0*/  LDL.LU.64 R188, [R1+0x690] ;  /* 0x0006900001bc7983 */ /* 0x000ee20000300a00 */
[----:B-1----:R-:W-:-:S03]  /*137c0*/  IMAD.WIDE R128, R5, 0x4, R110 ;  /* 0x0000000405807825 */ /* 0x002fc600078e026e */
[----:B------:R-:W3:Y:S04]  /*137d0*/  LDL.LU.64 R178, [R1+0x698] ;  /* 0x0006980001b27983 */ /* 0x000ee80000300a00 */
[----:B------:R-:W3:Y:S04]  /*137e0*/  LDL.LU.64 R180, [R1+0x6a0] ;  /* 0x0006a00001b47983 */ /* 0x000ee80000300a00 */
[----:B------:R-:W-:Y:S01]  /*137f0*/  STL.64 [R1], R128 ;  /* 0x0000008001007387 */ /* 0x000fe20000100a00 */
[----:B------:R-:W-:Y:S01]  /*13800*/  ISETP.NE.U32.AND P1, PT, R244, RZ, PT ;  /* 0x000000fff400720c */ /* 0x000fe20003f25070 */
[----:B------:R-:W-:-:S02]  /*13810*/  IMAD.WIDE R148, R5, 0x4, R42 ;  /* 0x0000000405947825 */ /* 0x000fc400078e022a */
[----:B------:R-:W0:Y:S02]  /*13820*/  LDGDEPBAR ;  /* 0x00000000000079af */ /* 0x000e240000000000 */
[----:B----4-:R-:W-:-:S04]  /*13830*/  IMAD.WIDE R158, R5, 0x4, R200 ;  /* 0x00000004059e7825 */ /* 0x010fc800078e02c8 */
[----:B------:R-:W-:-:S04]  /*13840*/  IMAD.WIDE R160, R5, 0x4, R198 ;  /* 0x0000000405a07825 */ /* 0x000fc800078e02c6 */
[C---:B--2---:R-:W-:Y:S02]  /*13850*/  IMAD.WIDE R162, R5.reuse, 0x4, R182 ;  /* 0x0000000405a27825 */ /* 0x044fe400078e02b6 */
[----:B------:R-:W2:Y:S02]  /*13860*/  LDL.LU.64 R182, [R1+0x6b0] ;  /* 0x0006b00001b67983 */ /* 0x000ea40000300a00 */
[----:B------:R-:W-:-:S04]  /*13870*/  IMAD.WIDE R164, R5, 0x4, R196 ;  /* 0x0000000405a47825 */ /* 0x000fc800078e02c4 */
[C---:B------:R-:W-:Y:S02]  /*13880*/  IMAD.WIDE R168, R5.reuse, 0x4, R184 ;  /* 0x0000000405a87825 */ /* 0x040fe400078e02b8 */
[----:B------:R-:W4:Y:S02]  /*13890*/  LDL.LU.64 R184, [R1+0x6b8] ;  /* 0x0006b80001b87983 */ /* 0x000f240000300a00 */
[----:B------:R-:W-:-:S04]  /*138a0*/  IMAD.WIDE R170, R5, 0x4, R192 ;  /* 0x0000000405aa7825 */ /* 0x000fc800078e02c0 */
[----:B---3--:R-:W-:-:S04]  /*138b0*/  IMAD.WIDE R172, R5, 0x4, R190 ;  /* 0x0000000405ac7825 */ /* 0x008fc800078e02be */
[C---:B------:R-:W-:Y:S02]  /*138c0*/  IMAD.WIDE R174, R5.reuse, 0x4, R186 ;  /* 0x0000000405ae7825 */ /* 0x040fe400078e02ba */
[----:B------:R-:W3:Y:S02]  /*138d0*/  LDL.LU.64 R186, [R1+0x6c0] ;  /* 0x0006c00001ba7983 */ /* 0x000ee40000300a00 */
[C---:B------:R-:W-:Y:S02]  /*138e0*/  IMAD.WIDE R176, R5.reuse, 0x4, R188 ;  /* 0x0000000405b07825 */ /* 0x040fe400078e02bc */
[----:B------:R-:W2:Y:S02]  /*138f0*/  LDL.LU.64 R188, [R1+0x6d0] ;  /* 0x0006d00001bc7983 */ /* 0x000ea40000300a00 */
[----:B------:R-:W-:Y:S02]  /*13900*/  IMAD.WIDE R166, R5, 0x4, R194 ;  /* 0x0000000405a67825 */ /* 0x000fe400078e02c2 */
[----:B------:R-:W2:Y:S04]  /*13910*/  LDL.LU.64 R190, [R1+0x6d8] ;  /* 0x0006d80001be7983 */ /* 0x000ea80000300a00 */
        /* <DEDUP_REMOVED lines=25> */
[----:B------:R-:W2:Y:S04]  /*13ab0*/  LDL.64 R136, [R1+0x1f0] ;  /* 0x0001f00001887983 */ /* 0x000ea80000100a00 */
[----:B------:R-:W1:Y:S02]  /*13ac0*/  S2R R144, SR_TID.X ;  /* 0x0000000000907919 */ /* 0x000e640000002100 */
[----:B-1----:R-:W-:-:S05]  /*13ad0*/  LOP3.LUT R145, R144, 0x7f, RZ, 0xc0, !PT ;  /* 0x0000007f90917812 */ /* 0x002fca00078ec0ff */
[----:B------:R-:W-:-:S05]  /*13ae0*/  IMAD.SHL.U32 R42, R145, 0x4, RZ ;  /* 0x00000004912a7824 */ /* 0x000fca00078e00ff */
[----:B--2---:R1:W-:Y:S04]  /*13af0*/  LDGSTS.E [R42+0x70000], [R136.64], P1 ;  /* 0x70000000882a7fae */ /* 0x0043e80008921848 */
[----:B------:R2:W-:Y:S04]  /*13b00*/  LDGSTS.E [R42+0x71000], [R250.64], P1 ;  /* 0x71000000fa2a7fae */ /* 0x0005e80008921848 */
[----:B------:R2:W-:Y:S04]  /*13b10*/  LDGSTS.E [R42+0x72000], [R142.64], P1 ;  /* 0x720000008e2a7fae */ /* 0x0005e80008921848 */
[----:B-1----:R-:W3:Y:S01]  /*13b20*/  LDL.64 R136, [R1+0x1e8] ;  /* 0x0001e80001887983 */ /* 0x002ee20000100a00 */
[----:B------:R-:W-:-:S03]  /*13b30*/  IMAD.WIDE R94, R5, 0x4, R94 ;  /* 0x00000004055e7825 */ /* 0x000fc600078e025e */
[----:B------:R1:W-:Y:S04]  /*13b40*/  LDGSTS.E [R42+0x73000], [R130.64], P1 ;  /* 0x73000000822a7fae */ /* 0x0003e80008921848 */
[----:B--2---:R-:W2:Y:S01]  /*13b50*/  S2R R143, SR_TID.X ;  /* 0x00000000008f7919 */ /* 0x004ea20000002100 */
[----:B------:R-:W-:-:S03]  /*13b60*/  IMAD.WIDE R78, R5, 0x4, R78 ;  /* 0x00000004054e7825 */ /* 0x000fc600078e024e */
[----:B------:R-:W4:Y:S01]  /*13b70*/  LDL.LU.64 R250, [R1+0x1490] ;  /* 0x0014900001fa7983 */ /* 0x000f220000300a00 */
[----:B------:R-:W-:-:S03]  /*13b80*/  IMAD.WIDE R110, R5, 0x4, R62 ;  /* 0x00000004056e7825 */ /* 0x000fc600078e023e */
[----:B------:R1:W-:Y:S01]  /*13b90*/  LDGSTS.E [R42+0x74000], [R128.64], P1 ;  /* 0x74000000802a7fae */ /* 0x0003e20008921848 */
[----:B------:R-:W-:-:S03]  /*13ba0*/  IMAD.WIDE R126, R5, 0x4, R46 ;  /* 0x00000004057e7825 */ /* 0x000fc600078e022e */
[----:B------:R1:W-:Y:S01]  /*13bb0*/  LDGSTS.E [R42+0x75000], [R94.64], P1 ;  /* 0x750000005e2a7fae */ /* 0x0003e20008921848 */
[----:B------:R-:W-:-:S03]  /*13bc0*/  IMAD.WIDE R30, R5, 0x4, R30 ;  /* 0x00000004051e7825 */ /* 0x000fc600078e021e */
[----:B------:R-:W-:Y:S01]  /*13bd0*/  STL.64 [R1+0x13c8], R94 ;  /* 0x0013c85e01007387 */ /* 0x000fe20000100a00 */
[----:B------:R-:W-:-:S03]  /*13be0*/  IMAD.WIDE R14, R5, 0x4, R14 ;  /* 0x00000004050e7825 */ /* 0x000fc600078e020e */
[----:B------:R1:W-:Y:S04]  /*13bf0*/  LDGSTS.E [R42+0x76000], [R78.64], P1 ;  /* 0x760000004e2a7fae */ /* 0x0003e80008921848 */
[----:B------:R-:W-:Y:S04]  /*13c00*/  STL.64 [R1+0x13d0], R78 ;  /* 0x0013d04e01007387 */ /* 0x000fe80000100a00 */
[----:B------:R1:W-:Y:S04]  /*13c10*/  LDGSTS.E [R42+0x77000], [R110.64], P1 ;  /* 0x770000006e2a7fae */ /* 0x0003e80008921848 */
[----:B------:R-:W-:Y:S04]  /*13c20*/  STL.64 [R1+0x13d8], R110 ;  /* 0x0013d86e01007387 */ /* 0x000fe80000100a00 */
[----:B------:R1:W-:Y:S04]  /*13c30*/  LDGSTS.E [R42+0x78000], [R126.64], P1 ;  /* 0x780000007e2a7fae */ /* 0x0003e80008921848 */
[----:B------:R-:W-:Y:S04]  /*13c40*/  STL.64 [R1+0x13e0], R126 ;  /* 0x0013e07e01007387 */ /* 0x000fe80000100a00 */
[----:B------:R1:W-:Y:S04]  /*13c50*/  LDGSTS.E [R42+0x79000], [R30.64], P1 ;  /* 0x790000001e2a7fae */ /* 0x0003e80008921848 */
[----:B------:R1:W-:Y:S04]  /*13c60*/  STL.64 [R1+0x13e8], R30 ;  /* 0x0013e81e01007387 */ /* 0x0003e80000100a00 */
[----:B------:R1:W-:Y:S01]  /*13c70*/  LDGSTS.E [R42+0x7a000], [R14.64], P1 ;  /* 0x7a0000000e2a7fae */ /* 0x0003e20008921848 */
[----:B--2---:R-:W-:-:S03]  /*13c80*/  LOP3.LUT R143, R143, 0x7f, RZ, 0xc0, !PT ;  /* 0x0000007f8f8f7812 */ /* 0x004fc600078ec0ff */
[----:B------:R2:W-:Y:S04]  /*13c90*/  LDGSTS.E [R42+0x7b000], [R162.64], P1 ;  /* 0x7b000000a22a7fae */ /* 0x0005e80008921848 */
[----:B-1----:R-:W4:Y:S04]  /*13ca0*/  LDL.LU.64 R30, [R1+0x48] ;  /* 0x00004800011e7983 */ /* 0x002f280000300a00 */
[----:B------:R1:W-:Y:S01]  /*13cb0*/  STL.64 [R1+0x13f0], R14 ;  /* 0x0013f00e01007387 */ /* 0x0003e20000100a00 */
[----:B------:R-:W-:Y:S02]  /*13cc0*/  IMAD.SHL.U32 R143, R143, 0x4, RZ ;  /* 0x000000048f8f7824 */ /* 0x000fe400078e00ff */
[C---:B------:R-:W-:Y:S01]  /*13cd0*/  IMAD.WIDE R178, R5.reuse, 0x4, R178 ;  /* 0x0000000405b27825 */ /* 0x040fe200078e02b2 */
[----:B-1----:R-:W4:Y:S04]  /*13ce0*/  LDL.LU.64 R14, [R1+0x60] ;  /* 0x00006000010e7983 */ /* 0x002f280000300a00 */
[----:B------:R2:W-:Y:S01]  /*13cf0*/  STL.64 [R1+0x13f8], R162 ;  /* 0x0013f8a201007387 */ /* 0x0005e20000100a00 */
[----:B------:R-:W-:Y:S01]  /*13d00*/  IMAD.WIDE R194, R5, 0x4, R194 ;  /* 0x0000000405c27825 */ /* 0x000fe200078e02c2 */
[----:B------:R-:W-:-:S02]  /*13d10*/  LOP3.LUT R143, R143, 0x10, RZ, 0x3c, !PT ;  /* 0x000000108f8f7812 */ /* 0x000fc400078e3cff */
[----:B------:R1:W-:Y:S01]  /*13d20*/  LDGSTS.E [R42+0x7c000], [R178.64], P1 ;  /* 0x7c000000b22a7fae */ /* 0x0003e20008921848 */
[----:B------:R-:W-:-:S03]  /*13d30*/  IMAD.WIDE R210, R5, 0x4, R210 ;  /* 0x0000000405d27825 */ /* 0x000fc600078e02d2 */
[----:B------:R1:W-:Y:S04]  /*13d40*/  LDGSTS.E [R42+0x7d000], [R194.64], P1 ;  /* 0x7d000000c22a7fae */ /* 0x0003e80008921848 */
[----:B--2---:R-:W2:Y:S01]  /*13d50*/  LDL.LU.64 R162, [R1+0x68] ;  /* 0x0000680001a27983 */ /* 0x004ea20000300a00 */
[----:B------:R-:W-:-:S03]  /*13d60*/  IMAD.WIDE R226, R5, 0x4, R226 ;  /* 0x0000000405e27825 */ /* 0x000fc600078e02e2 */
[----:B------:R-:W-:Y:S04]  /*13d70*/  STL.64 [R1+0x1400], R178 ;  /* 0x001400b201007387 */ /* 0x000fe80000100a00 */
[----:B------:R1:W-:Y:S04]  /*13d80*/  LDGSTS.E [R42+0x7e000], [R210.64], P1 ;  /* 0x7e000000d22a7fae */ /* 0x0003e80008921848 */
[----:B------:R-:W-:Y:S04]  /*13d90*/  STL.64 [R1+0x1408], R194 ;  /* 0x001408c201007387 */ /* 0x000fe80000100a00 */
[----:B------:R1:W-:Y:S04]  /*13da0*/  LDGSTS.E [R42+0x7f000], [R226.64], P1 ;  /* 0x7f000000e22a7fae */ /* 0x0003e80008921848 */
[----:B------:R-:W-:Y:S04]  /*13db0*/  STL.64 [R1+0x1410], R210 ;  /* 0x001410d201007387 */ /* 0x000fe80000100a00 */
[----:B------:R-:W-:Y:S04]  /*13dc0*/  STL.64 [R1+0x1418], R226 ;  /* 0x001418e201007387 */ /* 0x000fe80000100a00 */
[----:B---3--:R3:W-:Y:S04]  /*13dd0*/  LDGSTS.E [R143+0x70200], [R136.64], P1 ;  /* 0x70200000888f7fae */ /* 0x0087e80008921848 */
[----:B------:R1:W-:Y:S01]  /*13de0*/  LDGSTS.E [R143+0x71200], [R242.64], P1 ;  /* 0x71200000f28f7fae */ /* 0x0003e20008921848 */
[----:B------:R-:W-:-:S02]  /*13df0*/  IMAD.MOV.U32 R246, RZ, RZ, 0x7f ;  /* 0x0000007ffff67424 */ /* 0x000fc400078e00ff */
[C---:B------:R-:W-:Y:S01]  /*13e00*/  IMAD.WIDE R92, R5.reuse, 0x4, R92 ;  /* 0x00000004055c7825 */ /* 0x040fe200078e025c */
[----:B------:R2:W-:Y:S04]  /*13e10*/  LDGSTS.E [R143+0x72200], [R140.64], P1 ;  /* 0x722000008c8f7fae */ /* 0x0005e80008921848 */
[----:B-1----:R-:W3:Y:S01]  /*13e20*/  LDL.LU.64 R242, [R1+0x1488] ;  /* 0x0014880001f27983 */ /* 0x002ee20000300a00 */
[----:B------:R-:W-:Y:S01]  /*13e30*/  IADD3 R246, R246, c[0x0][0x180], RZ ;  /* 0x00006000f6f67a10 */ /* 0x000fe20007ffe0ff */
[----:B------:R-:W-:-:S03]  /*13e40*/  IMAD.WIDE R76, R5, 0x4, R76 ;  /* 0x00000004054c7825 */ /* 0x000fc600078e024c */
[----:B------:R-:W-:Y:S01]  /*13e50*/  ISETP.GT.AND P6, PT, R246, 0x17f, PT ;  /* 0x0000017ff600780c */ /* 0x000fe20003fc4270 */
        /* <DEDUP_REMOVED lines=8> */
[----:B------:R-:W-:Y:S01]  /*13ee0*/  IMAD.WIDE R114, R5, 0x4, R58 ;  /* 0x0000000405727825 */ /* 0x000fe200078e023a */
[----:B------:R-:W-:-:S03]  /*13ef0*/  LOP3.LUT R59, R252, 0x20, RZ, 0x3c, !PT ;  /* 0x00000020fc3b7812 */ /* 0x000fc600078e3cff */
[----:B------:R-:W-:-:S04]  /*13f00*/  IMAD.WIDE R228, R5, 0x4, R228 ;  /* 0x0000000405e47825 */ /* 0x000fc800078e02e4 */
[----:B------:R-:W-:Y:S01]  /*13f10*/  IMAD.WIDE R244, R5, 0x4, R106 ;  /* 0x0000000405f47825 */ /* 0x000fe200078e026a */
[----:B------:R-:W-:-:S03]  /*13f20*/  LOP3.LUT R144, R144, 0x7f, RZ, 0xc0, !PT ;  /* 0x0000007f90907812 */ /* 0x000fc600078ec0ff */
[C---:B------:R-:W-:Y:S01]  /*13f30*/  IMAD.WIDE R90, R5.reuse, 0x4, R90 ;  /* 0x00000004055a7825 */ /* 0x040fe200078e025a */
[----:B--2---:R1:W-:Y:S04]  /*13f40*/  LDGSTS.E [R143+0x73200], [R162.64], P1 ;  /* 0x73200000a28f7fae */ /* 0x0043e80008921848 */
[----:B------:R1:W-:Y:S04]  /*13f50*/  STL.64 [R1+0x1420], R162 ;  /* 0x001420a201007387 */ /* 0x0003e80000100a00 */
[----:B------:R2:W-:Y:S04]  /*13f60*/  LDGSTS.E [R143+0x74200], [R246.64], P1 ;  /* 0x74200000f68f7fae */ /* 0x0005e80008921848 */
[----:B------:R2:W-:Y:S04]  /*13f70*/  LDGSTS.E [R143+0x75200], [R92.64], P1 ;  /* 0x752000005c8f7fae */ /* 0x0005e80008921848 */
[----:B-1----:R-:W2:Y:S04]  /*13f80*/  LDL.LU.64 R162, [R1+0xa8] ;  /* 0x0000a80001a27983 */ /* 0x002ea80000300a00 */
[----:B------:R-:W-:Y:S04]  /*13f90*/  STL.64 [R1+0x1428], R246 ;  /* 0x001428f601007387 */ /* 0x000fe80000100a00 */
[----:B------:R-:W-:Y:S04]  /*13fa0*/  STL.64 [R1+0x1430], R92 ;  /* 0x0014305c01007387 */ /* 0x000fe80000100a00 */
[----:B------:R1:W-:Y:S04]  /*13fb0*/  LDGSTS.E [R143+0x76200], [R76.64], P1 ;  /* 0x762000004c8f7fae */ /* 0x0003e80008921848 */
[----:B------:R-:W-:Y:S04]  /*13fc0*/  STL.64 [R1+0x1438], R76 ;  /* 0x0014384c01007387 */ /* 0x000fe80000100a00 */
[----:B------:R1:W-:Y:S04]  /*13fd0*/  LDGSTS.E [R143+0x77200], [R112.64], P1 ;  /* 0x77200000708f7fae */ /* 0x0003e80008921848 */
[----:B------:R-:W-:Y:S04]  /*13fe0*/  STL.64 [R1+0x1440], R112 ;  /* 0x0014407001007387 */ /* 0x000fe80000100a00 */
[----:B------:R1:W-:Y:S04]  /*13ff0*/  LDGSTS.E [R143+0x78200], [R146.64], P1 ;  /* 0x78200000928f7fae */ /* 0x0003e80008921848 */
        /* <DEDUP_REMOVED lines=9> */
[----:B------:R1:W-:Y:S04]  /*14090*/  STL.64 [R1+0x1468], R180 ;  /* 0x001468b401007387 */ /* 0x0003e80000100a00 */
[----:B------:R1:W-:Y:S04]  /*140a0*/  LDGSTS.E [R143+0x7d200], [R196.64], P1 ;  /* 0x7d200000c48f7fae */ /* 0x0003e80008921848 */
[----:B------:R-:W2:Y:S04]  /*140b0*/  LDL.LU.64 R226, [R1+0xa0] ;  /* 0x0000a00001e27983 */ /* 0x000ea80000300a00 */
[----:B------:R1:W-:Y:S04]  /*140c0*/  LDGSTS.E [R143+0x7e200], [R212.64], P1 ;  /* 0x7e200000d48f7fae */ /* 0x0003e80008921848 */
[----:B------:R-:W2:Y:S04]  /*140d0*/  LDL.LU.64 R210, [R1+0x98] ;  /* 0x0000980001d27983 */ /* 0x000ea80000300a00 */
[----:B------:R1:W-:Y:S04]  /*140e0*/  LDGSTS.E [R143+0x7f200], [R228.64], P1 ;  /* 0x7f200000e48f7fae */ /* 0x0003e80008921848 */
[----:B------:R-:W2:Y:S04]  /*140f0*/  LDL.LU.64 R126, [R1+0x40] ;  /* 0x00004000017e7983 */ /* 0x000ea80000300a00 */
[----:B------:R-:W2:Y:S01]  /*14100*/  LDL.LU.64 R110, [R1+0x28] ;  /* 0x00002800016e7983 */ /* 0x000ea20000300a00 */
[----:B------:R-:W-:Y:S01]  /*14110*/  IMAD.WIDE R74, R5, 0x4, R74 ;  /* 0x00000004054a7825 */ /* 0x000fe200078e024a */
[----:B------:R-:W-:-:S03]  /*14120*/  SHF.L.U32 R144, R144, 0x2, RZ ;  /* 0x0000000290907819 */ /* 0x000fc600000006ff */
[----:B------:R-:W-:-:S04]  /*14130*/  IMAD.WIDE R26, R5, 0x4, R26 ;  /* 0x00000004051a7825 */ /* 0x000fc800078e021a */
[----:B------:R-:W-:-:S04]  /*14140*/  IMAD.WIDE R10, R5, 0x4, R10 ;  /* 0x00000004050a7825 */ /* 0x000fc800078e020a */
[----:B------:R-:W-:Y:S01]  /*14150*/  IMAD.WIDE R182, R5, 0x4, R182 ;  /* 0x0000000405b67825 */ /* 0x000fe200078e02b6 */
[----:B------:R-:W-:-:S03]  /*14160*/  LOP3.LUT R144, R144, 0x30, RZ, 0x3c, !PT ;  /* 0x0000003090907812 */ /* 0x000fc600078e3cff */
[----:B------:R-:W-:-:S04]  /*14170*/  IMAD.WIDE R198, R5, 0x4, R198 ;  /* 0x0000000405c67825 */ /* 0x000fc800078e02c6 */
[----:B------:R-:W-:-:S04]  /*14180*/  IMAD.WIDE R214, R5, 0x4, R214 ;  /* 0x0000000405d67825 */ /* 0x000fc800078e02d6 */
[C---:B------:R-:W-:Y:S01]  /*14190*/  IMAD.WIDE R230, R5.reuse, 0x4, R230 ;  /* 0x0000000405e67825 */ /* 0x040fe200078e02e6 */
[----:B---3--:R3:W-:Y:S04]  /*141a0*/  LDGSTS.E [R59+0x70400], [R242.64], P1 ;  /* 0x70400000f23b7fae */ /* 0x0087e80008921848 */
[----:B------:R1:W-:Y:S04]  /*141b0*/  LDGSTS.E [R59+0x71400], [R248.64], P1 ;  /* 0x71400000f83b7fae */ /* 0x0003e80008921848 */
[----:B------:R2:W-:Y:S04]  /*141c0*/  LDGSTS.E [R59+0x72400], [R138.64], P1 ;  /* 0x724000008a3b7fae */ /* 0x0005e80008921848 */
[----:B---3--:R-:W3:Y:S04]  /*141d0*/  LDL.LU.64 R242, [R1+0x1480] ;  /* 0x0014800001f27983 */ /* 0x008ee80000300a00 */
[----:B-1----:R-:W3:Y:S04]  /*141e0*/  LDL.LU.64 R248, [R1+0x1478] ;  /* 0x0014780001f87983 */ /* 0x002ee80000300a00 */
[----:B------:R-:W3:Y:S04]  /*141f0*/  LDL.LU.64 R180, [R1+0x1d0] ;  /* 0x0001d00001b47983 */ /* 0x000ee80000300a00 */
[----:B------:R-:W3:Y:S04]  /*14200*/  LDL.LU.64 R164, [R1+0x128] ;  /* 0x0001280001a47983 */ /* 0x000ee80000300a00 */
[----:B------:R-:W3:Y:S04]  /*14210*/  LDL.LU.64 R112, [R1+0xf0] ;  /* 0x0000f00001707983 */ /* 0x000ee80000300a00 */
[----:B----4-:R1:W-:Y:S04]  /*14220*/  LDGSTS.E [R59+0x73400], [R14.64], P1 ;  /* 0x734000000e3b7fae */ /* 0x0103e80008921848 */
[----:B------:R1:W-:Y:S04]  /*14230*/  LDGSTS.E [R59+0x74400], [R244.64], P1 ;  /* 0x74400000f43b7fae */ /* 0x0003e80008921848 */
[----:B------:R1:W-:Y:S04]  /*14240*/  LDGSTS.E [R59+0x75400], [R90.64], P1 ;  /* 0x754000005a3b7fae */ /* 0x0003e80008921848 */
[----:B------:R-:W4:Y:S04]  /*14250*/  LDL.LU.64 R76, [R1+0xe8] ;  /* 0x0000e800014c7983 */ /* 0x000f280000300a00 */
        /* <DEDUP_REMOVED lines=11> */
[----:B-1----:R-:W4:Y:S04]  /*14310*/  LDL.LU.64 R250, [R1+0x1470] ;  /* 0x0014700001fa7983 */ /* 0x002f280000300a00 */
[----:B--2---:R-:W2:Y:S04]  /*14320*/  LDL.LU.64 R12, [R1+0x120] ;  /* 0x00012000010c7983 */ /* 0x004ea80000300a00 */
        /* <DEDUP_REMOVED lines=10> */
[----:B------:R-:W2:Y:S01]  /*143d0*/  LDL.LU.64 R140, [R1+0xc48] ;  /* 0x000c4800018c7983 */ /* 0x000ea20000300a00 */
[----:B------:R-:W-:-:S03]  /*143e0*/  IMAD.WIDE R104, R5, 0x4, R104 ;  /* 0x0000000405687825 */ /* 0x000fc600078e0268 */
[----:B------:R1:W-:Y:S01]  /*143f0*/  LDGSTS.E [R144+0x71600], [R146.64], P1 ;  /* 0x7160000092907fae */ /* 0x0003e20008921848 */
        /* <DEDUP_REMOVED lines=14> */
[C---:B------:R-:W-:Y:S01]  /*144e0*/  IMAD.WIDE R200, R5.reuse, 0x4, R200 ;  /* 0x0000000405c87825 */ /* 0x040fe200078e02c8 */
[----:B------:R-:W-:Y:S02]  /*144f0*/  LOP3.LUT R43, R42, 0x40, RZ, 0x3c, !PT ;  /* 0x000000402a2b7812 */ /* 0x000fe400078e3cff */
        /* <DEDUP_REMOVED lines=13> */
[----:B------:R-:W-:-:S04]  /*145d0*/  IMAD.WIDE R152, R5, 0x4, R38 ;  /* 0x0000000405987825 */ /* 0x000fc800078e0226 */
[----:B------:R-:W-:-:S04]  /*145e0*/  IMAD.WIDE R22, R5, 0x4, R22 ;  /* 0x0000000405167825 */ /* 0x000fc800078e0216 */
[----:B------:R-:W-:-:S04]  /*145f0*/  IMAD.WIDE R6, R5, 0x4, R6 ;  /* 0x0000000405067825 */ /* 0x000fc800078e0206 */
[----:B------:R-:W-:Y:S02]  /*14600*/  IMAD.SHL.U32 R145, R145, 0x4, RZ ;  /* 0x0000000491917824 */ /* 0x000fe400078e00ff */
[----:B------:R-:W-:-:S04]  /*14610*/  IMAD.WIDE R186, R5, 0x4, R186 ;  /* 0x0000000405ba7825 */ /* 0x000fc800078e02ba */
[----:B------:R-:W-:Y:S01]  /*14620*/  IMAD.WIDE R202, R5, 0x4, R202 ;  /* 0x0000000405ca7825 */ /* 0x000fe200078e02ca */
[----:B-1----:R-:W-:Y:S01]  /*14630*/  LOP3.LUT R144, R145, 0x50, RZ, 0x3c, !PT ;  /* 0x0000005091907812 */ /* 0x002fe200078e3cff */
[----:B------:R-:W2:Y:S02]  /*14640*/  LDL.LU.64 R132, [R1+0xc40] ;  /* 0x000c400001847983 */ /* 0x000ea40000300a00 */
        /* <DEDUP_REMOVED lines=10> */
[----:B------:R-:W-:Y:S01]  /*146f0*/  LOP3.LUT R145, R145, 0x60, RZ, 0x3c, !PT ;  /* 0x0000006091917812 */ /* 0x000fe200078e3cff */
[----:B------:R-:W2:Y:S02]  /*14700*/  LDL.LU.64 R138, [R1+0xc38] ;  /* 0x000c3800018a7983 */ /* 0x000ea40000300a00 */
[----:B------:R-:W-:-:S04]  /*14710*/  IMAD.WIDE R204, R5, 0x4, R204 ;  /* 0x0000000405cc7825 */ /* 0x000fc800078e02cc */
[----:B------:R-:W-:-:S04]  /*14720*/  IMAD.WIDE R220, R5, 0x4, R220 ;  /* 0x0000000405dc7825 */ /* 0x000fc800078e02dc */
[----:B------:R-:W-:-:S04]  /*14730*/  IMAD.WIDE R236, R5, 0x4, R236 ;  /* 0x0000000405ec7825 */ /* 0x000fc800078e02ec */
[----:B------:R-:W-:-:S04]  /*14740*/  IMAD.WIDE R98, R5, 0x4, R98 ;  /* 0x0000000405627825 */ /* 0x000fc800078e0262 */
[C---:B------:R-:W-:Y:S01]  /*14750*/  IMAD.WIDE R82, R5.reuse, 0x4, R82 ;  /* 0x0000000405527825 */ /* 0x040fe200078e0252 */
        /* <DEDUP_REMOVED lines=30> */
[----:B------:R-:W-:-:S03]  /*14940*/  IMAD.WIDE R106, R5, 0x4, R66 ;  /* 0x00000004056a7825 */ /* 0x000fc600078e0242 */
[----:B------:R3:W-:Y:S01]  /*14950*/  LDGSTS.E [R144+0x7ea00], [R220.64], P1 ;  /* 0x7ea00000dc907fae */ /* 0x0007e20008921848 */
[----:B------:R-:W-:-:S03]  /*14960*/  IMAD.WIDE R122, R5, 0x4, R50 ;  /* 0x00000004057a7825 */ /* 0x000fc600078e0232 */
[----:B------:R3:W-:Y:S01]  /*14970*/  LDGSTS.E [R144+0x7fa00], [R236.64], P1 ;  /* 0x7fa00000ec907fae */ /* 0x0007e20008921848 */
[----:B------:R-:W-:-:S03]  /*14980*/  IMAD.WIDE R34, R5, 0x4, R34 ;  /* 0x0000000405227825 */ /* 0x000fc600078e0222 */
[----:B--2---:R3:W-:Y:S01]  /*14990*/  LDGSTS.E [R145+0x70c00], [R12.64], P1 ;  /* 0x70c000000c917fae */ /* 0x0047e20008921848 */
[----:B------:R-:W-:-:S03]  /*149a0*/  IMAD.WIDE R18, R5, 0x4, R18 ;  /* 0x0000000405127825 */ /* 0x000fc600078e0212 */
        /* <DEDUP_REMOVED lines=11> */
[----:B------:R-:W-:-:S03]  /*14a60*/  LOP3.LUT R252, R252, 0x70, RZ, 0x3c, !PT ;  /* 0x00000070fcfc7812 */ /* 0x000fc600078e3cff */
        /* <DEDUP_REMOVED lines=26> */
[----:B------:R2:W-:Y:S01]  /*14c10*/  LDGSTS.E [R252+0x78e00], [R32.64], P1 ;  /* 0x78e0000020fc7fae */ /* 0x0005e20008921848 */
[----:B------:R-:W-:-:S03]  /*14c20*/  IADD3 R143, R4, -0x119, RZ ;  /* 0xfffffee7048f7810 */ /* 0x000fc60007ffe0ff */
[----:B------:R2:W-:Y:S04]  /*14c30*/  LDGSTS.E [R252+0x79e00], [R16.64], P1 ;  /* 0x79e0000010fc7fae */ /* 0x0005e80008921848 */
[----:B------:R2:W-:Y:S04]  /*14c40*/  LDGSTS.E [R252+0x7ae00], [R160.64], P1 ;  /* 0x7ae00000a0fc7fae */ /* 0x0005e80008921848 */
[----:B------:R2:W-:Y:S04]  /*14c50*/  LDGSTS.E [R252+0x7be00], [R176.64], P1 ;  /* 0x7be00000b0fc7fae */ /* 0x0005e80008921848 */
[----:B------:R2:W-:Y:S04]  /*14c60*/  LDGSTS.E [R252+0x7ce00], [R192.64], P1 ;  /* 0x7ce00000c0fc7fae */ /* 0x0005e80008921848 */
[----:B---3--:R-:W3:Y:S04]  /*14c70*/  LDL.LU.64 R144, [R1+0xc30] ;  /* 0x000c300001907983 */ /* 0x008ee80000300a00 */
[----:B------:R2:W-:Y:S04]  /*14c80*/  LDGSTS.E [R252+0x7de00], [R208.64], P1 ;  /* 0x7de00000d0fc7fae */ /* 0x0005e80008921848 */
[----:B------:R2:W-:Y:S04]  /*14c90*/  LDGSTS.E [R252+0x7ee00], [R224.64], P1 ;  /* 0x7ee00000e0fc7fae */ /* 0x0005e80008921848 */
[----:B------:R2:W-:Y:S01]  /*14ca0*/  LDGSTS.E [R252+0x7fe00], [R240.64], P1 ;  /* 0x7fe00000f0fc7fae */ /* 0x0005e20008921848 */
[----:B------:R-:W-:-:S03]  /*14cb0*/  IMAD.WIDE R38, R0, 0x4, R130 ;  /* 0x0000000400267825 */ /* 0x000fc600078e0282 */
[----:B------:R-:W0:Y:S01]  /*14cc0*/  LDGDEPBAR ;  /* 0x00000000000079af */ /* 0x000e220000000000 */
[----:B------:R-:W-:-:S03]  /*14cd0*/  IMAD.WIDE R36, R0, 0x4, R134 ;  /* 0x0000000400247825 */ /* 0x000fc600078e0286 */
[----:B------:R-:W-:Y:S01]  /*14ce0*/  BAR.SYNC.DEFER_BLOCKING 0x0 ;  /* 0x0000000000007b1d */ /* 0x000fe20000010000 */
[----:B--2---:R-:W-:Y:S02]  /*14cf0*/  SEL R252, R242, RZ, P6 ;  /* 0x000000fff2fc7207 */ /* 0x004fe40003000000 */
[----:B------:R-:W-:-:S03]  /*14d00*/  ISETP.GE.U32.AND P6, PT, R143, 0x7ffffe68, PT ;  /* 0x7ffffe688f00780c */ /* 0x000fc60003fc6070 */
[----:B------:R-:W2:Y:S04]  /*14d10*/  LDL.LU.64 R142, [R1+0xc28] ;  /* 0x000c2800018e7983 */ /* 0x000ea80000300a00 */
[----:B------:R-:W4:Y:S04]  /*14d20*/  LDL.LU.64 R66, [R1+0xc20] ;  /* 0x000c200001427983 */ /* 0x000f280000300a00 */
[----:B------:R-:W4:Y:S01]  /*14d30*/  LDL.LU.64 R128, [R1+0xc18] ;  /* 0x000c180001807983 */ /* 0x000f220000300a00 */
[----:B------:R-:W-:-:S03]  /*14d40*/  IMAD.WIDE R44, R0, 0x4, R136 ;  /* 0x00000004002c7825 */ /* 0x000fc600078e0288 */
[----:B------:R1:W-:Y:S04]  /*14d50*/  STL.64 [R1+0x2c8], R38 ;  /* 0x0002c82601007387 */ /* 0x0003e80000100a00 */
[----:B------:R1:W-:Y:S04]  /*14d60*/  STL.64 [R1+0x2c0], R36 ;  /* 0x0002c02401007387 */ /* 0x0003e80000100a00 */
[----:B------:R-:W4:Y:S04]  /*14d70*/  LDL.LU.64 R130, [R1+0xc10] ;  /* 0x000c100001827983 */ /* 0x000f280000300a00 */
[----:B------:R-:W4:Y:S01]  /*14d80*/  LDL.LU.64 R134, [R1+0xc08] ;  /* 0x000c080001867983 */ /* 0x000f220000300a00 */
[----:B------:R-:W-:-:S03]  /*14d90*/  IMAD.WIDE R40, R0, 0x4, R140 ;  /* 0x0000000400287825 */ /* 0x000fc600078e028c */
[----:B------:R3:W-:Y:S04]  /*14da0*/  STL.64 [R1+0x288], R44 ;  /* 0x0002882c01007387 */ /* 0x0007e80000100a00 */
[----:B------:R-:W4:Y:S04]  /*14db0*/  LDL.LU.64 R136, [R1+0xc00] ;  /* 0x000c000001887983 */ /* 0x000f280000300a00 */
[----:B------:R-:W4:Y:S04]  /*14dc0*/  LDL.LU.64 R140, [R1+0xbf8] ;  /* 0x000bf800018c7983 */ /* 0x000f280000300a00 */
[----:B------:R-:W-:Y:S01]  /*14dd0*/  @!PT LDS RZ, [RZ] ;  /* 0x00000000fffff984 */ /* 0x000fe20000000800 */
[----:B------:R-:W-:Y:S01]  /*14de0*/  @!PT LDS RZ, [RZ] ;  /* 0x00000000fffff984 */ /* 0x000fe20000000800 */
[----:B------:R-:W-:Y:S01]  /*14df0*/  @!PT LDS RZ, [RZ] ;  /* 0x00000000fffff984 */ /* 0x000fe20000000800 */
[----:B------:R1:W-:Y:S04]  /*14e00*/  LDGSTS.E [R42+0x40000], [R38.64], !P4 ;  /* 0x40000000262a7fae */ /* 0x0003e8000e121848 */
[----:B------:R1:W-:Y:S04]  /*14e10*/  LDGSTS.E [R42+0x40200], [R36.64], !P4 ;  /* 0x40200000242a7fae */ /* 0x0003e8000e121848 */
[----:B------:R3:W-:Y:S01]  /*14e20*/  LDGSTS.E [R42+0x41000], [R44.64], !P2 ;  /* 0x410000002c2a7fae */ /* 0x0007e2000d121848 */
[----:B-1----:R-:W-:-:S03]  /*14e30*/  IMAD.WIDE R38, R0, 0x4, R132 ;  /* 0x0000000400267825 */ /* 0x002fc600078e0284 */
[----:B------:R2:W-:Y:S01]  /*14e40*/  STL.64 [R1+0x280], R40 ;  /* 0x0002802801007387 */ /* 0x0005e20000100a00 */
[----:B------:R-:W-:-:S03]  /*14e50*/  IMAD.WIDE R36, R0, 0x4, R138 ;  /* 0x0000000400247825 */ /* 0x000fc600078e028a */
[----:B------:R4:W-:Y:S04]  /*14e60*/  STL.64 [R1+0x248], R38 ;  /* 0x0002482601007387 */ /* 0x0009e80000100a00 */
[----:B------:R1:W-:Y:S04]  /*14e70*/  STL.64 [R1+0x240], R36 ;  /* 0x0002402401007387 */ /* 0x0003e80000100a00 */
[----:B------:R-:W4:Y:S04]  /*14e80*/  LDL.LU.64 R132, [R1+0xbf0] ;  /* 0x000bf00001847983 */ /* 0x000f280000300a00 */
[----:B------:R2:W-:Y:S04]  /*14e90*/  LDGSTS.E [R42+0x41200], [R40.64], !P2 ;  /* 0x41200000282a7fae */ /* 0x0005e8000d121848 */
[----:B------:R4:W-:Y:S04]  /*14ea0*/  LDGSTS.E [R42+0x42000], [R38.64], !P0 ;  /* 0x42000000262a7fae */ /* 0x0009e8000c121848 */
[----:B------:R1:W-:Y:S01]  /*14eb0*/  LDGSTS.E [R42+0x42200], [R36.64], !P0 ;  /* 0x42200000242a7fae */ /* 0x0003e2000c121848 */
[----:B---3--:R-:W-:-:S03]  /*14ec0*/  IMAD.WIDE R44, R0, 0x4, R144 ;  /* 0x00000004002c7825 */ /* 0x008fc600078e0290 */
[----:B------:R-:W3:Y:S04]  /*14ed0*/  LDL.LU.64 R144, [R1+0xbe8] ;  /* 0x000be80001907983 */ /* 0x000ee80000300a00 */
[----:B------:R1:W-:Y:S04]  /*14ee0*/  STL.64 [R1+0x1c8], R44 ;  /* 0x0001c82c01007387 */ /* 0x0003e80000100a00 */
[----:B------:R-:W3:Y:S04]  /*14ef0*/  LDL.LU.64 R138, [R1+0xbe0] ;  /* 0x000be000018a7983 */ /* 0x000ee80000300a00 */
[----:B------:R1:W-:Y:S01]  /*14f00*/  LDGSTS.E [R42+0x43000], [R44.64], !P3 ;  /* 0x430000002c2a7fae */ /* 0x0003e2000d921848 */
[----:B--2---:R-:W-:-:S03]  /*14f10*/  IMAD.WIDE R40, R0, 0x4, R142 ;  /* 0x0000000400287825 */ /* 0x004fc600078e028e */
[----:B------:R-:W2:Y:S01]  /*14f20*/  LDL.LU.64 R142, [R1+0xbd8] ;  /* 0x000bd800018e7983 */ /* 0x000ea20000300a00 */
[----:B----4-:R-:W-:-:S03]  /*14f30*/  IMAD.WIDE R38, R0, 0x4, R66 ;  /* 0x0000000400267825 */ /* 0x010fc600078e0242 */
[----:B------:R4:W-:Y:S01]  /*14f40*/  STL.64 [R1+0x1c0], R40 ;  /* 0x0001c02801007387 */ /* 0x0009e20000100a00 */
[----:B-1----:R-:W-:-:S03]  /*14f50*/  IMAD.WIDE R36, R0, 0x4, R128 ;  /* 0x0000000400247825 */ /* 0x002fc600078e0280 */
[----:B------:R4:W-:Y:S04]  /*14f60*/  LDGSTS.E [R42+0x43200], [R40.64], !P3 ;  /* 0x43200000282a7fae */ /* 0x0009e8000d921848 */
[----:B------:R1:W-:Y:S01]  /*14f70*/  STL.64 [R1+0x188], R38 ;  /* 0x0001882601007387 */ /* 0x0003e20000100a00 */
[----:B------:R-:W-:-:S03]  /*14f80*/  IMAD.WIDE R44, R0, 0x4, R130 ;  /* 0x00000004002c7825 */ /* 0x000fc600078e0282 */
[----:B------:R1:W-:Y:S01]  /*14f90*/  STL.64 [R1+0x180], R36 ;  /* 0x0001802401007387 */ /* 0x0003e20000100a00 */
[----:B----4-:R-:W-:-:S03]  /*14fa0*/  IMAD.WIDE R40, R0, 0x4, R134 ;  /* 0x0000000400287825 */ /* 0x010fc600078e0286 */
[----:B------:R-:W-:Y:S04]  /*14fb0*/  STL.64 [R1+0x148], R44 ;  /* 0x0001482c01007387 */ /* 0x000fe80000100a00 */
[----:B------:R1:W-:Y:S04]  /*14fc0*/  LDGSTS.E [R42+0x44000], [R38.64], !P5 ;  /* 0x44000000262a7fae */ /* 0x0003e8000e921848 */
[----:B------:R-:W-:Y:S04]  /*14fd0*/  STL.64 [R1+0x140], R40 ;  /* 0x0001402801007387 */ /* 0x000fe80000100a00 */
[----:B------:R4:W-:Y:S01]  /*14fe0*/  LDGSTS.E [R42+0x44200], [R36.64], !P5 ;  /* 0x44200000242a7fae */ /* 0x0009e2000e921848 */
[----:B-1----:R-:W-:-:S03]  /*14ff0*/  IMAD.WIDE R38, R0, 0x4, R136 ;  /* 0x0000000400267825 */ /* 0x002fc600078e0288 */
[----:B------:R-:W2:Y:S04]  /*15000*/  LDL.LU.64 R66, [R1+0xbd0] ;  /* 0x000bd00001427983 */ /* 0x000ea80000300a00 */
[----:B------:R-:W2:Y:S01]  /*15010*/  LDL.LU.64 R134, [R1+0xbc8] ;  /* 0x000bc80001867983 */ /* 0x000ea20000300a00 */
[----:B----4-:R-:W-:-:S03]  /*15020*/  IMAD.WIDE R36, R0, 0x4, R140 ;  /* 0x0000000400247825 */ /* 0x010fc600078e028c */
[----:B------:R1:W-:Y:S04]  /*15030*/  STL.64 [R1+0x58], R38 ;  /* 0x0000582601007387 */ /* 0x0003e80000100a00 */
[----:B------:R4:W-:Y:S04]  /*15040*/  STL.64 [R1+0x50], R36 ;  /* 0x0000502401007387 */ /* 0x0009e80000100a00 */
[----:B------:R-:W1:Y:S04]  /*15050*/  LDL.LU.64 R136, [R1+0xbc0] ;  /* 0x000bc00001887983 */ /* 0x000e680000300a00 */
[----:B------:R-:W4:Y:S01]  /*15060*/  LDL.LU.64 R140, [R1+0xbb8] ;  /* 0x000bb800018c7983 */ /* 0x000f220000300a00 */
[----:B------:R-:W-:Y:S01]  /*15070*/  ISETP.GE.U32.AND P1, PT, R243, 0x7ffffe6c, PT ;  /* 0x7ffffe6cf300780c */ /* 0x000fe20003f26070 */
[----:B------:R-:W-:-:S12]  /*15080*/  IMAD.WIDE R242, R0, 0x4, R132 ;  /* 0x0000000400f27825 */ /* 0x000fd800078e0284 */
[----:B------:R1:W-:Y:S04]  /*15090*/  LDGSTS.E [R42+0x45000], [R44.64], !P1 ;  /* 0x450000002c2a7fae */ /* 0x0003e8000c921848 */
[----:B------:R1:W-:Y:S04]  /*150a0*/  LDGSTS.E [R42+0x45200], [R40.64], !P1 ;  /* 0x45200000282a7fae */ /* 0x0003e8000c921848 */
[----:B------:R1:W-:Y:S01]  /*150b0*/  LDGSTS.E [R42+0x46000], [R38.64], !P6 ;  /* 0x46000000262a7fae */ /* 0x0003e2000f121848 */
[C---:B------:R-:W-:Y:S02]  /*150c0*/  IADD3 R2, R4.reuse, -0x11d, RZ ;  /* 0xfffffee304027810 */ /* 0x040fe40007ffe0ff */
[----:B------:R-:W-:Y:S01]  /*150d0*/  IADD3 R3, R4, -0x121, RZ ;  /* 0xfffffedf04037810 */ /* 0x000fe20007ffe0ff */
[----:B------:R4:W-:Y:S01]  /*150e0*/  LDGSTS.E [R42+0x46200], [R36.64], !P6 ;  /* 0x46200000242a7fae */ /* 0x0009e2000f121848 */
[----:B---3--:R-:W-:-:S04]  /*150f0*/  IMAD.WIDE R130, R0, 0x4, R138 ;  /* 0x0000000400827825 */ /* 0x008fc800078e028a */
[----:B------:R-:W-:-:S04]  /*15100*/  IMAD.WIDE R144, R0, 0x4, R144 ;  /* 0x0000000400907825 */ /* 0x000fc800078e0290 */
[C---:B--2---:R-:W-:Y:S02]  /*15110*/  IMAD.WIDE R128, R0.reuse, 0x4, R142 ;  /* 0x0000000400807825 */ /* 0x044fe400078e028e */
[----:B------:R-:W2:Y:S04]  /*15120*/  LDL.LU.64 R142, [R1+0xbb0] ;  /* 0x000bb000018e7983 */ /* 0x000ea80000300a00 */
[----:B------:R-:W3:Y:S04]  /*15130*/  LDL.LU.64 R138, [R1+0xba8] ;  /* 0x000ba800018a7983 */ /* 0x000ee80000300a00 */
[----:B------:R-:W3:Y:S04]  /*15140*/  LDL.LU.64 R64, [R1+0x4b0] ;  /* 0x0004b00001407983 */ /* 0x000ee80000300a00 */
[----:B------:R-:W3:Y:S04]  /*15150*/  LDL.LU.64 R132, [R1+0x4b8] ;  /* 0x0004b80001847983 */ /* 0x000ee80000300a00 */
[----:B------:R-:W-:Y:S04]  /*15160*/  STL.64 [R1+0x1250], R242 ;  /* 0x001250f201007387 */ /* 0x000fe80000100a00 */
[----:B------:R-:W-:Y:S04]  /*15170*/  STL.64 [R1+0x1258], R144 ;  /* 0x0012589001007387 */ /* 0x000fe80000100a00 */
[----:B------:R-:W-:Y:S04]  /*15180*/  STL.64 [R1+0x1260], R130 ;  /* 0x0012608201007387 */ /* 0x000fe80000100a00 */
[----:B------:R-:W-:Y:S01]  /*15190*/  STL.64 [R1+0x1268], R128 ;  /* 0x0012688001007387 */ /* 0x000fe20000100a00 */
[----:B------:R-:W-:-:S03]  /*151a0*/  IMAD.WIDE R52, R0, 0x4, R134 ;  /* 0x0000000400347825 */ /* 0x000fc600078e0286 */
[----:B------:R-:W3:Y:S01]  /*151b0*/  LDL.LU.64 R134, [R1+0xba0] ;  /* 0x000ba00001867983 */ /* 0x000ee20000300a00 */
[----:B-1----:R-:W-:-:S03]  /*151c0*/  IMAD.WIDE R38, R0, 0x4, R136 ;  /* 0x0000000400267825 */ /* 0x002fc600078e0288 */
[----:B------:R-:W3:Y:S01]  /*151d0*/  LDL.LU.64 R136, [R1+0xb98] ;  /* 0x000b980001887983 */ /* 0x000ee20000300a00 */
[----:B------:R-:W-:Y:S02]  /*151e0*/  ISETP.GE.U32.AND P4, PT, R2, 0x7ffffe64, PT ;  /* 0x7ffffe640200780c */ /* 0x000fe40003f86070 */
[----:B------:R-:W-:Y:S02]  /*151f0*/  IADD3 R2, R4, -0x125, RZ ;  /* 0xfffffedb04027810 */ /* 0x000fe40007ffe0ff */
[----:B------:R-:W-:Y:S01]  /*15200*/  ISETP.GE.U32.AND P2, PT, R3, 0x7ffffe60, PT ;  /* 0x7ffffe600300780c */ /* 0x000fe20003f46070 */
[----:B------:R-:W-:Y:S01]  /*15210*/  IMAD.WIDE R54, R0, 0x4, R66 ;  /* 0x0000000400367825 */ /* 0x000fe200078e0242 */
[----:B------:R-:W-:Y:S01]  /*15220*/  IADD3 R3, R4, -0x129, RZ ;  /* 0xfffffed704037810 */ /* 0x000fe20007ffe0ff */
[----:B------:R-:W3:Y:S01]  /*15230*/  LDL.LU.64 R66, [R1+0xb90] ;  /* 0x000b900001427983 */ /* 0x000ee20000300a00 */
[----:B------:R-:W-:Y:S02]  /*15240*/  ISETP.GE.U32.AND P0, PT, R2, 0x7ffffe5c, PT ;  /* 0x7ffffe5c0200780c */ /* 0x000fe40003f06070 */
[----:B------:R-:W-:Y:S01]  /*15250*/  ISETP.GE.U32.AND P3, PT, R3, 0x7ffffe58, PT ;  /* 0x7ffffe580300780c */ /* 0x000fe20003f66070 */
[----:B----4-:R-:W-:-:S02]  /*15260*/  IMAD.WIDE R36, R0, 0x4, R140 ;  /* 0x0000000400247825 */ /* 0x010fc400078e028c */
[----:B------:R-:W4:Y:S04]  /*15270*/  LDL.LU.64 R140, [R1+0xb88] ;  /* 0x000b8800018c7983 */ /* 0x000f280000300a00 */
[----:B------:R-:W-:Y:S01]  /*15280*/  STL.64 [R1+0x1270], R54 ;  /* 0x0012703601007387 */ /* 0x000fe20000100a00 */
[----:B------:R-:W-:-:S03]  /*15290*/  IADD3 R2, R4, -0x12d, RZ ;  /* 0xfffffed304027810 */ /* 0x000fc60007ffe0ff */
[----:B------:R-:W-:Y:S04]  /*152a0*/  STL.64 [R1+0x1278], R52 ;  /* 0x0012783401007387 */ /* 0x000fe80000100a00 */
[----:B------:R1:W-:Y:S04]  /*152b0*/  LDGSTS.E [R42+0x47000], [R242.64], !P4 ;  /* 0x47000000f22a7fae */ /* 0x0003e8000e121848 */
[----:B------:R1:W-:Y:S04]  /*152c0*/  STL.64 [R1+0x1280], R38 ;  /* 0x0012802601007387 */ /* 0x0003e80000100a00 */
[----:B------:R1:W-:Y:S04]  /*152d0*/  LDGSTS.E [R42+0x47200], [R144.64], !P4 ;  /* 0x47200000902a7fae */ /* 0x0003e8000e121848 */
[----:B------:R1:W-:Y:S04]  /*152e0*/  STL.64 [R1+0x1288], R36 ;  /* 0x0012882401007387 */ /* 0x0003e80000100a00 */
[----:B------:R1:W-:Y:S01]  /*152f0*/  LDGSTS.E [R42+0x48000], [R130.64], !P2 ;  /* 0x48000000822a7fae */ /* 0x0003e2000d121848 */
[----:B------:R-:W-:-:S03]  /*15300*/  ISETP.GE.U32.AND P5, PT, R2, 0x7ffffe54, PT ;  /* 0x7ffffe540200780c */ /* 0x000fc60003fa6070 */
[----:B------:R1:W-:Y:S04]  /*15310*/  LDGSTS.E [R42+0x48200], [R128.64], !P2 ;  /* 0x48200000802a7fae */ /* 0x0003e8000d121848 */
[----:B------:R1:W-:Y:S04]  /*15320*/  LDGSTS.E [R42+0x49000], [R54.64], !P0 ;  /* 0x49000000362a7fae */ /* 0x0003e8000c121848 */
[----:B------:R1:W-:Y:S04]  /*15330*/  LDGSTS.E [R42+0x49200], [R52.64], !P0 ;  /* 0x49200000342a7fae */ /* 0x0003e8000c121848 */
[----:B------:R1:W-:Y:S04]  /*15340*/  LDGSTS.E [R42+0x4a000], [R38.64], !P3 ;  /* 0x4a000000262a7fae */ /* 0x0003e8000d921848 */
[----:B------:R1:W-:Y:S01]  /*15350*/  LDGSTS.E [R42+0x4a200], [R36.64], !P3 ;  /* 0x4a200000242a7fae */ /* 0x0003e2000d921848 */
[----:B--2---:R-:W-:-:S03]  /*15360*/  IMAD.WIDE R44, R0, 0x4, R142 ;  /* 0x00000004002c7825 */ /* 0x004fc600078e028e */
[----:B------:R-:W2:Y:S01]  /*15370*/  LDL.LU.64 R142, [R1+0xb80] ;  /* 0x000b8000018e7983 */ /* 0x000ea20000300a00 */
[----:B---3--:R-:W-:-:S03]  /*15380*/  IMAD.WIDE R40, R0, 0x4, R138 ;  /* 0x0000000400287825 */ /* 0x008fc600078e028a */
[----:B------:R-:W3:Y:S01]  /*15390*/  LDL.LU.64 R138, [R1+0xb78] ;  /* 0x000b7800018a7983 */ /* 0x000ee20000300a00 */
[----:B-1----:R-:W-:-:S03]  /*153a0*/  IMAD.WIDE R38, R0, 0x4, R64 ;  /* 0x0000000400267825 */ /* 0x002fc600078e0240 */
[----:B------:R1:W-:Y:S04]  /*153b0*/  STL.64 [R1+0x420], R44 ;  /* 0x0004202c01007387 */ /* 0x0003e80000100a00 */
[----:B------:R1:W-:Y:S04]  /*153c0*/  STL.64 [R1+0x428], R40 ;  /* 0x0004282801007387 */ /* 0x0003e80000100a00 */
[----:B------:R-:W3:Y:S01]  /*153d0*/  LDL.LU.64 R64, [R1+0xb70] ;  /* 0x000b700001407983 */ /* 0x000ee20000300a00 */
[----:B------:R-:W-:-:S03]  /*153e0*/  IMAD.WIDE R36, R0, 0x4, R132 ;  /* 0x0000000400247825 */ /* 0x000fc600078e0284 */
[----:B------:R1:W-:Y:S04]  /*153f0*/  STL.64 [R1+0x4b0], R38 ;  /* 0x0004b02601007387 */ /* 0x0003e80000100a00 */
[----:B------:R-:W3:Y:S04]  /*15400*/  LDL.LU.64 R132, [R1+0xb68] ;  /* 0x000b680001847983 */ /* 0x000ee80000300a00 */
[----:B------:R1:W-:Y:S04]  /*15410*/  LDGSTS.E [R42+0x4b000], [R44.64], !P5 ;  /* 0x4b0000002c2a7fae */ /* 0x0003e8000e921848 */
[----:B------:R4:W-:Y:S04]  /*15420*/  STL.64 [R1+0x4b8], R36 ;  /* 0x0004b82401007387 */ /* 0x0009e80000100a00 */
[----:B------:R1:W-:Y:S02]  /*15430*/  LDGSTS.E [R42+0x4b200], [R40.64], !P5 ;  /* 0x4b200000282a7fae */ /* 0x0003e4000e921848 */
[----:B-1----:R-:W-:-:S02]  /*15440*/  IMAD.WIDE R44, R0, 0x4, R134 ;  /* 0x00000004002c7825 */ /* 0x002fc400078e0286 */
[----:B------:R-:W3:Y:S02]  /*15450*/  LDL.LU.64 R134, [R1+0xb60] ;  /* 0x000b600001867983 */ /* 0x000ee40000300a00 */
[----:B------:R-:W-:Y:S02]  /*15460*/  IMAD.WIDE R40, R0, 0x4, R136 ;  /* 0x0000000400287825 */ /* 0x000fe400078e0288 */
[----:B------:R-:W3:Y:S01]  /*15470*/  LDL.LU.64 R136, [R1+0xb58] ;  /* 0x000b580001887983 */ /* 0x000ee20000300a00 */
[----:B------:R-:W-:-:S04]  /*15480*/  IADD3 R3, R4, -0x131, RZ ;  /* 0xfffffecf04037810 */ /* 0x000fc80007ffe0ff */
[----:B------:R-:W-:Y:S02]  /*15490*/  ISETP.GE.U32.AND P1, PT, R3, 0x7ffffe50, PT ;  /* 0x7ffffe500300780c */ /* 0x000fe40003f26070 */
[C---:B------:R-:W-:Y:S01]  /*154a0*/  IADD3 R2, R4.reuse, -0x135, RZ ;  /* 0xfffffecb04027810 */ /* 0x040fe20007ffe0ff */
[----:B------:R2:W-:Y:S01]  /*154b0*/  STL.64 [R1+0x508], R44 ;  /* 0x0005082c01007387 */ /* 0x0005e20000100a00 */
[----:B------:R-:W-:Y:S02]  /*154c0*/  IADD3 R3, R4, -0x139, RZ ;  /* 0xfffffec704037810 */ /* 0x000fe40007ffe0ff */
[----:B------:R-:W-:Y:S01]  /*154d0*/  ISETP.GE.U32.AND P6, PT, R2, 0x7ffffe4c, PT ;  /* 0x7ffffe4c0200780c */ /* 0x000fe20003fc6070 */
[----:B------:R3:W-:Y:S01]  /*154e0*/  STL.64 [R1+0x540], R40 ;  /* 0x0005402801007387 */ /* 0x0007e20000100a00 */
[----:B------:R-:W-:-:S05]  /*154f0*/  ISETP.GE.U32.AND P4, PT, R3, 0x7ffffe48, PT ;  /* 0x7ffffe480300780c */ /* 0x000fca0003f86070 */
[----:B------:R1:W-:Y:S04]  /*15500*/  LDGSTS.E [R42+0x4c000], [R38.64], !P1 ;  /* 0x4c000000262a7fae */ /* 0x0003e8000c921848 */
[----:B------:R4:W-:Y:S01]  /*15510*/  LDGSTS.E [R42+0x4c200], [R36.64], !P1 ;  /* 0x4c200000242a7fae */ /* 0x0009e2000c921848 */
[----:B------:R-:W-:-:S03]  /*15520*/  IADD3 R2, R4, -0x13d, RZ ;  /* 0xfffffec304027810 */ /* 0x000fc60007ffe0ff */
[----:B------:R2:W-:Y:S01]  /*15530*/  LDGSTS.E [R42+0x4d000], [R44.64], !P6 ;  /* 0x4d0000002c2a7fae */ /* 0x0005e2000f121848 */
[----:B-1----:R-:W-:-:S03]  /*15540*/  IMAD.WIDE R38, R0, 0x4, R66 ;  /* 0x0000000400267825 */ /* 0x002fc600078e0242 */
[----:B------:R3:W-:Y:S04]  /*15550*/  LDGSTS.E [R42+0x4d200], [R40.64], !P6 ;  /* 0x4d200000282a7fae */ /* 0x0007e8000f121848 */
[----:B------:R-:W3:Y:S01]  /*15560*/  LDL.LU.64 R66, [R1+0xb50] ;  /* 0x000b500001427983 */ /* 0x000ee20000300a00 */
[----:B----4-:R-:W-:-:S03]  /*15570*/  IMAD.WIDE R36, R0, 0x4, R140 ;  /* 0x0000000400247825 */ /* 0x010fc600078e028c */
[----:B------:R1:W-:Y:S04]  /*15580*/  STL.64 [R1+0x588], R38 ;  /* 0x0005882601007387 */ /* 0x0003e80000100a00 */
[----:B------:R-:W4:Y:S04]  /*15590*/  LDL.LU.64 R140, [R1+0xb48] ;  /* 0x000b4800018c7983 */ /* 0x000f280000300a00 */
[----:B------:R1:W-:Y:S01]  /*155a0*/  STL.64 [R1+0x5c0], R36 ;  /* 0x0005c02401007387 */ /* 0x0003e20000100a00 */
[----:B------:R-:W-:-:S03]  /*155b0*/  ISETP.GE.U32.AND P2, PT, R2, 0x7ffffe44, PT ;  /* 0x7ffffe440200780c */ /* 0x000fc60003f46070 */
[----:B------:R1:W-:Y:S04]  /*155c0*/  LDGSTS.E [R42+0x4e000], [R38.64], !P4 ;  /* 0x4e000000262a7fae */ /* 0x0003e8000e121848 */
[----:B------:R1:W-:Y:S01]  /*155d0*/  LDGSTS.E [R42+0x4e200], [R36.64], !P4 ;  /* 0x4e200000242a7fae */ /* 0x0003e2000e121848 */
[----:B--2---:R-:W-:-:S03]  /*155e0*/  IMAD.WIDE R44, R0, 0x4, R142 ;  /* 0x00000004002c7825 */ /* 0x004fc600078e028e */
[----:B------:R-:W2:Y:S01]  /*155f0*/  LDL.LU.64 R142, [R1+0xb40] ;  /* 0x000b4000018e7983 */ /* 0x000ea20000300a00 */
[----:B---3--:R-:W-:-:S03]  /*15600*/  IMAD.WIDE R40, R0, 0x4, R138 ;  /* 0x0000000400287825 */ /* 0x008fc600078e028a */
[----:B------:R-:W3:Y:S04]  /*15610*/  LDL.LU.64 R138, [R1+0xb38] ;  /* 0x000b3800018a7983 */ /* 0x000ee80000300a00 */
[----:B------:R1:W-:Y:S04]  /*15620*/  STL.64 [R1+0x640], R44 ;  /* 0x0006402c01007387 */ /* 0x0003e80000100a00 */
[----:B------:R1:W-:Y:S02]  /*15630*/  STL.64 [R1+0x648], R40 ;  /* 0x0006482801007387 */ /* 0x0003e40000100a00 */
[----:B-1----:R-:W-:-:S02]  /*15640*/  IMAD.WIDE R38, R0, 0x4, R64 ;  /* 0x0000000400267825 */ /* 0x002fc400078e0240 */
[----:B------:R-:W3:Y:S04]  /*15650*/  LDL.LU.64 R64, [R1+0xb30] ;  /* 0x000b300001407983 */ /* 0x000ee80000300a00 */
[----:B------:R1:W-:Y:S01]  /*15660*/  STL.64 [R1+0x670], R38 ;  /* 0x0006702601007387 */ /* 0x0003e20000100a00 */
[----:B------:R-:W-:-:S03]  /*15670*/  IMAD.WIDE R36, R0, 0x4, R132 ;  /* 0x0000000400247825 */ /* 0x000fc600078e0284 */
        /* <DEDUP_REMOVED lines=19> */
[----:B------:R2:W-:Y:S04]  /*157b0*/  LDGSTS.E [R42+0x51000], [R44.64], !P3 ;  /* 0x510000002c2a7fae */ /* 0x0005e8000d921848 */
[----:B------:R3:W-:Y:S01]  /*157c0*/  LDGSTS.E [R42+0x51200], [R40.64], !P3 ;  /* 0x51200000282a7fae */ /* 0x0007e2000d921848 */
[----:B-1----:R-:W-:-:S03]  /*157d0*/  IMAD.WIDE R38, R0, 0x4, R66 ;  /* 0x0000000400267825 */ /* 0x002fc600078e0242 */
[----:B------:R-:W3:Y:S04]  /*157e0*/  LDL.LU.64 R66, [R1+0xb10] ;  /* 0x000b100001427983 */ /* 0x000ee80000300a00 */
[----:B------:R1:W-:Y:S01]  /*157f0*/  STL.64 [R1+0x730], R38 ;  /* 0x0007302601007387 */ /* 0x0003e20000100a00 */
[----:B----4-:R-:W-:-:S03]  /*15800*/  IMAD.WIDE R36, R0, 0x4, R140 ;  /* 0x0000000400247825 */ /* 0x010fc600078e028c */
        /* <DEDUP_REMOVED lines=40> */
[----:B------:R-:W4:Y:S01]  /*15a90*/  LDL.LU.64 R140, [R1+0xac8] ;  /* 0x000ac800018c7983 */ /* 0x000f220000300a00 */
[----:B------:R-:W-:-:S03]  /*15aa0*/  ISETP.GE.U32.AND P0, PT, R2, 0x7ffffe24, PT ;  /* 0x7ffffe240200780c */ /* 0x000fc60003f06070 */
[----:B------:R1:W-:Y:S04]  /*15ab0*/  STL.64 [R1+0x7f8], R36 ;  /* 0x0007f82401007387 */ /* 0x0003e80000100a00 */
        /* <DEDUP_REMOVED lines=22> */
[C---:B------:R-:W-:Y:S02]  /*15c20*/  IADD3 R2, R4.reuse, -0x165, RZ ;  /* 0xfffffe9b04027810 */ /* 0x040fe40007ffe0ff */
[----:B------:R-:W-:Y:S02]  /*15c30*/  IADD3 R3, R4, -0x169, RZ ;  /* 0xfffffe9704037810 */ /* 0x000fe40007ffe0ff */
[----:B------:R-:W-:Y:S01]  /*15c40*/  ISETP.GE.U32.AND P5, PT, R2, 0x7ffffe1c, PT ;  /* 0x7ffffe1c0200780c */ /* 0x000fe20003fa6070 */
[----:B------:R2:W-:Y:S01]  /*15c50*/  STL.64 [R1+0xbc0], R44 ;  /* 0x000bc02c01007387 */ /* 0x0005e20000100a00 */
[----:B------:R-:W-:-:S05]  /*15c60*/  ISETP.GE.U32.AND P1, PT, R3, 0x7ffffe18, PT ;  /* 0x7ffffe180300780c */ /* 0x000fca0003f26070 */
[----:B------:R1:W-:Y:S04]  /*15c70*/  LDGSTS.E [R42+0x58000], [R38.64], !P3 ;  /* 0x58000000262a7fae */ /* 0x0003e8000d921848 */
[----:B------:R3:W-:Y:S04]  /*15c80*/  STL.64 [R1+0xbd0], R40 ;  /* 0x000bd02801007387 */ /* 0x0007e80000100a00 */
        /* <DEDUP_REMOVED lines=17> */
[----:B------:R1:W-:Y:S02]  /*15da0*/  STL.64 [R1+0xcc0], R44 ;  /* 0x000cc02c01007387 */ /* 0x0003e40000100a00 */
[C---:B-1----:R-:W-:Y:S02]  /*15db0*/  IMAD.WIDE R38, R0.reuse, 0x4, R64 ;  /* 0x0000000400267825 */ /* 0x042fe400078e0240 */
        /* <DEDUP_REMOVED lines=14> */
[----:B------:R-:W-:-:S04]  /*15ea0*/  IADD3 R2, R4, -0x175, RZ ;  /* 0xfffffe8b04027810 */ /* 0x000fc80007ffe0ff */
[----:B------:R-:W-:Y:S02]  /*15eb0*/  ISETP.GE.U32.AND P2, PT, R2, 0x7ffffe0c, PT ;  /* 0x7ffffe0c0200780c */ /* 0x000fe40003f46070 */
[----:B------:R-:W-:Y:S01]  /*15ec0*/  IADD3 R3, R4, -0x179, RZ ;  /* 0xfffffe8704037810 */ /* 0x000fe20007ffe0ff */
[----:B------:R2:W-:Y:S04]  /*15ed0*/  STL.64 [R1+0x1018], R44 ;  /* 0x0010182c01007387 */ /* 0x0005e80000100a00 */
[----:B------:R1:W-:Y:S01]  /*15ee0*/  LDGSTS.E [R42+0x5c000], [R38.64], !P4 ;  /* 0x5c000000262a7fae */ /* 0x0003e2000e121848 */
[----:B------:R-:W-:-:S03]  /*15ef0*/  ISETP.GE.U32.AND P0, PT, R3, 0x7ffffe08, PT ;  /* 0x7ffffe080300780c */ /* 0x000fc60003f06070 */
[----:B------:R4:W-:Y:S04]  /*15f00*/  LDGSTS.E [R42+0x5c200], [R36.64], !P4 ;  /* 0x5c200000242a7fae */ /* 0x0009e8000e121848 */
[----:B------:R3:W-:Y:S01]  /*15f10*/  STL.64 [R1+0x1020], R40 ;  /* 0x0010202801007387 */ /* 0x0007e20000100a00 */
[----:B------:R-:W-:-:S03]  /*15f20*/  IADD3 R2, R4, -0x17d, RZ ;  /* 0xfffffe8304027810 */ /* 0x000fc60007ffe0ff */
[----:B------:R2:W-:Y:S01]  /*15f30*/  LDGSTS.E [R42+0x5d000], [R44.64], !P2 ;  /* 0x5d0000002c2a7fae */ /* 0x0005e2000d121848 */
[----:B-1----:R-:W-:-:S04]  /*15f40*/  IMAD.WIDE R38, R0, 0x4, R66 ;  /* 0x0000000400267825 */ /* 0x002fc800078e0242 */
[----:B----4-:R-:W-:Y:S01]  /*15f50*/  IMAD.WIDE R36, R0, 0x4, R140 ;  /* 0x0000000400247825 */ /* 0x010fe200078e028c */
[----:B------:R1:W-:Y:S04]  /*15f60*/  STL.64 [R1+0x1028], R38 ;  /* 0x0010282601007387 */ /* 0x0003e80000100a00 */
[----:B------:R-:W4:Y:S04]  /*15f70*/  LDL.LU.64 R66, [R1+0xa50] ;  /* 0x000a500001427983 */ /* 0x000f280000300a00 */
[----:B------:R1:W-:Y:S04]  /*15f80*/  STL.64 [R1+0x1030], R36 ;  /* 0x0010302401007387 */ /* 0x0003e80000100a00 */
[----:B------:R-:W4:Y:S01]  /*15f90*/  LDL.LU.64 R140, [R1+0xa48] ;  /* 0x000a4800018c7983 */ /* 0x000f220000300a00 */
[----:B------:R-:W-:-:S03]  /*15fa0*/  ISETP.GE.U32.AND P3, PT, R2, 0x7ffffe04, PT ;  /* 0x7ffffe040200780c */ /* 0x000fc60003f66070 */
[----:B------:R3:W-:Y:S04]  /*15fb0*/  LDGSTS.E [R42+0x5d200], [R40.64], !P2 ;  /* 0x5d200000282a7fae */ /* 0x0007e8000d121848 */
[----:B------:R1:W-:Y:S04]  /*15fc0*/  LDGSTS.E [R42+0x5e000], [R38.64], !P0 ;  /* 0x5e000000262a7fae */ /* 0x0003e8000c121848 */
[----:B------:R1:W-:Y:S01]  /*15fd0*/  LDGSTS.E [R42+0x5e200], [R36.64], !P0 ;  /* 0x5e200000242a7fae */ /* 0x0003e2000c121848 */
[----:B--2---:R-:W-:-:S03]  /*15fe0*/  IMAD.WIDE R44, R0, 0x4, R142 ;  /* 0x00000004002c7825 */ /* 0x004fc600078e028e */
[----:B------:R-:W2:Y:S01]  /*15ff0*/  LDL.LU.64 R142, [R1+0xa40] ;  /* 0x000a4000018e7983 */ /* 0x000ea20000300a00 */
[----:B---3--:R-:W-:-:S03]  /*16000*/  IMAD.WIDE R40, R0, 0x4, R138 ;  /* 0x0000000400287825 */ /* 0x008fc600078e028a */
[----:B------:R-:W3:Y:S04]  /*16010*/  LDL.LU.64 R138, [R1+0xa38] ;  /* 0x000a3800018a7983 */ /* 0x000ee80000300a00 */
[----:B------:R1:W-:Y:S04]  /*16020*/  STL.64 [R1+0x1038], R44 ;  /* 0x0010382c01007387 */ /* 0x0003e80000100a00 */
[----:B------:R1:W-:Y:S04]  /*16030*/  STL.64 [R1+0x1040], R40 ;  /* 0x0010402801007387 */ /* 0x0003e80000100a00 */
[----:B------:R1:W-:Y:S02]  /*16040*/  LDGSTS.E [R42+0x5f000], [R44.64], !P3 ;  /* 0x5f0000002c2a7fae */ /* 0x0003e4000d921848 */
[----:B-1----:R-:W-:-:S02]  /*16050*/  IMAD.WIDE R38, R0, 0x4, R64 ;  /* 0x0000000400267825 */ /* 0x002fc400078e0240 */
[----:B------:R1:W-:Y:S02]  /*16060*/  LDGSTS.E [R42+0x5f200], [R40.64], !P3 ;  /* 0x5f200000282a7fae */ /* 0x0003e4000d921848 */
[C---:B------:R-:W-:Y:S02]  /*16070*/  IMAD.WIDE R36, R0.reuse, 0x4, R132 ;  /* 0x0000000400247825 */ /* 0x040fe400078e0284 */
[----:B------:R4:W-:Y:S04]  /*16080*/  STL.64 [R1+0x2b8], R38 ;  /* 0x0002b82601007387 */ /* 0x0009e80000100a00 */
[----:B------:R-:W3:Y:S04]  /*16090*/  LDL.LU.64 R60, [R1+0xa30] ;  /* 0x000a3000013c7983 */ /* 0x000ee80000300a00 */
[----:B------:R1:W-:Y:S04]  /*160a0*/  STL.64 [R1+0x2b0], R36 ;  /* 0x0002b02401007387 */ /* 0x0003e80000100a00 */
[----:B------:R-:W3:Y:S04]  /*160b0*/  LDL.LU.64 R62, [R1+0xa28] ;  /* 0x000a2800013e7983 */ /* 0x000ee80000300a00 */
[----:B------:R-:W3:Y:S01]  /*160c0*/  LDL.LU.64 R64, [R1+0xa20] ;  /* 0x000a200001407983 */ /* 0x000ee20000300a00 */
[----:B------:R-:W-:-:S03]  /*160d0*/  IMAD.WIDE R44, R0, 0x4, R134 ;  /* 0x00000004002c7825 */ /* 0x000fc600078e0286 */
[----:B------:R-:W3:Y:S04]  /*160e0*/  LDL.LU.64 R132, [R1+0xa18] ;  /* 0x000a180001847983 */ /* 0x000ee80000300a00 */
[----:B------:R2:W-:Y:S01]  /*160f0*/  STL.64 [R1+0x278], R44 ;  /* 0x0002782c01007387 */ /* 0x0005e20000100a00 */
[----:B-1----:R-:W-:-:S03]  /*16100*/  IMAD.WIDE R40, R0, 0x4, R136 ;  /* 0x0000000400287825 */ /* 0x002fc600078e0288 */
[----:B------:R-:W3:Y:S04]  /*16110*/  LDL.LU.64 R134, [R1+0xa10] ;  /* 0x000a100001867983 */ /* 0x000ee80000300a00 */
[----:B------:R-:W3:Y:S01]  /*16120*/  LDL.LU.64 R136, [R1+0xa08] ;  /* 0x000a080001887983 */ /* 0x000ee20000300a00 */
[C---:B------:R-:W-:Y:S02]  /*16130*/  IADD3 R3, R4.reuse, -0x102, RZ ;  /* 0xfffffefe04037810 */ /* 0x040fe40007ffe0ff */
[----:B------:R-:W-:Y:S02]  /*16140*/  IADD3 R2, R4, -0x106, RZ ;  /* 0xfffffefa04027810 */ /* 0x000fe40007ffe0ff */
[----:B------:R-:W-:Y:S02]  /*16150*/  ISETP.GE.U32.AND P5, PT, R3, 0x7ffffe7f, PT ;  /* 0x7ffffe7f0300780c */ /* 0x000fe40003fa6070 */
[----:B------:R-:W-:-:S02]  /*16160*/  ISETP.GE.U32.AND P1, PT, R2, 0x7ffffe7b, PT ;  /* 0x7ffffe7b0200780c */ /* 0x000fc40003f26070 */
[C---:B------:R-:W-:Y:S02]  /*16170*/  IADD3 R3, R4.reuse, -0x10a, RZ ;  /* 0xfffffef604037810 */ /* 0x040fe40007ffe0ff */
[----:B------:R-:W-:Y:S01]  /*16180*/  IADD3 R2, R4, -0x10e, RZ ;  /* 0xfffffef204027810 */ /* 0x000fe20007ffe0ff */
[----:B------:R3:W-:Y:S01]  /*16190*/  STL.64 [R1+0x270], R40 ;  /* 0x0002702801007387 */ /* 0x0007e20000100a00 */
[----:B------:R-:W-:-:S05]  /*161a0*/  ISETP.GE.U32.AND P6, PT, R3, 0x7ffffe77, PT ;  /* 0x7ffffe770300780c */ /* 0x000fca0003fc6070 */
[----:B------:R4:W-:Y:S04]  /*161b0*/  LDGSTS.E [R59+0x40400], [R38.64], !P5 ;  /* 0x40400000263b7fae */ /* 0x0009e8000e921848 */
[----:B------:R1:W-:Y:S01]  /*161c0*/  LDGSTS.E [R59+0x40600], [R36.64], !P5 ;  /* 0x40600000243b7fae */ /* 0x0003e2000e921848 */
[----:B------:R-:W-:-:S03]  /*161d0*/  ISETP.GE.U32.AND P4, PT, R2, 0x7ffffe73, PT ;  /* 0x7ffffe730200780c */ /* 0x000fc60003f86070 */
[----:B------:R2:W-:Y:S01]  /*161e0*/  LDGSTS.E [R59+0x41400], [R44.64], !P1 ;  /* 0x414000002c3b7fae */ /* 0x0005e2000c921848 */
[----:B------:R-:W-:-:S03]  /*161f0*/  IADD3 R3, R4, -0x112, RZ ;  /* 0xfffffeee04037810 */ /* 0x000fc60007ffe0ff */
[----:B------:R3:W-:Y:S01]  /*16200*/  LDGSTS.E [R59+0x41600], [R40.64], !P1 ;  /* 0x41600000283b7fae */ /* 0x0007e2000c921848 */
[----:B------:R-:W-:Y:S01]  /*16210*/  ISETP.GE.U32.AND P2, PT, R3, 0x7ffffe6f, PT ;  /* 0x7ffffe6f0300780c */ /* 0x000fe20003f46070 */
[----:B----4-:R-:W-:-:S04]  /*16220*/  IMAD.WIDE R38, R0, 0x4, R66 ;  /* 0x0000000400267825 */ /* 0x010fc800078e0242 */
[C---:B-1----:R-:W-:Y:S01]  /*16230*/  IMAD.WIDE R36, R0.reuse, 0x4, R140 ;  /* 0x0000000400247825 */ /* 0x042fe200078e028c */
[----:B------:R1:W-:Y:S04]  /*16240*/  STL.64 [R1+0x238], R38 ;  /* 0x0002382601007387 */ /* 0x0003e80000100a00 */
        /* <DEDUP_REMOVED lines=8> */
[----:B------:R-:W3:Y:S04]  /*162d0*/  LDL.LU.64 R66, [R1+0x9f0] ;  /* 0x0009f00001427983 */ /* 0x000ee80000300a00 */
[----:B------:R-:W3:Y:S04]  /*162e0*/  LDL.LU.64 R138, [R1+0x9e8] ;  /* 0x0009e800018a7983 */ /* 0x000ee80000300a00 */
[----:B------:R4:W-:Y:S04]  /*162f0*/  LDGSTS.E [R59+0x43400], [R44.64], !P4 ;  /* 0x434000002c3b7fae */ /* 0x0009e8000e121848 */
[----:B------:R4:W-:Y:S01]  /*16300*/  STL.64 [R1+0x1b0], R40 ;  /* 0x0001b02801007387 */ /* 0x0009e20000100a00 */
[----:B-1----:R-:W-:-:S03]  /*16310*/  IMAD.WIDE R38, R0, 0x4, R60 ;  /* 0x0000000400267825 */ /* 0x002fc600078e023c */
[----:B------:R1:W-:Y:S01]  /*16320*/  LDGSTS.E [R59+0x43600], [R40.64], !P4 ;  /* 0x43600000283b7fae */ /* 0x0003e2000e121848 */
[----:B----4-:R-:W-:-:S03]  /*16330*/  IMAD.WIDE R36, R0, 0x4, R62 ;  /* 0x0000000400247825 */ /* 0x010fc600078e023e */
[----:B------:R4:W-:Y:S01]  /*16340*/  STL.64 [R1+0x178], R38 ;  /* 0x0001782601007387 */ /* 0x0009e20000100a00 */
[----:B------:R-:W-:-:S03]  /*16350*/  IMAD.WIDE R44, R0, 0x4, R64 ;  /* 0x00000004002c7825 */ /* 0x000fc600078e0240 */
[----:B------:R4:W-:Y:S01]  /*16360*/  STL.64 [R1+0x170], R36 ;  /* 0x0001702401007387 */ /* 0x0009e20000100a00 */
[----:B-1----:R-:W-:-:S03]  /*16370*/  IMAD.WIDE R40, R0, 0x4, R132 ;  /* 0x0000000400287825 */ /* 0x002fc600078e0284 */
[----:B------:R-:W-:Y:S04]  /*16380*/  STL.64 [R1+0x138], R44 ;  /* 0x0001382c01007387 */ /* 0x000fe80000100a00 */
[----:B------:R4:W-:Y:S04]  /*16390*/  LDGSTS.E [R59+0x44400], [R38.64], !P2 ;  /* 0x44400000263b7fae */ /* 0x0009e8000d121848 */
[----:B------:R-:W-:Y:S04]  /*163a0*/  STL.64 [R1+0x130], R40 ;  /* 0x0001302801007387 */ /* 0x000fe80000100a00 */
[----:B------:R1:W-:Y:S01]  /*163b0*/  LDGSTS.E [R59+0x44600], [R36.64], !P2 ;  /* 0x44600000243b7fae */ /* 0x0003e2000d121848 */
[----:B----4-:R-:W-:-:S03]  /*163c0*/  IMAD.WIDE R38, R0, 0x4, R134 ;  /* 0x0000000400267825 */ /* 0x010fc600078e0286 */
[----:B------:R-:W4:Y:S04]  /*163d0*/  LDL.LU.64 R60, [R1+0x9e0] ;  /* 0x0009e000013c7983 */ /* 0x000f280000300a00 */
[----:B------:R-:W4:Y:S01]  /*163e0*/  LDL.LU.64 R132, [R1+0x9d8] ;  /* 0x0009d80001847983 */ /* 0x000f220000300a00 */
[----:B-1----:R-:W-:-:S03]  /*163f0*/  IMAD.WIDE R36, R0, 0x4, R136 ;  /* 0x0000000400247825 */ /* 0x002fc600078e0288 */
[----:B------:R-:W-:Y:S04]  /*16400*/  STL.64 [R1+0x38], R38 ;  /* 0x0000382601007387 */ /* 0x000fe80000100a00 */
[----:B------:R1:W-:Y:S04]  /*16410*/  STL.64 [R1+0x30], R36 ;  /* 0x0000302401007387 */ /* 0x0003e80000100a00 */
[----:B------:R-:W4:Y:S01]  /*16420*/  LDL.LU.64 R134, [R1+0x9d0] ;  /* 0x0009d00001867983 */ /* 0x000f220000300a00 */
[----:B------:R-:W-:-:S03]  /*16430*/  IADD3 R2, R4, -0x116, RZ ;  /* 0xfffffeea04027810 */ /* 0x000fc60007ffe0ff */
[----:B------:R-:W1:Y:S01]  /*16440*/  LDL.LU.64 R136, [R1+0x3f0] ;  /* 0x0003f00001887983 */ /* 0x000e620000300a00 */
[----:B------:R-:W-:Y:S02]  /*16450*/  ISETP.GE.U32.AND P0, PT, R2, 0x7ffffe6b, PT ;  /* 0x7ffffe6b0200780c */ /* 0x000fe40003f06070 */
[C---:B------:R-:W-:Y:S02]  /*16460*/  IADD3 R3, R4.reuse, -0x11a, RZ ;  /* 0xfffffee604037810 */ /* 0x040fe40007ffe0ff */
[----:B------:R-:W-:Y:S02]  /*16470*/  IADD3 R2, R4, -0x11e, RZ ;  /* 0xfffffee204027810 */ /* 0x000fe40007ffe0ff */
[----:B------:R-:W-:Y:S02]  /*16480*/  ISETP.GE.U32.AND P3, PT, R3, 0x7ffffe67, PT ;  /* 0x7ffffe670300780c */ /* 0x000fe40003f66070 */
[----:B------:R-:W-:Y:S02]  /*16490*/  ISETP.GE.U32.AND P5, PT, R2, 0x7ffffe63, PT ;  /* 0x7ffffe630200780c */ /* 0x000fe40003fa6070 */
[----:B------:R-:W-:-:S02]  /*164a0*/  IADD3 R3, R4, -0x122, RZ ;  /* 0xfffffede04037810 */ /* 0x000fc40007ffe0ff */
[----:B------:R-:W-:Y:S01]  /*164b0*/  IADD3 R2, R4, -0x126, RZ ;  /* 0xfffffeda04027810 */ /* 0x000fe20007ffe0ff */
[----:B------:R1:W-:Y:S01]  /*164c0*/  LDGSTS.E [R59+0x45400], [R44.64], !P0 ;  /* 0x454000002c3b7fae */ /* 0x0003e2000c121848 */
[----:B------:R-:W-:Y:S02]  /*164d0*/  ISETP.GE.U32.AND P1, PT, R3, 0x7ffffe5f, PT ;  /* 0x7ffffe5f0300780c */ /* 0x000fe40003f26070 */
[----:B------:R-:W-:Y:S01]  /*164e0*/  ISETP.GE.U32.AND P6, PT, R2, 0x7ffffe5b, PT ;  /* 0x7ffffe5b0200780c */ /* 0x000fe20003fc6070 */
[----:B------:R1:W-:Y:S01]  /*164f0*/  LDGSTS.E [R59+0x45600], [R40.64], !P0 ;  /* 0x45600000283b7fae */ /* 0x0003e2000c121848 */
[C---:B------:R-:W-:Y:S02]  /*16500*/  IADD3 R3, R4.reuse, -0x12a, RZ ;  /* 0xfffffed604037810 */ /* 0x040fe40007ffe0ff */
[----:B------:R-:W-:Y:S01]  /*16510*/  IADD3 R2, R4, -0x12e, RZ ;  /* 0xfffffed204027810 */ /* 0x000fe20007ffe0ff */
[----:B------:R1:W-:Y:S01]  /*16520*/  LDGSTS.E [R59+0x46400], [R38.64], !P3 ;  /* 0x46400000263b7fae */ /* 0x0003e2000d921848 */
[----:B------:R-:W-:-:S02]  /*16530*/  ISETP.GE.U32.AND P4, PT, R3, 0x7ffffe57, PT ;  /* 0x7ffffe570300780c */ /* 0x000fc40003f86070 */
[----:B------:R-:W-:Y:S01]  /*16540*/  ISETP.GE.U32.AND P2, PT, R2, 0x7ffffe53, PT ;  /* 0x7ffffe530200780c */ /* 0x000fe20003f46070 */
[----:B------:R1:W-:Y:S01]  /*16550*/  LDGSTS.E [R59+0x46600], [R36.64], !P3 ;  /* 0x46600000243b7fae */ /* 0x0003e2000d921848 */
[C---:B------:R-:W-:Y:S02]  /*16560*/  IADD3 R3, R4.reuse, -0x132, RZ ;  /* 0xfffffece04037810 */ /* 0x040fe40007ffe0ff */
[----:B------:R-:W-:Y:S02]  /*16570*/  IADD3 R2, R4, -0x136, RZ ;  /* 0xfffffeca04027810 */ /* 0x000fe40007ffe0ff */
[----:B------:R-:W-:Y:S02]  /*16580*/  ISETP.GE.U32.AND P0, PT, R3, 0x7ffffe4f, PT ;  /* 0x7ffffe4f0300780c */ /* 0x000fe40003f06070 */
[----:B------:R-:W-:Y:S02]  /*16590*/  ISETP.GE.U32.AND P3, PT, R2, 0x7ffffe4b, PT ;  /* 0x7ffffe4b0200780c */ /* 0x000fe40003f66070 */
[----:B------:R-:W-:-:S02]  /*165a0*/  IADD3 R3, R4, -0x13a, RZ ;  /* 0xfffffec604037810 */ /* 0x000fc40007ffe0ff */
[----:B------:R-:W-:Y:S01]  /*165b0*/  IADD3 R2, R4, -0x13e, RZ ;  /* 0xfffffec204027810 */ /* 0x000fe20007ffe0ff */
[----:B--2---:R-:W-:-:S04]  /*165c0*/  IMAD.WIDE R142, R0, 0x4, R142 ;  /* 0x00000004008e7825 */ /* 0x004fc800078e028e */
[C---:B---3--:R-:W-:Y:S01]  /*165d0*/  IMAD.WIDE R140, R0.reuse, 0x4, R140 ;  /* 0x00000004008c7825 */ /* 0x048fe200078e028c */
[----:B------:R2:W-:Y:S04]  /*165e0*/  LDGSTS.E [R59+0x47400], [R142.64], !P5 ;  /* 0x474000008e3b7fae */ /* 0x0005e8000e921848 */
[----:B------:R2:W-:Y:S01]  /*165f0*/  LDGSTS.E [R59+0x47600], [R140.64], !P5 ;  /* 0x476000008c3b7fae */ /* 0x0005e2000e921848 */
[----:B------:R-:W-:-:S03]  /*16600*/  IMAD.WIDE R64, R0, 0x4, R138 ;  /* 0x0000000400407825 */ /* 0x000fc600078e028a */
[----:B------:R-:W3:Y:S04]  /*16610*/  LDL.LU.64 R138, [R1+0x430] ;  /* 0x00043000018a7983 */ /* 0x000ee80000300a00 */
[----:B------:R-:W2:Y:S01]  /*16620*/  LDL.LU.64 R62, [R1+0x9c8] ;  /* 0x0009c800013e7983 */ /* 0x000ea20000300a00 */
[----:B------:R-:W-:-:S03]  /*16630*/  IMAD.WIDE R66, R0, 0x4, R66 ;  /* 0x0000000400427825 */ /* 0x000fc600078e0242 */
[----:B------:R-:W2:Y:S04]  /*16640*/  LDL.LU.64 R46, [R1+0x9c0] ;  /* 0x0009c000012e7983 */ /* 0x000ea80000300a00 */
[----:B------:R-:W2:Y:S04]  /*16650*/  LDL.LU.64 R56, [R1+0x9b8] ;  /* 0x0009b80001387983 */ /* 0x000ea80000300a00 */
[----:B------:R-:W-:Y:S04]  /*16660*/  STL.64 [R1+0x1290], R142 ;  /* 0x0012908e01007387 */ /* 0x000fe80000100a00 */
[----:B------:R-:W-:Y:S04]  /*16670*/  STL.64 [R1+0x1298], R140 ;  /* 0x0012988c01007387 */ /* 0x000fe80000100a00 */
[----:B------:R-:W-:Y:S04]  /*16680*/  STL.64 [R1+0x12a0], R66 ;  /* 0x0012a04201007387 */ /* 0x000fe80000100a00 */
[----:B------:R-:W-:Y:S01]  /*16690*/  STL.64 [R1+0x12a8], R64 ;  /* 0x0012a84001007387 */ /* 0x000fe20000100a00 */
[----:B------:R-:W-:-:S03]  /*166a0*/  ISETP.GE.U32.AND P5, PT, R3, 0x7ffffe47, PT ;  /* 0x7ffffe470300780c */ /* 0x000fc60003fa6070 */
[----:B------:R1:W-:Y:S04]  /*166b0*/  LDGSTS.E [R59+0x48400], [R66.64], !P1 ;  /* 0x48400000423b7fae */ /* 0x0003e8000c921848 */
[----:B------:R1:W-:Y:S01]  /*166c0*/  LDGSTS.E [R59+0x48600], [R64.64], !P1 ;  /* 0x48600000403b7fae */ /* 0x0003e2000c921848 */
[----:B------:R-:W-:Y:S01]  /*166d0*/  ISETP.GE.U32.AND P1, PT, R2, 0x7ffffe43, PT ;  /* 0x7ffffe430200780c */ /* 0x000fe20003f26070 */
[C---:B----4-:R-:W-:Y:S02]  /*166e0*/  IMAD.WIDE R48, R0.reuse, 0x4, R132 ;  /* 0x0000000400307825 */ /* 0x050fe400078e0284 */
[----:B------:R-:W4:Y:S02]  /*166f0*/  LDL.LU.64 R132, [R1+0x9b0] ;  /* 0x0009b00001847983 */ /* 0x000f240000300a00 */
[----:B------:R-:W-:-:S02]  /*16700*/  IMAD.WIDE R2, R0, 0x4, R134 ;  /* 0x0000000400027825 */ /* 0x000fc400078e0286 */
[----:B------:R-:W4:Y:S02]  /*16710*/  LDL.LU.64 R134, [R1+0x560] ;  /* 0x0005600001867983 */ /* 0x000f240000300a00 */
[C---:B------:R-:W-:Y:S02]  /*16720*/  IMAD.WIDE R50, R0.reuse, 0x4, R60 ;  /* 0x0000000400327825 */ /* 0x040fe400078e023c */
[----:B------:R-:W4:Y:S02]  /*16730*/  LDL.LU.64 R60, [R1+0x9a8] ;  /* 0x0009a800013c7983 */ /* 0x000f240000300a00 */
[C---:B-1----:R-:W-:Y:S02]  /*16740*/  IMAD.WIDE R36, R0.reuse, 0x4, R136 ;  /* 0x0000000400247825 */ /* 0x042fe400078e0288 */
[----:B------:R-:W4:Y:S04]  /*16750*/  LDL.LU.64 R136, [R1+0x9a0] ;  /* 0x0009a00001887983 */ /* 0x000f280000300a00 */
[----:B------:R1:W-:Y:S04]  /*16760*/  STL.64 [R1+0x3f0], R36 ;  /* 0x0003f02401007387 */ /* 0x0003e80000100a00 */
[----:B------:R-:W-:Y:S04]  /*16770*/  STL.64 [R1+0x12b0], R50 ;  /* 0x0012b03201007387 */ /* 0x000fe80000100a00 */
[----:B------:R-:W-:Y:S04]  /*16780*/  STL.64 [R1+0x12b8], R48 ;  /* 0x0012b83001007387 */ /* 0x000fe80000100a00 */
[----:B------:R1:W-:Y:S04]  /*16790*/  STL.64 [R1+0x12c0], R2 ;  /* 0x0012c00201007387 */ /* 0x0003e80000100a00 */
[----:B------:R1:W-:Y:S04]  /*167a0*/  LDGSTS.E [R59+0x49400], [R50.64], !P6 ;  /* 0x49400000323b7fae */ /* 0x0003e8000f121848 */
[----:B------:R1:W-:Y:S04]  /*167b0*/  LDGSTS.E [R59+0x49600], [R48.64], !P6 ;  /* 0x49600000303b7fae */ /* 0x0003e8000f121848 */
[----:B------:R1:W-:Y:S04]  /*167c0*/  LDGSTS.E [R59+0x4a400], [R2.64], !P4 ;  /* 0x4a400000023b7fae */ /* 0x0003e8000e121848 */
[----:B------:R1:W-:Y:S01]  /*167d0*/  LDGSTS.E [R59+0x4a600], [R36.64], !P4 ;  /* 0x4a600000243b7fae */ /* 0x0003e2000e121848 */
[----:B---3--:R-:W-:-:S03]  /*167e0*/  IMAD.WIDE R44, R0, 0x4, R138 ;  /* 0x00000004002c7825 */ /* 0x008fc600078e028a */
[----:B------:R-:W3:Y:S01]  /*167f0*/  LDL.LU.64 R138, [R1+0x998] ;  /* 0x00099800018a7983 */ /* 0x000ee20000300a00 */
[----:B--2---:R-:W-:-:S03]  /*16800*/  IMAD.WIDE R38, R0, 0x4, R62 ;  /* 0x0000000400267825 */ /* 0x004fc600078e023e */
[----:B------:R-:W2:Y:S01]  /*16810*/  LDL.LU.64 R62, [R1+0x990] ;  /* 0x00099000013e7983 */ /* 0x000ea20000300a00 */
[----:B-1----:R-:W-:-:S03]  /*16820*/  IMAD.WIDE R36, R0, 0x4, R46 ;  /* 0x0000000400247825 */ /* 0x002fc600078e022e */
[----:B------:R4:W-:Y:S04]  /*16830*/  STL.64 [R1+0x430], R44 ;  /* 0x0004302c01007387 */ /* 0x0009e80000100a00 */
[----:B------:R1:W-:Y:S04]  /*16840*/  STL.64 [R1+0x440], R38 ;  /* 0x0004402601007387 */ /* 0x0003e80000100a00 */
[----:B------:R-:W2:Y:S01]  /*16850*/  LDL.LU.64 R46, [R1+0x988] ;  /* 0x00098800012e7983 */ /* 0x000ea20000300a00 */
[----:B------:R-:W-:-:S03]  /*16860*/  IMAD.WIDE R2, R0, 0x4, R56 ;  /* 0x0000000400027825 */ /* 0x000fc600078e0238 */
[----:B------:R1:W-:Y:S04]  /*16870*/  STL.64 [R1+0x4c0], R36 ;  /* 0x0004c02401007387 */ /* 0x0003e80000100a00 */
[----:B------:R-:W2:Y:S04]  /*16880*/  LDL.LU.64 R56, [R1+0x980] ;  /* 0x0009800001387983 */ /* 0x000ea80000300a00 */
[----:B------:R4:W-:Y:S04]  /*16890*/  LDGSTS.E [R59+0x4b400], [R44.64], !P2 ;  /* 0x4b4000002c3b7fae */ /* 0x0009e8000d121848 */
[----:B------:R1:W-:Y:S04]  /*168a0*/  STL.64 [R1+0x4c8], R2 ;  /* 0x0004c80201007387 */ /* 0x0003e80000100a00 */
[----:B------:R1:W-:Y:S04]  /*168b0*/  LDGSTS.E [R59+0x4b600], [R38.64], !P2 ;  /* 0x4b600000263b7fae */ /* 0x0003e8000d121848 */
[----:B------:R1:W-:Y:S04]  /*168c0*/  LDGSTS.E [R59+0x4c400], [R36.64], !P0 ;  /* 0x4c400000243b7fae */ /* 0x0003e8000c121848 */
[----:B------:R1:W-:Y:S01]  /*168d0*/  LDGSTS.E [R59+0x4c600], [R2.64], !P0 ;  /* 0x4c600000023b7fae */ /* 0x0003e2000c121848 */
[----:B----4-:R-:W-:-:S03]  /*168e0*/  IMAD.WIDE R44, R0, 0x4, R132 ;  /* 0x00000004002c7825 */ /* 0x010fc600078e0284 */
[----:B------:R-:W4:Y:S04]  /*168f0*/  LDL.LU.64 R132, [R1+0x978] ;  /* 0x0009780001847983 */ /* 0x000f280000300a00 */
[----:B------:R3:W-:Y:S01]  /*16900*/  LDGSTS.E [R59+0x4d400], [R44.64], !P3 ;  /* 0x4d4000002c3b7fae */ /* 0x0007e2000d921848 */
[----:B-1----:R-:W-:-:S03]  /*16910*/  IMAD.WIDE R38, R0, 0x4, R134 ;  /* 0x0000000400267825 */ /* 0x002fc600078e0286 */
[----:B------:R-:W4:Y:S01]  /*16920*/  LDL.LU.64 R134, [R1+0x970] ;  /* 0x0009700001867983 */ /* 0x000f220000300a00 */
[----:B------:R-:W-:-:S03]  /*16930*/  IMAD.WIDE R36, R0, 0x4, R60 ;  /* 0x0000000400247825 */ /* 0x000fc600078e023c */
[----:B------:R3:W-:Y:S04]  /*16940*/  STL.64 [R1+0x548], R44 ;  /* 0x0005482c01007387 */ /* 0x0007e80000100a00 */
[----:B------:R2:W-:Y:S01]  /*16950*/  STL.64 [R1+0x560], R38 ;  /* 0x0005602601007387 */ /* 0x0005e20000100a00 */
[----:B------:R-:W-:-:S03]  /*16960*/  IMAD.WIDE R2, R0, 0x4, R136 ;  /* 0x0000000400027825 */ /* 0x000fc600078e0288 */
[----:B------:R-:W4:Y:S04]  /*16970*/  LDL.LU.64 R60, [R1+0x968] ;  /* 0x00096800013c7983 */ /* 0x000f280000300a00 */
[----:B------:R1:W-:Y:S04]  /*16980*/  STL.64 [R1+0x5c8], R36 ;  /* 0x0005c82401007387 */ /* 0x0003e80000100a00 */
[----:B------:R-:W4:Y:S04]  /*16990*/  LDL.LU.64 R136, [R1+0x960] ;  /* 0x0009600001887983 */ /* 0x000f280000300a00 */
[----:B------:R1:W-:Y:S04]  /*169a0*/  STL.64 [R1+0x600], R2 ;  /* 0x0006000201007387 */ /* 0x0003e80000100a00 */
[----:B------:R2:W-:Y:S04]  /*169b0*/  LDGSTS.E [R59+0x4d600], [R38.64], !P3 ;  /* 0x4d600000263b7fae */ /* 0x0005e8000d921848 */
[----:B------:R1:W-:Y:S04]  /*169c0*/  LDGSTS.E [R59+0x4e400], [R36.64], !P5 ;  /* 0x4e400000243b7fae */ /* 0x0003e8000e921848 */
[----:B------:R1:W-:Y:S01]  /*169d0*/  LDGSTS.E [R59+0x4e600], [R2.64], !P5 ;  /* 0x4e600000023b7fae */ /* 0x0003e2000e921848 */
[----:B---3--:R-:W-:-:S03]  /*169e0*/  IMAD.WIDE R44, R0, 0x4, R138 ;  /* 0x00000004002c7825 */ /* 0x008fc600078e028a */
[----:B------:R-:W3:Y:S01]  /*169f0*/  LDL.LU.64 R138, [R1+0x958] ;  /* 0x00095800018a7983 */ /* 0x000ee20000300a00 */
[----:B--2---:R-:W-:-:S03]  /*16a00*/  IMAD.WIDE R38, R0, 0x4, R62 ;  /* 0x0000000400267825 */ /* 0x004fc600078e023e */
[----:B------:R-:W2:Y:S04]  /*16a10*/  LDL.LU.64 R62, [R1+0x950] ;  /* 0x00095000013e7983 */ /* 0x000ea80000300a00 */
[----:B------:R4:W-:Y:S04]  /*16a20*/  STL.64 [R1+0x650], R44 ;  /* 0x0006502c01007387 */ /* 0x0009e80000100a00 */
[----:B------:R4:W-:Y:S01]  /*16a30*/  STL.64 [R1+0x658], R38 ;  /* 0x0006582601007387 */ /* 0x0009e20000100a00 */
[----:B-1----:R-:W-:-:S03]  /*16a40*/  IMAD.WIDE R36, R0, 0x4, R46 ;  /* 0x0000000400247825 */ /* 0x002fc600078e022e */
[----:B------:R-:W2:Y:S04]  /*16a50*/  LDL.LU.64 R46, [R1+0x948] ;  /* 0x00094800012e7983 */ /* 0x000ea80000300a00 */
[----:B------:R1:W-:Y:S01]  /*16a60*/  STL.64 [R1+0x680], R36 ;  /* 0x0006802401007387 */ /* 0x0003e20000100a00 */
[----:B------:R-:W-:-:S03]  /*16a70*/  IMAD.WIDE R2, R0, 0x4, R56 ;  /* 0x0000000400027825 */ /* 0x000fc600078e0238 */
[----:B------:R-:W2:Y:S04]  /*16a80*/  LDL.LU.64 R56, [R1+0x940] ;  /* 0x0009400001387983 */ /* 0x000ea80000300a00 */
[----:B------:R4:W-:Y:S04]  /*16a90*/  LDGSTS.E [R59+0x4f400], [R44.64], !P1 ;  /* 0x4f4000002c3b7fae */ /* 0x0009e8000c921848 */
[----:B------:R1:W-:Y:S04]  /*16aa0*/  STL.64 [R1+0x698], R2 ;  /* 0x0006980201007387 */ /* 0x0003e80000100a00 */
[----:B------:R1:W-:Y:S01]  /*16ab0*/  LDGSTS.E [R59+0x4f600], [R38.64], !P1 ;  /* 0x4f600000263b7fae */ /* 0x0003e2000c921848 */
[----:B----4-:R-:W-:-:S03]  /*16ac0*/  IMAD.WIDE R44, R0, 0x4, R132 ;  /* 0x00000004002c7825 */ /* 0x010fc600078e0284 */
[----:B------:R-:W4:Y:S01]  /*16ad0*/  LDL.LU.64 R132, [R1+0x938] ;  /* 0x0009380001847983 */ /* 0x000f220000300a00 */
[----:B-1----:R-:W-:-:S03]  /*16ae0*/  IMAD.WIDE R38, R0, 0x4, R134 ;  /* 0x0000000400267825 */ /* 0x002fc600078e0286 */
[----:B------:R-:W4:Y:S01]  /*16af0*/  LDL.LU.64 R134, [R1+0x930] ;  /* 0x0009300001867983 */ /* 0x000f220000300a00 */
[----:B------:R-:W-:-:S04]  /*16b00*/  IADD3 R41, R4, -0x142, RZ ;  /* 0xfffffebe04297810 */ /* 0x000fc80007ffe0ff */
[----:B------:R-:W-:Y:S02]  /*16b10*/  ISETP.GE.U32.AND P6, PT, R41, 0x7ffffe3f, PT ;  /* 0x7ffffe3f2900780c */ /* 0x000fe40003fc6070 */
[C---:B------:R-:W-:Y:S02]  /*16b20*/  IADD3 R40, R4.reuse, -0x146, RZ ;  /* 0xfffffeba04287810 */ /* 0x040fe40007ffe0ff */
[----:B------:R-:W-:Y:S02]  /*16b30*/  IADD3 R41, R4, -0x14a, RZ ;  /* 0xfffffeb604297810 */ /* 0x000fe40007ffe0ff */
[----:B------:R-:W-:Y:S02]  /*16b40*/  ISETP.GE.U32.AND P4, PT, R40, 0x7ffffe3b, PT ;  /* 0x7ffffe3b2800780c */ /* 0x000fe40003f86070 */
[----:B------:R-:W-:Y:S01]  /*16b50*/  ISETP.GE.U32.AND P2, PT, R41, 0x7ffffe37, PT ;  /* 0x7ffffe372900780c */ /* 0x000fe20003f46070 */
[----:B------:R3:W-:Y:S04]  /*16b60*/  STL.64 [R1+0x6b0], R44 ;  /* 0x0006b02c01007387 */ /* 0x0007e80000100a00 */
[----:B------:R1:W-:Y:S04]  /*16b70*/  LDGSTS.E [R59+0x50400], [R36.64], !P6 ;  /* 0x50400000243b7fae */ /* 0x0003e8000f121848 */
[----:B------:R1:W-:Y:S01]  /*16b80*/  LDGSTS.E [R59+0x50600], [R2.64], !P6 ;  /* 0x50600000023b7fae */ /* 0x0003e2000f121848 */
[----:B------:R-:W-:-:S03]  /*16b90*/  IADD3 R40, R4, -0x14e, RZ ;  /* 0xfffffeb204287810 */ /* 0x000fc60007ffe0ff */
[----:B------:R2:W-:Y:S01]  /*16ba0*/  STL.64 [R1+0x6b8], R38 ;  /* 0x0006b82601007387 */ /* 0x0005e20000100a00 */
[----:B-1----:R-:W-:-:S03]  /*16bb0*/  IMAD.WIDE R36, R0, 0x4, R60 ;  /* 0x0000000400247825 */ /* 0x002fc600078e023c */
[----:B------:R3:W-:Y:S01]  /*16bc0*/  LDGSTS.E [R59+0x51400], [R44.64], !P4 ;  /* 0x514000002c3b7fae */ /* 0x0007e2000e121848 */
[----:B------:R-:W-:-:S03]  /*16bd0*/  IMAD.WIDE R2, R0, 0x4, R136 ;  /* 0x0000000400027825 */ /* 0x000fc600078e0288 */
[----:B------:R-:W4:Y:S04]  /*16be0*/  LDL.LU.64 R60, [R1+0x928] ;  /* 0x00092800013c7983 */ /* 0x000f280000300a00 */
[----:B------:R1:W-:Y:S04]  /*16bf0*/  STL.64 [R1+0x6d0], R36 ;  /* 0x0006d02401007387 */ /* 0x0003e80000100a00 */
[----:B------:R-:W4:Y:S01]  /*16c00*/  LDL.LU.64 R136, [R1+0x920] ;  /* 0x0009200001887983 */ /* 0x000f220000300a00 */
[----:B------:R-:W-:-:S03]  /*16c10*/  ISETP.GE.U32.AND P0, PT, R40, 0x7ffffe33, PT ;  /* 0x7ffffe332800780c */ /* 0x000fc60003f06070 */
        /* <DEDUP_REMOVED lines=22> */
[C---:B------:R-:W-:Y:S02]  /*16d80*/  IADD3 R41, R4.reuse, -0x152, RZ ;  /* 0xfffffeae04297810 */ /* 0x040fe40007ffe0ff */
[----:B------:R-:W-:Y:S02]  /*16d90*/  IADD3 R40, R4, -0x156, RZ ;  /* 0xfffffeaa04287810 */ /* 0x000fe40007ffe0ff */
[----:B------:R-:W-:Y:S02]  /*16da0*/  ISETP.GE.U32.AND P3, PT, R41, 0x7ffffe2f, PT ;  /* 0x7ffffe2f2900780c */ /* 0x000fe40003f66070 */
[----:B------:R-:W-:Y:S02]  /*16db0*/  ISETP.GE.U32.AND P5, PT, R40, 0x7ffffe2b, PT ;  /* 0x7ffffe2b2800780c */ /* 0x000fe40003fa6070 */
[C---:B------:R-:W-:Y:S01]  /*16dc0*/  IADD3 R41, R4.reuse, -0x15a, RZ ;  /* 0xfffffea604297810 */ /* 0x040fe20007ffe0ff */
[----:B------:R3:W-:Y:S03]  /*16dd0*/  STL.64 [R1+0x720], R44 ;  /* 0x0007202c01007387 */ /* 0x0007e60000100a00 */
[----:B------:R-:W-:Y:S01]  /*16de0*/  ISETP.GE.U32.AND P1, PT, R41, 0x7ffffe27, PT ;  /* 0x7ffffe272900780c */ /* 0x000fe20003f26070 */
[----:B------:R2:W-:Y:S04]  /*16df0*/  STL.64 [R1+0x728], R38 ;  /* 0x0007282601007387 */ /* 0x0005e80000100a00 */
[----:B------:R1:W-:Y:S01]  /*16e00*/  LDGSTS.E [R59+0x54400], [R36.64], !P3 ;  /* 0x54400000243b7fae */ /* 0x0003e2000d921848 */
[----:B------:R-:W-:-:S03]  /*16e10*/  IADD3 R40, R4, -0x15e, RZ ;  /* 0xfffffea204287810 */ /* 0x000fc60007ffe0ff */
[----:B------:R1:W-:Y:S01]  /*16e20*/  LDGSTS.E [R59+0x54600], [R2.64], !P3 ;  /* 0x54600000023b7fae */ /* 0x0003e2000d921848 */
[----:B------:R-:W-:-:S03]  /*16e30*/  ISETP.GE.U32.AND P6, PT, R40, 0x7ffffe23, PT ;  /* 0x7ffffe232800780c */ /* 0x000fc60003fc6070 */
[----:B------:R3:W-:Y:S04]  /*16e40*/  LDGSTS.E [R59+0x55400], [R44.64], !P5 ;  /* 0x554000002c3b7fae */ /* 0x0007e8000e921848 */
[----:B------:R2:W-:Y:S01]  /*16e50*/  LDGSTS.E [R59+0x55600], [R38.64], !P5 ;  /* 0x55600000263b7fae */ /* 0x0005e2000e921848 */
[----:B-1----:R-:W-:-:S03]  /*16e60*/  IMAD.WIDE R36, R0, 0x4, R60 ;  /* 0x0000000400247825 */ /* 0x002fc600078e023c */
[----:B------:R-:W4:Y:S01]  /*16e70*/  LDL.LU.64 R60, [R1+0x8e8] ;  /* 0x0008e800013c7983 */ /* 0x000f220000300a00 */
[----:B------:R-:W-:-:S03]  /*16e80*/  IMAD.WIDE R2, R0, 0x4, R136 ;  /* 0x0000000400027825 */ /* 0x000fc600078e0288 */
[----:B------:R1:W-:Y:S04]  /*16e90*/  STL.64 [R1+0x750], R36 ;  /* 0x0007502401007387 */ /* 0x0003e80000100a00 */
[----:B------:R-:W4:Y:S04]  /*16ea0*/  LDL.LU.64 R136, [R1+0x8e0] ;  /* 0x0008e00001887983 */ /* 0x000f280000300a00 */
[----:B------:R1:W-:Y:S04]  /*16eb0*/  STL.64 [R1+0x758], R2 ;  /* 0x0007580201007387 */ /* 0x0003e80000100a00 */
        /* <DEDUP_REMOVED lines=26> */
[----:B------:R3:W-:Y:S01]  /*17060*/  STL.64 [R1+0x7b0], R44 ;  /* 0x0007b02c01007387 */ /* 0x0007e20000100a00 */
[----:B------:R-:W-:-:S03]  /*17070*/  IADD3 R40, R4, -0x16e, RZ ;  /* 0xfffffe9204287810 */ /* 0x000fc60007ffe0ff */
[----:B------:R1:W-:Y:S01]  /*17080*/  LDGSTS.E [R59+0x58400], [R36.64], !P4 ;  /* 0x58400000243b7fae */ /* 0x0003e2000e121848 */
[----:B------:R-:W-:-:S03]  /*17090*/  ISETP.GE.U32.AND P3, PT, R40, 0x7ffffe13, PT ;  /* 0x7ffffe132800780c */ /* 0x000fc60003f66070 */
[----:B------:R1:W-:Y:S04]  /*170a0*/  LDGSTS.E [R59+0x58600], [R2.64], !P4 ;  /* 0x58600000023b7fae */ /* 0x0003e8000e121848 */
[----:B------:R2:W-:Y:S04]  /*170b0*/  STL.64 [R1+0x7b8], R38 ;  /* 0x0007b82601007387 */ /* 0x0005e80000100a00 */
[----:B------:R3:W-:Y:S01]  /*170c0*/  LDGSTS.E [R59+0x59400], [R44.64], !P2 ;  /* 0x594000002c3b7fae */ /* 0x0007e2000d121848 */
[----:B-1----:R-:W-:-:S03]  /*170d0*/  IMAD.WIDE R36, R0, 0x4, R60 ;  /* 0x0000000400247825 */ /* 0x002fc600078e023c */
[----:B------:R2:W-:Y:S04]  /*170e0*/  LDGSTS.E [R59+0x59600], [R38.64], !P2 ;  /* 0x59600000263b7fae */ /* 0x0005e8000d121848 */
[----:B------:R-:W4:Y:S04]  /*170f0*/  LDL.LU.64 R60, [R1+0x8a8] ;  /* 0x0008a800013c7983 */ /* 0x000f280000300a00 */
[----:B------:R1:W-:Y:S01]  /*17100*/  STL.64 [R1+0x7e0], R36 ;  /* 0x0007e02401007387 */ /* 0x0003e20000100a00 */
[----:B------:R-:W-:-:S03]  /*17110*/  IMAD.WIDE R2, R0, 0x4, R136 ;  /* 0x0000000400027825 */ /* 0x000fc600078e0288 */
        /* <DEDUP_REMOVED lines=8> */
[----:B------:R4:W-:Y:S01]  /*171a0*/  STL.64 [R1+0x810], R44 ;  /* 0x0008102c01007387 */ /* 0x0009e20000100a00 */
[----:B-1----:R-:W-:-:S03]  /*171b0*/  IMAD.WIDE R36, R0, 0x4, R46 ;  /* 0x0000000400247825 */ /* 0x002fc600078e022e */
[----:B------:R1:W-:Y:S04]  /*171c0*/  STL.64 [R1+0x818], R38 ;  /* 0x0008182601007387 */ /* 0x0003e80000100a00 */
[----:B------:R-:W2:Y:S01]  /*171d0*/  LDL.LU.64 R46, [R1+0x2a8] ;  /* 0x0002a800012e7983 */ /* 0x000ea20000300a00 */
[----:B------:R-:W-:-:S03]  /*171e0*/  IMAD.WIDE R2, R0, 0x4, R56 ;  /* 0x0000000400027825 */ /* 0x000fc600078e0238 */
[----:B------:R1:W-:Y:S04]  /*171f0*/  STL.64 [R1+0x8d0], R36 ;  /* 0x0008d02401007387 */ /* 0x0003e80000100a00 */
        /* <DEDUP_REMOVED lines=13> */
[----:B------:R-:W-:Y:S02]  /*172d0*/  ISETP.GE.U32.AND P6, PT, R41, 0x7ffffe07, PT ;  /* 0x7ffffe072900780c */ /* 0x000fe40003fc6070 */
[----:B------:R-:W-:-:S03]  /*172e0*/  IADD3 R40, R4, -0x17e, RZ ;  /* 0xfffffe8204287810 */ /* 0x000fc60007ffe0ff */
[----:B------:R1:W-:Y:S01]  /*172f0*/  LDGSTS.E [R59+0x5c400], [R36.64], !P5 ;  /* 0x5c400000243b7fae */ /* 0x0003e2000e921848 */
[----:B------:R-:W-:-:S03]  /*17300*/  ISETP.GE.U32.AND P4, PT, R40, 0x7ffffe03, PT ;  /* 0x7ffffe032800780c */ /* 0x000fc60003f86070 */
[----:B------:R1:W-:Y:S04]  /*17310*/  LDGSTS.E [R59+0x5c600], [R2.64], !P5 ;  /* 0x5c600000023b7fae */ /* 0x0003e8000e921848 */
[----:B------:R3:W-:Y:S04]  /*17320*/  STL.64 [R1+0x8b8], R44 ;  /* 0x0008b82c01007387 */ /* 0x0007e80000100a00 */
[----:B------:R2:W-:Y:S04]  /*17330*/  STL.64 [R1+0x8b0], R38 ;  /* 0x0008b02601007387 */ /* 0x0005e80000100a00 */
[----:B------:R3:W-:Y:S01]  /*17340*/  LDGSTS.E [R59+0x5d400], [R44.64], !P1 ;  /* 0x5d4000002c3b7fae */ /* 0x0007e2000c921848 */
[----:B-1----:R-:W-:-:S03]  /*17350*/  IMAD.WIDE R36, R0, 0x4, R60 ;  /* 0x0000000400247825 */ /* 0x002fc600078e023c */
[----:B------:R2:W-:Y:S01]  /*17360*/  LDGSTS.E [R59+0x5d600], [R38.64], !P1 ;  /* 0x5d600000263b7fae */ /* 0x0005e2000c921848 */
[----:B------:R-:W-:-:S03]  /*17370*/  IMAD.WIDE R2, R0, 0x4, R136 ;  /* 0x0000000400027825 */ /* 0x000fc600078e0288 */
[----:B------:R1:W-:Y:S04]  /*17380*/  STL.64 [R1+0x8e0], R36 ;  /* 0x0008e02401007387 */ /* 0x0003e80000100a00 */
[----:B------:R-:W4:Y:S04]  /*17390*/  LDL.LU.64 R60, [R1+0x228] ;  /* 0x00022800013c7983 */ /* 0x000f280000300a00 */
[----:B------:R1:W-:Y:S04]  /*173a0*/  STL.64 [R1+0x8e8], R2 ;  /* 0x0008e80201007387 */ /* 0x0003e80000100a00 */
[----:B------:R-:W4:Y:S04]  /*173b0*/  LDL.LU.64 R136, [R1+0x220] ;  /* 0x0002200001887983 */ /* 0x000f280000300a00 */
[----:B------:R1:W-:Y:S04]  /*173c0*/  LDGSTS.E [R59+0x5e400], [R36.64], !P6 ;  /* 0x5e400000243b7fae */ /* 0x0003e8000f121848 */
[----:B------:R1:W-:Y:S01]  /*173d0*/  LDGSTS.E [R59+0x5e600], [R2.64], !P6 ;  /* 0x5e600000023b7fae */ /* 0x0003e2000f121848 */
[----:B---3--:R-:W-:-:S03]  /*173e0*/  IMAD.WIDE R44, R0, 0x4, R138 ;  /* 0x00000004002c7825 */ /* 0x008fc600078e028a */
[----:B------:R-:W3:Y:S01]  /*173f0*/  LDL.LU.64 R138, [R1+0x1a8] ;  /* 0x0001a800018a7983 */ /* 0x000ee20000300a00 */
[----:B--2---:R-:W-:-:S03]  /*17400*/  IMAD.WIDE R38, R0, 0x4, R62 ;  /* 0x0000000400267825 */ /* 0x004fc600078e023e */
[----:B------:R-:W2:Y:S04]  /*17410*/  LDL.LU.64 R62, [R1+0x1a0] ;  /* 0x0001a000013e7983 */ /* 0x000ea80000300a00 */
[----:B------:R4:W-:Y:S04]  /*17420*/  STL.64 [R1+0x8f0], R44 ;  /* 0x0008f02c01007387 */ /* 0x0009e80000100a00 */
[----:B------:R4:W-:Y:S04]  /*17430*/  STL.64 [R1+0x8f8], R38 ;  /* 0x0008f82601007387 */ /* 0x0009e80000100a00 */
[----:B------:R4:W-:Y:S01]  /*17440*/  LDGSTS.E [R59+0x5f400], [R44.64], !P4 ;  /* 0x5f4000002c3b7fae */ /* 0x0009e2000e121848 */
[----:B-1----:R-:W-:-:S03]  /*17450*/  IMAD.WIDE R36, R0, 0x4, R46 ;  /* 0x0000000400247825 */ /* 0x002fc600078e022e */
[----:B------:R4:W-:Y:S01]  /*17460*/  LDGSTS.E [R59+0x5f600], [R38.64], !P4 ;  /* 0x5f600000263b7fae */ /* 0x0009e2000e121848 */
[----:B------:R-:W-:-:S03]  /*17470*/  IMAD.WIDE R2, R0, 0x4, R56 ;  /* 0x0000000400027825 */ /* 0x000fc600078e0238 */
[----:B------:R1:W-:Y:S04]  /*17480*/  STL.64 [R1+0x2a8], R36 ;  /* 0x0002a82401007387 */ /* 0x0003e80000100a00 */
[----:B------:R-:W2:Y:S04]  /*17490*/  LDL.LU.64 R242, [R1+0x168] ;  /* 0x0001680001f27983 */ /* 0x000ea80000300a00 */
[----:B------:R1:W-:Y:S04]  /*174a0*/  STL.64 [R1+0x2a0], R2 ;  /* 0x0002a00201007387 */ /* 0x0003e80000100a00 */
[----:B------:R-:W2:Y:S04]  /*174b0*/  LDL.LU.64 R46, [R1+0x160] ;  /* 0x00016000012e7983 */ /* 0x000ea80000300a00 */
[----:B------:R-:W2:Y:S04]  /*174c0*/  LDL.LU.64 R56, [R1+0xb8] ;  /* 0x0000b80001387983 */ /* 0x000ea80000300a00 */
[----:B----4-:R-:W4:Y:S01]  /*174d0*/  LDL.LU.64 R58, [R1+0xb0] ;  /* 0x0000b000013a7983 */ /* 0x010f220000300a00 */
[----:B------:R-:W-:-:S05]  /*174e0*/  IMAD.WIDE R44, R0, 0x4, R132 ;  /* 0x00000004002c7825 */ /* 0x000fca00078e0284 */
[----:B------:R3:W-:Y:S04]  /*174f0*/  STL.64 [R1+0x268], R44 ;  /* 0x0002682c01007387 */ /* 0x0007e80000100a00 */
[----:B------:R-:W4:Y:S01]  /*17500*/  LDL.LU.64 R132, [R1+0x18] ;  /* 0x0000180001847983 */ /* 0x000f220000300a00 */
[----:B------:R-:W-:-:S03]  /*17510*/  IMAD.WIDE R38, R0, 0x4, R134 ;  /* 0x0000000400267825 */ /* 0x000fc600078e0286 */
[----:B------:R-:W4:Y:S01]  /*17520*/  LDL.LU.64 R134, [R1+0x10] ;  /* 0x0000100001867983 */ /* 0x000f220000300a00 */
[C---:B------:R-:W-:Y:S02]  /*17530*/  IADD3 R41, R4.reuse, -0x103, RZ ;  /* 0xfffffefd04297810 */ /* 0x040fe40007ffe0ff */
[----:B------:R-:W-:Y:S02]  /*17540*/  IADD3 R40, R4, -0x107, RZ ;  /* 0xfffffef904287810 */ /* 0x000fe40007ffe0ff */
[----:B------:R-:W-:Y:S02]  /*17550*/  ISETP.GE.U32.AND P2, PT, R41, 0x7ffffe7e, PT ;  /* 0x7ffffe7e2900780c */ /* 0x000fe40003f46070 */
[----:B------:R-:W-:Y:S02]  /*17560*/  ISETP.GE.U32.AND P0, PT, R40, 0x7ffffe7a, PT ;  /* 0x7ffffe7a2800780c */ /* 0x000fe40003f06070 */
[C---:B------:R-:W-:Y:S02]  /*17570*/  IADD3 R41, R4.reuse, -0x10b, RZ ;  /* 0xfffffef504297810 */ /* 0x040fe40007ffe0ff */
[----:B------:R-:W-:-:S02]  /*17580*/  IADD3 R40, R4, -0x10f, RZ ;  /* 0xfffffef104287810 */ /* 0x000fc40007ffe0ff */
[----:B------:R-:W-:Y:S02]  /*17590*/  ISETP.GE.U32.AND P3, PT, R41, 0x7ffffe76, PT ;  /* 0x7ffffe762900780c */ /* 0x000fe40003f66070 */
[----:B------:R-:W-:Y:S02]  /*175a0*/  ISETP.GE.U32.AND P5, PT, R40, 0x7ffffe72, PT ;  /* 0x7ffffe722800780c */ /* 0x000fe40003fa6070 */
[----:B------:R-:W-:Y:S01]  /*175b0*/  IADD3 R41, R4, -0x113, RZ ;  /* 0xfffffeed04297810 */ /* 0x000fe20007ffe0ff */
[----:B------:R1:W-:Y:S04]  /*175c0*/  LDGSTS.E [R43+0x40800], [R36.64], !P2 ;  /* 0x40800000242b7fae */ /* 0x0003e8000d121848 */
[----:B------:R1:W-:Y:S01]  /*175d0*/  LDGSTS.E [R43+0x40a00], [R2.64], !P2 ;  /* 0x40a00000022b7fae */ /* 0x0003e2000d121848 */
[----:B------:R-:W-:-:S03]  /*175e0*/  ISETP.GE.U32.AND P1, PT, R41, 0x7ffffe6e, PT ;  /* 0x7ffffe6e2900780c */ /* 0x000fc60003f26070 */
[----:B------:R3:W-:Y:S04]  /*175f0*/  LDGSTS.E [R43+0x41800], [R44.64], !P0 ;  /* 0x418000002c2b7fae */ /* 0x0007e8000c121848 */
[----:B------:R2:W-:Y:S04]  /*17600*/  STL.64 [R1+0x260], R38 ;  /* 0x0002602601007387 */ /* 0x0005e80000100a00 */
[----:B------:R2:W-:Y:S01]  /*17610*/  LDGSTS.E [R43+0x41a00], [R38.64], !P0 ;  /* 0x41a00000262b7fae */ /* 0x0005e2000c121848 */
[----:B-1----:R-:W-:-:S04]  /*17620*/  IMAD.WIDE R36, R0, 0x4, R60 ;  /* 0x0000000400247825 */ /* 0x002fc800078e023c */
[C---:B------:R-:W-:Y:S01]  /*17630*/  IMAD.WIDE R2, R0.reuse, 0x4, R136 ;  /* 0x0000000400027825 */ /* 0x040fe200078e0288 */
[----:B------:R1:W-:Y:S04]  /*17640*/  STL.64 [R1+0x228], R36 ;  /* 0x0002282401007387 */ /* 0x0003e80000100a00 */
        /* <DEDUP_REMOVED lines=8> */
[----:B------:R-:W2:Y:S04]  /*176d0*/  LDL.LU.64 R62, [R1+0x878] ;  /* 0x00087800013e7983 */ /* 0x000ea80000300a00 */
[----:B------:R-:W2:Y:S04]  /*176e0*/  LDL.LU.64 R60, [R1+0x870] ;  /* 0x00087000013c7983 */ /* 0x000ea80000300a00 */
[----:B------:R1:W-:Y:S04]  /*176f0*/  LDGSTS.E [R43+0x43800], [R44.64], !P5 ;  /* 0x438000002c2b7fae */ /* 0x0003e8000e921848 */
[----:B------:R4:W-:Y:S01]  /*17700*/  STL.64 [R1+0x1a0], R38 ;  /* 0x0001a02601007387 */ /* 0x0009e20000100a00 */
[----:B-1----:R-:W-:-:S03]  /*17710*/  IMAD.WIDE R36, R0, 0x4, R242 ;  /* 0x0000000400247825 */ /* 0x002fc600078e02f2 */
[----:B------:R4:W-:Y:S01]  /*17720*/  LDGSTS.E [R43+0x43a00], [R38.64], !P5 ;  /* 0x43a00000262b7fae */ /* 0x0009e2000e921848 */
[----:B------:R-:W-:-:S03]  /*17730*/  IMAD.WIDE R2, R0, 0x4, R46 ;  /* 0x0000000400027825 */ /* 0x000fc600078e022e */
[----:B------:R1:W-:Y:S01]  /*17740*/  STL.64 [R1+0x168], R36 ;  /* 0x0001682401007387 */ /* 0x0003e20000100a00 */
[----:B------:R-:W-:-:S03]  /*17750*/  IMAD.WIDE R44, R0, 0x4, R56 ;  /* 0x00000004002c7825 */ /* 0x000fc600078e0238 */
[----:B------:R1:W-:Y:S01]  /*17760*/  LDGSTS.E [R43+0x44800], [R36.64], !P1 ;  /* 0x44800000242b7fae */ /* 0x0003e2000c921848 */
[----:B----4-:R-:W-:-:S03]  /*17770*/  IMAD.WIDE R38, R0, 0x4, R58 ;  /* 0x0000000400267825 */ /* 0x010fc600078e023a */
[----:B------:R4:W-:Y:S04]  /*17780*/  STL.64 [R1+0x160], R2 ;  /* 0x0001600201007387 */ /* 0x0009e80000100a00 */
[----:B------:R4:W-:Y:S04]  /*17790*/  LDGSTS.E [R43+0x44a00], [R2.64], !P1 ;  /* 0x44a00000022b7fae */ /* 0x0009e8000c921848 */
[----:B------:R2:W-:Y:S01]  /*177a0*/  STL.64 [R1+0xb8], R44 ;  /* 0x0000b82c01007387 */ /* 0x0005e20000100a00 */
[----:B-1----:R-:W-:-:S03]  /*177b0*/  IMAD.WIDE R36, R0, 0x4, R132 ;  /* 0x0000000400247825 */ /* 0x002fc600078e0284 */
[----:B------:R-:W-:Y:S01]  /*177c0*/  STL.64 [R1+0xb0], R38 ;  /* 0x0000b02601007387 */ /* 0x000fe20000100a00 */
[----:B----4-:R-:W-:-:S03]  /*177d0*/  IMAD.WIDE R2, R0, 0x4, R134 ;  /* 0x0000000400027825 */ /* 0x010fc600078e0286 */
[----:B------:R-:W4:Y:S04]  /*177e0*/  LDL.LU.64 R46, [R1+0x868] ;  /* 0x00086800012e7983 */ /* 0x000f280000300a00 */
[----:B------:R-:W4:Y:S04]  /*177f0*/  LDL.LU.64 R56, [R1+0x860] ;  /* 0x0008600001387983 */ /* 0x000f280000300a00 */
[----:B------:R1:W-:Y:S04]  /*17800*/  STL.64 [R1+0x18], R36 ;  /* 0x0000182401007387 */ /* 0x0003e80000100a00 */
[----:B------:R1:W-:Y:S04]  /*17810*/  STL.64 [R1+0x10], R2 ;  /* 0x0000100201007387 */ /* 0x0003e80000100a00 */
[----:B------:R-:W1:Y:S04]  /*17820*/  LDL.LU.64 R132, [R1+0x3f8] ;  /* 0x0003f80001847983 */ /* 0x000e680000300a00 */
[----:B------:R-:W4:Y:S04]  /*17830*/  LDL.LU.64 R134, [R1+0x858] ;  /* 0x0008580001867983 */ /* 0x000f280000300a00 */
[----:B------:R-:W4:Y:S04]  /*17840*/  LDL.LU.64 R144, [R1+0x450] ;  /* 0x0004500001907983 */ /* 0x000f280000300a00 */
[----:B------:R-:W4:Y:S04]  /*17850*/  LDL.LU.64 R130, [R1+0x470] ;  /* 0x0004700001827983 */ /* 0x000f280000300a00 */
[----:B------:R-:W4:Y:S04]  /*17860*/  LDL.LU.64 R242, [R1+0x4f0] ;  /* 0x0004f00001f27983 */ /* 0x000f280000300a00 */
[----:B------:R-:W4:Y:S01]  /*17870*/  LDL.LU.64 R58, [R1+0x850] ;  /* 0x00085000013a7983 */ /* 0x000f220000300a00 */
[----:B------:R-:W-:-:S02]  /*17880*/  IADD3 R40, R4, -0x117, RZ ;  /* 0xfffffee904287810 */ /* 0x000fc40007ffe0ff */
[----:B------:R-:W-:Y:S02]  /*17890*/  IADD3 R41, R4, -0x11b, RZ ;  /* 0xfffffee504297810 */ /* 0x000fe40007ffe0ff */
[----:B------:R-:W-:Y:S02]  /*178a0*/  ISETP.GE.U32.AND P6, PT, R40, 0x7ffffe6a, PT ;  /* 0x7ffffe6a2800780c */ /* 0x000fe40003fc6070 */
[C---:B------:R-:W-:Y:S02]  /*178b0*/  IADD3 R40, R4.reuse, -0x11f, RZ ;  /* 0xfffffee104287810 */ /* 0x040fe40007ffe0ff */
[----:B------:R-:W-:Y:S02]  /*178c0*/  ISETP.GE.U32.AND P4, PT, R41, 0x7ffffe66, PT ;  /* 0x7ffffe662900780c */ /* 0x000fe40003f86070 */
[----:B------:R-:W-:Y:S02]  /*178d0*/  IADD3 R41, R4, -0x123, RZ ;  /* 0xfffffedd04297810 */ /* 0x000fe40007ffe0ff */
[----:B------:R-:W-:-:S02]  /*178e0*/  ISETP.GE.U32.AND P2, PT, R40, 0x7ffffe62, PT ;  /* 0x7ffffe622800780c */ /* 0x000fc40003f46070 */
[----:B------:R-:W-:Y:S02]  /*178f0*/  IADD3 R40, R4, -0x127, RZ ;  /* 0xfffffed904287810 */ /* 0x000fe40007ffe0ff */
[----:B------:R-:W-:Y:S01]  /*17900*/  ISETP.GE.U32.AND P0, PT, R41, 0x7ffffe5e, PT ;  /* 0x7ffffe5e2900780c */ /* 0x000fe20003f06070 */
[----:B------:R2:W-:Y:S01]  /*17910*/  LDGSTS.E [R43+0x45800], [R44.64], !P6 ;  /* 0x458000002c2b7fae */ /* 0x0005e2000f121848 */
[----:B------:R-:W-:Y:S02]  /*17920*/  ISETP.GE.U32.AND P3, PT, R40, 0x7ffffe5a, PT ;  /* 0x7ffffe5a2800780c */ /* 0x000fe40003f66070 */
[----:B------:R-:W-:Y:S01]  /*17930*/  IADD3 R41, R4, -0x12b, RZ ;  /* 0xfffffed504297810 */ /* 0x000fe20007ffe0ff */
[----:B------:R1:W-:Y:S04]  /*17940*/  LDGSTS.E [R43+0x45a00], [R38.64], !P6 ;  /* 0x45a00000262b7fae */ /* 0x0003e8000f121848 */
[----:B------:R1:W-:Y:S01]  /*17950*/  LDGSTS.E [R43+0x46800], [R36.64], !P4 ;  /* 0x46800000242b7fae */ /* 0x0003e2000e121848 */
[----:B------:R-:W-:-:S03]  /*17960*/  ISETP.GE.U32.AND P5, PT, R41, 0x7ffffe56, PT ;  /* 0x7ffffe562900780c */ /* 0x000fc60003fa6070 */
[----:B------:R1:W-:Y:S01]  /*17970*/  LDGSTS.E [R43+0x46a00], [R2.64], !P4 ;  /* 0x46a00000022b7fae */ /* 0x0003e2000e121848 */
[----:B---3--:R-:W-:-:S04]  /*17980*/  IMAD.WIDE R138, R0, 0x4, R138 ;  /* 0x00000004008a7825 */ /* 0x008fc800078e028a */
[C---:B--2---:R-:W-:Y:S01]  /*17990*/  IMAD.WIDE R136, R0.reuse, 0x4, R136 ;  /* 0x0000000400887825 */ /* 0x044fe200078e0288 */
[----:B------:R-:W-:Y:S03]  /*179a0*/  STL.64 [R1+0x12c8], R138 ;  /* 0x0012c88a01007387 */ /* 0x000fe60000100a00 */
[C---:B------:R-:W-:Y:S01]  /*179b0*/  IMAD.WIDE R62, R0.reuse, 0x4, R62 ;  /* 0x00000004003e7825 */ /* 0x040fe200078e023e */
[----:B------:R-:W-:Y:S03]  /*179c0*/  STL.64 [R1+0x12d0], R136 ;  /* 0x0012d08801007387 */ /* 0x000fe60000100a00 */
[C---:B------:R-:W-:Y:S01]  /*179d0*/  IMAD.WIDE R60, R0.reuse, 0x4, R60 ;  /* 0x00000004003c7825 */ /* 0x040fe200078e023c */
[----:B------:R-:W-:Y:S04]  /*179e0*/  STL.64 [R1+0x12d8], R62 ;  /* 0x0012d83e01007387 */ /* 0x000fe80000100a00 */
[----:B------:R-:W-:Y:S04]  /*179f0*/  STL.64 [R1+0x12e0], R60 ;  /* 0x0012e03c01007387 */ /* 0x000fe80000100a00 */
[----:B------:R2:W-:Y:S04]  /*17a00*/  LDGSTS.E [R43+0x47800], [R138.64], !P2 ;  /* 0x478000008a2b7fae */ /* 0x0005e8000d121848 */
[----:B------:R2:W-:Y:S04]  /*17a10*/  LDGSTS.E [R43+0x47a00], [R136.64], !P2 ;  /* 0x47a00000882b7fae */ /* 0x0005e8000d121848 */
[----:B------:R2:W-:Y:S04]  /*17a20*/  LDGSTS.E [R43+0x48800], [R62.64], !P0 ;  /* 0x488000003e2b7fae */ /* 0x0005e8000c121848 */
[----:B------:R2:W-:Y:S01]  /*17a30*/  LDGSTS.E [R43+0x48a00], [R60.64], !P0 ;  /* 0x48a000003c2b7fae */ /* 0x0005e2000c121848 */
[----:B----4-:R-:W-:-:S04]  /*17a40*/  IMAD.WIDE R46, R0, 0x4, R46 ;  /* 0x00000004002e7825 */ /* 0x010fc800078e022e */
[C---:B------:R-:W-:Y:S01]  /*17a50*/  IMAD.WIDE R44, R0.reuse, 0x4, R56 ;  /* 0x00000004002c7825 */ /* 0x040fe200078e0238 */
[----:B------:R3:W-:Y:S04]  /*17a60*/  LDGSTS.E [R43+0x49800], [R46.64], !P3 ;  /* 0x498000002e2b7fae */ /* 0x0007e8000d921848 */
[----:B------:R-:W4:Y:S04]  /*17a70*/  LDL.LU.64 R56, [R1+0x578] ;  /* 0x0005780001387983 */ /* 0x000f280000300a00 */
[----:B------:R2:W-:Y:S01]  /*17a80*/  LDGSTS.E [R43+0x49a00], [R44.64], !P3 ;  /* 0x49a000002c2b7fae */ /* 0x0005e2000d921848 */
[----:B-1----:R-:W-:-:S03]  /*17a90*/  IMAD.WIDE R36, R0, 0x4, R132 ;  /* 0x0000000400247825 */ /* 0x002fc600078e0284 */
[----:B------:R-:W3:Y:S01]  /*17aa0*/  LDL.LU.64 R132, [R1+0x848] ;  /* 0x0008480001847983 */ /* 0x000ee20000300a00 */
[----:B------:R-:W-:-:S03]  /*17ab0*/  IMAD.WIDE R2, R0, 0x4, R134 ;  /* 0x0000000400027825 */ /* 0x000fc600078e0286 */
[----:B------:R-:W3:Y:S04]  /*17ac0*/  LDL.LU.64 R128, [R1+0x840] ;  /* 0x0008400001807983 */ /* 0x000ee80000300a00 */
[----:B------:R-:W-:Y:S04]  /*17ad0*/  STL.64 [R1+0x3f8], R36 ;  /* 0x0003f82401007387 */ /* 0x000fe80000100a00 */
[----:B------:R-:W3:Y:S04]  /*17ae0*/  LDL.LU.64 R134, [R1+0x838] ;  /* 0x0008380001867983 */ /* 0x000ee80000300a00 */
[----:B------:R-:W-:Y:S01]  /*17af0*/  STL.64 [R1+0x400], R2 ;  /* 0x0004000201007387 */ /* 0x000fe20000100a00 */
[----:B------:R-:W-:-:S03]  /*17b00*/  IMAD.WIDE R38, R0, 0x4, R130 ;  /* 0x0000000400267825 */ /* 0x000fc600078e0282 */
[----:B------:R-:W-:Y:S04]  /*17b10*/  STL.64 [R1+0x12e8], R46 ;  /* 0x0012e82e01007387 */ /* 0x000fe80000100a00 */
[----:B------:R2:W-:Y:S04]  /*17b20*/  STL.64 [R1+0x12f0], R44 ;  /* 0x0012f02c01007387 */ /* 0x0005e80000100a00 */
[----:B------:R1:W-:Y:S04]  /*17b30*/  LDGSTS.E [R43+0x4a800], [R36.64], !P5 ;  /* 0x4a800000242b7fae */ /* 0x0003e8000e921848 */
[----:B------:R1:W-:Y:S01]  /*17b40*/  LDGSTS.E [R43+0x4aa00], [R2.64], !P5 ;  /* 0x4aa00000022b7fae */ /* 0x0003e2000e921848 */
[----:B--2---:R-:W-:-:S03]  /*17b50*/  IMAD.WIDE R44, R0, 0x4, R144 ;  /* 0x00000004002c7825 */ /* 0x004fc600078e0290 */
[----:B------:R-:W2:Y:S01]  /*17b60*/  LDL.LU.64 R144, [R1+0x830] ;  /* 0x0008300001907983 */ /* 0x000ea20000300a00 */
[----:B-1----:R-:W-:-:S03]  /*17b70*/  IMAD.WIDE R36, R0, 0x4, R242 ;  /* 0x0000000400247825 */ /* 0x002fc600078e02f2 */
[----:B------:R-:W2:Y:S04]  /*17b80*/  LDL.LU.64 R130, [R1+0x628] ;  /* 0x0006280001827983 */ /* 0x000ea80000300a00 */
[----:B------:R4:W-:Y:S04]  /*17b90*/  STL.64 [R1+0x450], R44 ;  /* 0x0004502c01007387 */ /* 0x0009e80000100a00 */
[----:B------:R3:W-:Y:S04]  /*17ba0*/  STL.64 [R1+0x470], R38 ;  /* 0x0004702601007387 */ /* 0x0007e80000100a00 */
[----:B------:R-:W2:Y:S01]  /*17bb0*/  LDL.LU.64 R242, [R1+0x620] ;  /* 0x0006200001f27983 */ /* 0x000ea20000300a00 */
[----:B------:R-:W-:-:S03]  /*17bc0*/  IMAD.WIDE R2, R0, 0x4, R58 ;  /* 0x0000000400027825 */ /* 0x000fc600078e023a */
[----:B------:R1:W-:Y:S04]  /*17bd0*/  STL.64 [R1+0x4f0], R36 ;  /* 0x0004f02401007387 */ /* 0x0003e80000100a00 */
[----:B------:R-:W2:Y:S01]  /*17be0*/  LDL.LU.64 R58, [R1+0x618] ;  /* 0x00061800013a7983 */ /* 0x000ea20000300a00 */
[C---:B------:R-:W-:Y:S02]  /*17bf0*/  IADD3 R40, R4.reuse, -0x12f, RZ ;  /* 0xfffffed104287810 */ /* 0x040fe40007ffe0ff */
[----:B------:R-:W-:Y:S02]  /*17c00*/  IADD3 R41, R4, -0x133, RZ ;  /* 0xfffffecd04297810 */ /* 0x000fe40007ffe0ff */
[----:B------:R-:W-:Y:S02]  /*17c10*/  ISETP.GE.U32.AND P1, PT, R40, 0x7ffffe52, PT ;  /* 0x7ffffe522800780c */ /* 0x000fe40003f26070 */
[----:B------:R-:W-:-:S02]  /*17c20*/  ISETP.GE.U32.AND P6, PT, R41, 0x7ffffe4e, PT ;  /* 0x7ffffe4e2900780c */ /* 0x000fc40003fc6070 */
[C---:B------:R-:W-:Y:S02]  /*17c30*/  IADD3 R40, R4.reuse, -0x137, RZ ;  /* 0xfffffec904287810 */ /* 0x040fe40007ffe0ff */
[----:B------:R-:W-:Y:S02]  /*17c40*/  IADD3 R41, R4, -0x13b, RZ ;  /* 0xfffffec504297810 */ /* 0x000fe40007ffe0ff */
[----:B------:R-:W-:Y:S01]  /*17c50*/  ISETP.GE.U32.AND P4, PT, R40, 0x7ffffe4a, PT ;  /* 0x7ffffe4a2800780c */ /* 0x000fe20003f86070 */
[----:B------:R1:W-:Y:S01]  /*17c60*/  STL.64 [R1+0x500], R2 ;  /* 0x0005000201007387 */ /* 0x0003e20000100a00 */
[----:B------:R-:W-:-:S03]  /*17c70*/  ISETP.GE.U32.AND P2, PT, R41, 0x7ffffe46, PT ;  /* 0x7ffffe462900780c */ /* 0x000fc60003f46070 */
[----:B------:R4:W-:Y:S04]  /*17c80*/  LDGSTS.E [R43+0x4b800], [R44.64], !P1 ;  /* 0x4b8000002c2b7fae */ /* 0x0009e8000c921848 */
[----:B------:R3:W-:Y:S04]  /*17c90*/  LDGSTS.E [R43+0x4ba00], [R38.64], !P1 ;  /* 0x4ba00000262b7fae */ /* 0x0007e8000c921848 */
[----:B------:R1:W-:Y:S04]  /*17ca0*/  LDGSTS.E [R43+0x4c800], [R36.64], !P6 ;  /* 0x4c800000242b7fae */ /* 0x0003e8000f121848 */
[----:B------:R1:W-:Y:S01]  /*17cb0*/  LDGSTS.E [R43+0x4ca00], [R2.64], !P6 ;  /* 0x4ca00000022b7fae */ /* 0x0003e2000f121848 */
[----:B----4-:R-:W-:-:S03]  /*17cc0*/  IMAD.WIDE R44, R0, 0x4, R56 ;  /* 0x00000004002c7825 */ /* 0x010fc600078e0238 */
[----:B------:R-:W4:Y:S04]  /*17cd0*/  LDL.LU.64 R56, [R1+0x610] ;  /* 0x0006100001387983 */ /* 0x000f280000300a00 */
[----:B------:R2:W-:Y:S01]  /*17ce0*/  LDGSTS.E [R43+0x4d800], [R44.64], !P4 ;  /* 0x4d8000002c2b7fae */ /* 0x0005e2000e121848 */
[----:B---3--:R-:W-:-:S03]  /*17cf0*/  IMAD.WIDE R38, R0, 0x4, R132 ;  /* 0x0000000400267825 */ /* 0x008fc600078e0284 */
[----:B------:R-:W3:Y:S01]  /*17d00*/  LDL.LU.64 R132, [R1+0x5f8] ;  /* 0x0005f80001847983 */ /* 0x000ee20000300a00 */
[----:B-1----:R-:W-:-:S03]  /*17d10*/  IMAD.WIDE R36, R0, 0x4, R128 ;  /* 0x0000000400247825 */ /* 0x002fc600078e0280 */
[----:B------:R2:W-:Y:S04]  /*17d20*/  STL.64 [R1+0x578], R44 ;  /* 0x0005782c01007387 */ /* 0x0005e80000100a00 */
[----:B------:R1:W-:Y:S01]  /*17d30*/  STL.64 [R1+0x580], R38 ;  /* 0x0005802601007387 */ /* 0x0003e20000100a00 */
[----:B------:R-:W-:-:S03]  /*17d40*/  IMAD.WIDE R2, R0, 0x4, R134 ;  /* 0x0000000400027825 */ /* 0x000fc600078e0286 */
[----:B------:R-:W3:Y:S04]  /*17d50*/  LDL.LU.64 R128, [R1+0x5f0] ;  /* 0x0005f00001807983 */ /* 0x000ee80000300a00 */
[----:B------:R1:W-:Y:S04]  /*17d60*/  STL.64 [R1+0x608], R36 ;  /* 0x0006082401007387 */ /* 0x0003e80000100a00 */
[----:B------:R-:W3:Y:S04]  /*17d70*/  LDL.LU.64 R134, [R1+0x5e8] ;  /* 0x0005e80001867983 */ /* 0x000ee80000300a00 */
[----:B------:R1:W-:Y:S04]  /*17d80*/  LDGSTS.E [R43+0x4da00], [R38.64], !P4 ;  /* 0x4da00000262b7fae */ /* 0x0003e8000e121848 */
[----:B------:R1:W-:Y:S04]  /*17d90*/  STL.64 [R1+0x630], R2 ;  /* 0x0006300201007387 */ /* 0x0003e80000100a00 */
[----:B------:R2:W-:Y:S02]  /*17da0*/  LDGSTS.E [R43+0x4e800], [R36.64], !P2 ;  /* 0x4e800000242b7fae */ /* 0x0005e4000d121848 */
[----:B--2---:R-:W-:-:S02]  /*17db0*/  IMAD.WIDE R44, R0, 0x4, R144 ;  /* 0x00000004002c7825 */ /* 0x004fc400078e0290 */
[----:B------:R2:W-:Y:S02]  /*17dc0*/  LDGSTS.E [R43+0x4ea00], [R2.64], !P2 ;  /* 0x4ea00000022b7fae */ /* 0x0005e4000d121848 */
[C---:B-1----:R-:W-:Y:S02]  /*17dd0*/  IMAD.WIDE R38, R0.reuse, 0x4, R130 ;  /* 0x0000000400267825 */ /* 0x042fe400078e0282 */
[----:B------:R-:W3:Y:S04]  /*17de0*/  LDL.LU.64 R144, [R1+0x5e0] ;  /* 0x0005e00001907983 */ /* 0x000ee80000300a00 */
[----:B------:R-:W3:Y:S04]  /*17df0*/  LDL.LU.64 R130, [R1+0x5d8] ;  /* 0x0005d80001827983 */ /* 0x000ee80000300a00 */
[----:B------:R4:W-:Y:S01]  /*17e00*/  STL.64 [R1+0x638], R44 ;  /* 0x0006382c01007387 */ /* 0x0009e20000100a00 */
[----:B------:R-:W-:-:S03]  /*17e10*/  IMAD.WIDE R36, R0, 0x4, R242 ;  /* 0x0000000400247825 */ /* 0x000fc600078e02f2 */
[----:B------:R3:W-:Y:S04]  /*17e20*/  STL.64 [R1+0x628], R38 ;  /* 0x0006282601007387 */ /* 0x0007e80000100a00 */
[----:B------:R-:W3:Y:S01]  /*17e30*/  LDL.LU.64 R242, [R1+0x5d0] ;  /* 0x0005d00001f27983 */ /* 0x000ee20000300a00 */
[----:B--2---:R-:W-:-:S03]  /*17e40*/  IMAD.WIDE R2, R0, 0x4, R58 ;  /* 0x0000000400027825 */ /* 0x004fc600078e023a */
        /* <DEDUP_REMOVED lines=9> */
[----:B------:R1:W-:Y:S04]  /*17ee0*/  STL.64 [R1+0x618], R2 ;  /* 0x0006180201007387 */ /* 0x0003e80000100a00 */
[----:B------:R4:W-:Y:S01]  /*17ef0*/  LDGSTS.E [R43+0x4f800], [R44.64], !P0 ;  /* 0x4f8000002c2b7fae */ /* 0x0009e2000c121848 */
[----:B------:R-:W-:-:S03]  /*17f00*/  ISETP.GE.U32.AND P1, PT, R41, 0x7ffffe36, PT ;  /* 0x7ffffe362900780c */ /* 0x000fc60003f26070 */
[----:B------:R3:W-:Y:S04]  /*17f10*/  LDGSTS.E [R43+0x4fa00], [R38.64], !P0 ;  /* 0x4fa00000262b7fae */ /* 0x0007e8000c121848 */
[----:B------:R1:W-:Y:S04]  /*17f20*/  LDGSTS.E [R43+0x50800], [R36.64], !P3 ;  /* 0x50800000242b7fae */ /* 0x0003e8000d921848 */
[----:B------:R1:W-:Y:S01]  /*17f30*/  LDGSTS.E [R43+0x50a00], [R2.64], !P3 ;  /* 0x50a00000022b7fae */ /* 0x0003e2000d921848 */
[----:B----4-:R-:W-:-:S03]  /*17f40*/  IMAD.WIDE R44, R0, 0x4, R56 ;  /* 0x00000004002c7825 */ /* 0x010fc600078e0238 */
[----:B------:R-:W4:Y:S04]  /*17f50*/  LDL.LU.64 R56, [R1+0x5b0] ;  /* 0x0005b00001387983 */ /* 0x000f280000300a00 */
[----:B------:R1:W-:Y:S01]  /*17f60*/  LDGSTS.E [R43+0x51800], [R44.64], !P5 ;  /* 0x518000002c2b7fae */ /* 0x0003e2000e921848 */
        /* <DEDUP_REMOVED lines=11> */
[----:B------:R1:W-:Y:S01]  /*18020*/  LDGSTS.E [R43+0x52800], [R36.64], !P1 ;  /* 0x52800000242b7fae */ /* 0x0003e2000c921848 */
[----:B------:R-:W-:-:S03]  /*18030*/  IMAD.WIDE R44, R0, 0x4, R144 ;  /* 0x00000004002c7825 */ /* 0x000fc600078e0290 */
[----:B------:R2:W-:Y:S01]  /*18040*/  LDGSTS.E [R43+0x52a00], [R2.64], !P1 ;  /* 0x52a00000022b7fae */ /* 0x0005e2000c921848 */
[----:B-1----:R-:W-:-:S03]  /*18050*/  IMAD.WIDE R38, R0, 0x4, R130 ;  /* 0x0000000400267825 */ /* 0x002fc600078e0282 */
[----:B------:R-:W3:Y:S04]  /*18060*/  LDL.LU.64 R144, [R1+0x590] ;  /* 0x0005900001907983 */ /* 0x000ee80000300a00 */
[----:B------:R-:W3:Y:S04]  /*18070*/  LDL.LU.64 R130, [R1+0x570] ;  /* 0x0005700001827983 */ /* 0x000ee80000300a00 */
[----:B------:R4:W-:Y:S01]  /*18080*/  STL.64 [R1+0x660], R44 ;  /* 0x0006602c01007387 */ /* 0x0009e20000100a00 */
[----:B------:R-:W-:-:S03]  /*18090*/  IMAD.WIDE R36, R0, 0x4, R242 ;  /* 0x0000000400247825 */ /* 0x000fc600078e02f2 */
[----:B------:R3:W-:Y:S04]  /*180a0*/  STL.64 [R1+0x668], R38 ;  /* 0x0006682601007387 */ /* 0x0007e80000100a00 */
[----:B------:R-:W3:Y:S01]  /*180b0*/  LDL.LU.64 R242, [R1+0x568] ;  /* 0x0005680001f27983 */ /* 0x000ee20000300a00 */
[----:B--2---:R-:W-:-:S03]  /*180c0*/  IMAD.WIDE R2, R0, 0x4, R58 ;  /* 0x0000000400027825 */ /* 0x004fc600078e023a */
[----:B------:R-:W2:Y:S01]  /*180d0*/  LDL.LU.64 R58, [R1+0x558] ;  /* 0x00055800013a7983 */ /* 0x000ea20000300a00 */
[C---:B------:R-:W-:Y:S02]  /*180e0*/  IADD3 R40, R4.reuse, -0x14f, RZ ;  /* 0xfffffeb104287810 */ /* 0x040fe40007ffe0ff */
[----:B------:R-:W-:Y:S02]  /*180f0*/  IADD3 R41, R4, -0x153, RZ ;  /* 0xfffffead04297810 */ /* 0x000fe40007ffe0ff */
[----:B------:R-:W-:Y:S02]  /*18100*/  ISETP.GE.U32.AND P6, PT, R40, 0x7ffffe32, PT ;  /* 0x7ffffe322800780c */ /* 0x000fe40003fc6070 */
[----:B------:R-:W-:Y:S02]  /*18110*/  ISETP.GE.U32.AND P4, PT, R41, 0x7ffffe2e, PT ;  /* 0x7ffffe2e2900780c */ /* 0x000fe40003f86070 */
[C---:B------:R-:W-:Y:S02]  /*18120*/  IADD3 R40, R4.reuse, -0x157, RZ ;  /* 0xfffffea904287810 */ /* 0x040fe40007ffe0ff */
[----:B------:R-:W-:-:S02]  /*18130*/  IADD3 R41, R4, -0x15b, RZ ;  /* 0xfffffea504297810 */ /* 0x000fc40007ffe0ff */
[----:B------:R-:W-:Y:S02]  /*18140*/  ISETP.GE.U32.AND P2, PT, R40, 0x7ffffe2a, PT ;  /* 0x7ffffe2a2800780c */ /* 0x000fe40003f46070 */
[----:B------:R-:W-:Y:S01]  /*18150*/  ISETP.GE.U32.AND P0, PT, R41, 0x7ffffe26, PT ;  /* 0x7ffffe262900780c */ /* 0x000fe20003f06070 */
[----:B------:R1:W-:Y:S04]  /*18160*/  STL.64 [R1+0x688], R36 ;  /* 0x0006882401007387 */ /* 0x0003e80000100a00 */
[----:B------:R4:W-:Y:S04]  /*18170*/  LDGSTS.E [R43+0x53800], [R44.64], !P6 ;  /* 0x538000002c2b7fae */ /* 0x0009e8000f121848 */
[----:B------:R3:W-:Y:S04]  /*18180*/  LDGSTS.E [R43+0x53a00], [R38.64], !P6 ;  /* 0x53a00000262b7fae */ /* 0x0007e8000f121848 */
[----:B------:R1:W-:Y:S04]  /*18190*/  STL.64 [R1+0x690], R2 ;  /* 0x0006900201007387 */ /* 0x0003e80000100a00 */
[----:B------:R1:W-:Y:S04]  /*181a0*/  LDGSTS.E [R43+0x54800], [R36.64], !P4 ;  /* 0x54800000242b7fae */ /* 0x0003e8000e121848 */
[----:B------:R1:W-:Y:S01]  /*181b0*/  LDGSTS.E [R43+0x54a00], [R2.64], !P4 ;  /* 0x54a00000022b7fae */ /* 0x0003e2000e121848 */
[----:B----4-:R-:W-:-:S03]  /*181c0*/  IMAD.WIDE R44, R0, 0x4, R56 ;  /* 0x00000004002c7825 */ /* 0x010fc600078e0238 */
[----:B------:R-:W4:Y:S04]  /*181d0*/  LDL.LU.64 R56, [R1+0x550] ;  /* 0x0005500001387983 */ /* 0x000f280000300a00 */
[----:B------:R1:W-:Y:S01]  /*181e0*/  LDGSTS.E [R43+0x55800], [R44.64], !P2 ;  /* 0x558000002c2b7fae */ /* 0x0003e2000d121848 */
[----:B---3--:R-:W-:-:S03]  /*181f0*/  IMAD.WIDE R38, R0, 0x4, R132 ;  /* 0x0000000400267825 */ /* 0x008fc600078e0284 */
[----:B------:R-:W3:Y:S04]  /*18200*/  LDL.LU.64 R132, [R1+0x538] ;  /* 0x0005380001847983 */ /* 0x000ee80000300a00 */
[----:B------:R1:W-:Y:S04]  /*18210*/  STL.64 [R1+0x6a0], R44 ;  /* 0x0006a02c01007387 */ /* 0x0003e80000100a00 */
[----:B------:R1:W-:Y:S04]  /*18220*/  STL.64 [R1+0x6a8], R38 ;  /* 0x0006a82601007387 */ /* 0x0003e80000100a00 */
[----:B------:R-:W3:Y:S01]  /*18230*/  LDL.LU.64 R54, [R1+0x530] ;  /* 0x0005300001367983 */ /* 0x000ee20000300a00 */
[----:B-1----:R-:W-:-:S03]  /*18240*/  IMAD.WIDE R36, R0, 0x4, R128 ;  /* 0x0000000400247825 */ /* 0x002fc600078e0280 */
[----:B------:R1:W-:Y:S01]  /*18250*/  LDGSTS.E [R43+0x55a00], [R38.64], !P2 ;  /* 0x55a00000262b7fae */ /* 0x0003e2000d121848 */
[----:B------:R-:W-:-:S03]  /*18260*/  IMAD.WIDE R2, R0, 0x4, R134 ;  /* 0x0000000400027825 */ /* 0x000fc600078e0286 */
[----:B------:R1:W-:Y:S04]  /*18270*/  STL.64 [R1+0x6c0], R36 ;  /* 0x0006c02401007387 */ /* 0x0003e80000100a00 */
[----:B------:R2:W-:Y:S04]  /*18280*/  STL.64 [R1+0x6c8], R2 ;  /* 0x0006c80201007387 */ /* 0x0005e80000100a00 */
[----:B------:R-:W3:Y:S04]  /*18290*/  LDL.LU.64 R134, [R1+0x528] ;  /* 0x0005280001867983 */ /* 0x000ee80000300a00 */
[----:B------:R1:W-:Y:S04]  /*182a0*/  LDGSTS.E [R43+0x56800], [R36.64], !P0 ;  /* 0x56800000242b7fae */ /* 0x0003e8000c121848 */
[----:B------:R2:W-:Y:S01]  /*182b0*/  LDGSTS.E [R43+0x56a00], [R2.64], !P0 ;  /* 0x56a00000022b7fae */ /* 0x0005e2000c121848 */
[----:B------:R-:W-:-:S03]  /*182c0*/  IMAD.WIDE R44, R0, 0x4, R144 ;  /* 0x00000004002c7825 */ /* 0x000fc600078e0290 */
[----:B------:R-:W3:Y:S01]  /*182d0*/  LDL.LU.64 R128, [R1+0x520] ;  /* 0x0005200001807983 */ /* 0x000ee20000300a00 */
[----:B-1----:R-:W-:-:S03]  /*182e0*/  IMAD.WIDE R38, R0, 0x4, R130 ;  /* 0x0000000400267825 */ /* 0x002fc600078e0282 */
[----:B------:R-:W3:Y:S04]  /*182f0*/  LDL.LU.64 R144, [R1+0x518] ;  /* 0x0005180001907983 */ /* 0x000ee80000300a00 */
[----:B------:R4:W-:Y:S04]  /*18300*/  STL.64 [R1+0x700], R44 ;  /* 0x0007002c01007387 */ /* 0x0009e80000100a00 */
[----:B------:R3:W-:Y:S01]  /*18310*/  STL.64 [R1+0x708], R38 ;  /* 0x0007082601007387 */ /* 0x0007e20000100a00 */
[----:B------:R-:W-:-:S03]  /*18320*/  IMAD.WIDE R36, R0, 0x4, R242 ;  /* 0x0000000400247825 */ /* 0x000fc600078e02f2 */
[----:B------:R-:W3:Y:S01]  /*18330*/  LDL.LU.64 R242, [R1+0x510] ;  /* 0x0005100001f27983 */ /* 0x000ee20000300a00 */
[----:B--2---:R-:W-:-:S03]  /*18340*/  IMAD.WIDE R2, R0, 0x4, R58 ;  /* 0x0000000400027825 */ /* 0x004fc600078e023a */
[----:B------:R1:W-:Y:S04]  /*18350*/  STL.64 [R1+0x740], R36 ;  /* 0x0007402401007387 */ /* 0x0003e80000100a00 */
[----:B------:R2:W-:Y:S04]  /*18360*/  STL.64 [R1+0x748], R2 ;  /* 0x0007480201007387 */ /* 0x0005e80000100a00 */
[----:B------:R-:W3:Y:S01]  /*18370*/  LDL.LU.64 R58, [R1+0x4f8] ;  /* 0x0004f800013a7983 */ /* 0x000ee20000300a00 */
[C---:B------:R-:W-:Y:S02]  /*18380*/  IADD3 R40, R4.reuse, -0x15f, RZ ;  /* 0xfffffea104287810 */ /* 0x040fe40007ffe0ff */
[----:B------:R-:W-:Y:S01]  /*18390*/  IADD3 R41, R4, -0x163, RZ ;  /* 0xfffffe9d04297810 */ /* 0x000fe20007ffe0ff */
[----:B------:R-:W3:Y:S01]  /*183a0*/  LDL.LU.64 R130, [R1+0x4e8] ;  /* 0x0004e80001827983 */ /* 0x000ee20000300a00 */
[----:B------:R-:W-:-:S02]  /*183b0*/  ISETP.GE.U32.AND P3, PT, R40, 0x7ffffe22, PT ;  /* 0x7ffffe222800780c */ /* 0x000fc40003f66070 */
[----:B------:R-:W-:Y:S02]  /*183c0*/  IADD3 R40, R4, -0x167, RZ ;  /* 0xfffffe9904287810 */ /* 0x000fe40007ffe0ff */
[----:B------:R-:W-:Y:S02]  /*183d0*/  ISETP.GE.U32.AND P5, PT, R41, 0x7ffffe1e, PT ;  /* 0x7ffffe1e2900780c */ /* 0x000fe40003fa6070 */
[----:B------:R-:W-:Y:S02]  /*183e0*/  ISETP.GE.U32.AND P1, PT, R40, 0x7ffffe1a, PT ;  /* 0x7ffffe1a2800780c */ /* 0x000fe40003f26070 */
[----:B------:R-:W-:-:S04]  /*183f0*/  IADD3 R41, R4, -0x16b, RZ ;  /* 0xfffffe9504297810 */ /* 0x000fc80007ffe0ff */
[----:B------:R-:W-:Y:S01]  /*18400*/  ISETP.GE.U32.AND P6, PT, R41, 0x7ffffe16, PT ;  /* 0x7ffffe162900780c */ /* 0x000fe20003fc6070 */
[----:B------:R4:W-:Y:S04]  /*18410*/  LDGSTS.E [R43+0x57800], [R44.64], !P3 ;  /* 0x578000002c2b7fae */ /* 0x0009e8000d921848 */
[----:B------:R3:W-:Y:S04]  /*18420*/  LDGSTS.E [R43+0x57a00], [R38.64], !P3 ;  /* 0x57a00000262b7fae */ /* 0x0007e8000d921848 */
[----:B------:R1:W-:Y:S04]  /*18430*/  LDGSTS.E [R43+0x58800], [R36.64], !P5 ;  /* 0x58800000242b7fae */ /* 0x0003e8000e921848 */
[----:B------:R2:W-:Y:S01]  /*18440*/  LDGSTS.E [R43+0x58a00], [R2.64], !P5 ;  /* 0x58a00000022b7fae */ /* 0x0005e2000e921848 */
[----:B----4-:R-:W-:-:S03]  /*18450*/  IMAD.WIDE R44, R0, 0x4, R56 ;  /* 0x00000004002c7825 */ /* 0x010fc600078e0238 */
[----:B------:R-:W4:Y:S04]  /*18460*/  LDL.LU.64 R56, [R1+0x4e0] ;  /* 0x0004e00001387983 */ /* 0x000f280000300a00 */
[----:B------:R1:W-:Y:S01]  /*18470*/  STL.64 [R1+0x780], R44 ;  /* 0x0007802c01007387 */ /* 0x0003e20000100a00 */
[----:B---3--:R-:W-:-:S03]  /*18480*/  IMAD.WIDE R38, R0, 0x4, R132 ;  /* 0x0000000400267825 */ /* 0x008fc600078e0284 */
[----:B------:R3:W-:Y:S04]  /*18490*/  LDGSTS.E [R43+0x59800], [R44.64], !P1 ;  /* 0x598000002c2b7fae */ /* 0x0007e8000c921848 */
[----:B------:R-:W4:Y:S04]  /*184a0*/  LDL.LU.64 R132, [R1+0x4d8] ;  /* 0x0004d80001847983 */ /* 0x000f280000300a00 */
[----:B------:R2:W-:Y:S01]  /*184b0*/  STL.64 [R1+0x788], R38 ;  /* 0x0007882601007387 */ /* 0x0005e20000100a00 */
[----:B-1----:R-:W-:-:S03]  /*184c0*/  IMAD.WIDE R36, R0, 0x4, R54 ;  /* 0x0000000400247825 */ /* 0x002fc600078e0236 */
[----:B------:R1:W-:Y:S04]  /*184d0*/  LDGSTS.E [R43+0x59a00], [R38.64], !P1 ;  /* 0x59a00000262b7fae */ /* 0x0003e8000c921848 */
[----:B------:R1:W-:Y:S01]  /*184e0*/  LDGSTS.E [R43+0x5a800], [R36.64], !P6 ;  /* 0x5a800000242b7fae */ /* 0x0003e2000f121848 */
[----:B--2---:R-:W-:-:S03]  /*184f0*/  IMAD.WIDE R2, R0, 0x4, R134 ;  /* 0x0000000400027825 */ /* 0x004fc600078e0286 */
[----:B------:R-:W2:Y:S04]  /*18500*/  LDL.LU.64 R134, [R1+0x4d0] ;  /* 0x0004d00001867983 */ /* 0x000ea80000300a00 */
[----:B------:R3:W-:Y:S04]  /*18510*/  STL.64 [R1+0x7c0], R36 ;  /* 0x0007c02401007387 */ /* 0x0007e80000100a00 */
[----:B------:R3:W-:Y:S02]  /*18520*/  STL.64 [R1+0x7c8], R2 ;  /* 0x0007c80201007387 */ /* 0x0007e40000100a00 */
[----:B---3--:R-:W-:-:S02]  /*18530*/  IMAD.WIDE R44, R0, 0x4, R128 ;  /* 0x00000004002c7825 */ /* 0x008fc400078e0280 */
[----:B------:R-:W4:Y:S02]  /*18540*/  LDL.LU.64 R52, [R1+0x4a8] ;  /* 0x0004a80001347983 */ /* 0x000f240000300a00 */
[C---:B-1----:R-:W-:Y:S02]  /*18550*/  IMAD.WIDE R38, R0.reuse, 0x4, R144 ;  /* 0x0000000400267825 */ /* 0x042fe400078e0290 */
[----:B------:R1:W-:Y:S04]  /*18560*/  LDGSTS.E [R43+0x5aa00], [R2.64], !P6 ;  /* 0x5aa00000022b7fae */ /* 0x0003e8000f121848 */
[----:B------:R-:W4:Y:S04]  /*18570*/  LDL.LU.64 R144, [R1+0x4a0] ;  /* 0x0004a00001907983 */ /* 0x000f280000300a00 */
[----:B------:R1:W-:Y:S04]  /*18580*/  STL.64 [R1+0x800], R44 ;  /* 0x0008002c01007387 */ /* 0x0003e80000100a00 */
[----:B------:R4:W-:Y:S01]  /*18590*/  STL.64 [R1+0x808], R38 ;  /* 0x0008082601007387 */ /* 0x0009e20000100a00 */
[----:B------:R-:W-:-:S03]  /*185a0*/  IMAD.WIDE R36, R0, 0x4, R242 ;  /* 0x0000000400247825 */ /* 0x000fc600078e02f2 */
[----:B------:R-:W4:Y:S01]  /*185b0*/  LDL.LU.64 R242, [R1+0x298] ;  /* 0x0002980001f27983 */ /* 0x000f220000300a00 */
[----:B-1----:R-:W-:-:S03]  /*185c0*/  IMAD.WIDE R2, R0, 0x4, R58 ;  /* 0x0000000400027825 */ /* 0x002fc600078e023a */
        /* <DEDUP_REMOVED lines=8> */
[----:B------:R-:W-:-:S03]  /*18650*/  ISETP.GE.U32.AND P3, PT, R41, 0x7ffffe06, PT ;  /* 0x7ffffe062900780c */ /* 0x000fc60003f66070 */
[----:B------:R1:W-:Y:S04]  /*18660*/  LDGSTS.E [R43+0x5b800], [R44.64], !P4 ;  /* 0x5b8000002c2b7fae */ /* 0x0003e8000e121848 */
[----:B------:R4:W-:Y:S04]  /*18670*/  LDGSTS.E [R43+0x5ba00], [R38.64], !P4 ;  /* 0x5ba00000262b7fae */ /* 0x0009e8000e121848 */
[----:B------:R4:W-:Y:S01]  /*18680*/  STL.64 [R1+0x840], R36 ;  /* 0x0008402401007387 */ /* 0x0009e20000100a00 */
[----:B-1----:R-:W-:-:S03]  /*18690*/  IMAD.WIDE R44, R0, 0x4, R130 ;  /* 0x00000004002c7825 */ /* 0x002fc600078e0282 */
[----:B------:R1:W-:Y:S01]  /*186a0*/  LDGSTS.E [R43+0x5c800], [R36.64], !P2 ;  /* 0x5c800000242b7fae */ /* 0x0003e2000d121848 */
[----:B------:R-:W-:-:S03]  /*186b0*/  IADD3 R40, R4, -0x17f, RZ ;  /* 0xfffffe8104287810 */ /* 0x000fc60007ffe0ff */
[----:B------:R2:W-:Y:S04]  /*186c0*/  STL.64 [R1+0x848], R2 ;  /* 0x0008480201007387 */ /* 0x0005e80000100a00 */
[----:B------:R1:W-:Y:S04]  /*186d0*/  STL.64 [R1+0x880], R44 ;  /* 0x0008802c01007387 */ /* 0x0003e80000100a00 */
[----:B------:R2:W-:Y:S04]  /*186e0*/  LDGSTS.E [R43+0x5ca00], [R2.64], !P2 ;  /* 0x5ca00000022b7fae */ /* 0x0005e8000d121848 */
[----:B------:R-:W4:Y:S01]  /*186f0*/  LDL.LU.64 R54, [R1+0x258] ;  /* 0x0002580001367983 */ /* 0x000f220000300a00 */
[----:B------:R-:W-:-:S03]  /*18700*/  ISETP.GE.U32.AND P5, PT, R40, 0x7ffffe02, PT ;  /* 0x7ffffe022800780c */ /* 0x000fc60003fa6070 */
[----:B------:R1:W-:Y:S01]  /*18710*/  LDGSTS.E [R43+0x5d800], [R44.64], !P0 ;  /* 0x5d8000002c2b7fae */ /* 0x0003e2000c121848 */
[----:B----4-:R-:W-:-:S05]  /*18720*/  IMAD.WIDE R38, R0, 0x4, R56 ;  /* 0x0000000400267825 */ /* 0x010fca00078e0238 */
[----:B------:R4:W-:Y:S04]  /*18730*/  STL.64 [R1+0x888], R38 ;  /* 0x0008882601007387 */ /* 0x0009e80000100a00 */
[----:B------:R-:W3:Y:S01]  /*18740*/  LDL.LU.64 R128, [R1+0x250] ;  /* 0x0002500001807983 */ /* 0x000ee20000300a00 */
[----:B-1----:R-:W-:-:S03]  /*18750*/  IMAD.WIDE R36, R0, 0x4, R132 ;  /* 0x0000000400247825 */ /* 0x002fc600078e0284 */
[----:B------:R1:W-:Y:S04]  /*18760*/  LDGSTS.E [R43+0x5da00], [R38.64], !P0 ;  /* 0x5da00000262b7fae */ /* 0x0003e8000c121848 */
[----:B------:R1:W-:Y:S04]  /*18770*/  STL.64 [R1+0x8c0], R36 ;  /* 0x0008c02401007387 */ /* 0x0003e80000100a00 */
[----:B------:R-:W3:Y:S04]  /*18780*/  LDL.LU.64 R130, [R1+0x218] ;  /* 0x0002180001827983 */ /* 0x000ee80000300a00 */
[----:B------:R-:W3:Y:S04]  /*18790*/  LDL.LU.64 R56, [R1+0x210] ;  /* 0x0002100001387983 */ /* 0x000ee80000300a00 */
[----:B------:R1:W-:Y:S01]  /*187a0*/  LDGSTS.E [R43+0x5e800], [R36.64], !P3 ;  /* 0x5e800000242b7fae */ /* 0x0003e2000d921848 */
[----:B--2---:R-:W-:-:S05]  /*187b0*/  IMAD.WIDE R2, R0, 0x4, R134 ;  /* 0x0000000400027825 */ /* 0x004fca00078e0286 */
[----:B------:R2:W-:Y:S04]  /*187c0*/  STL.64 [R1+0x8c8], R2 ;  /* 0x0008c80201007387 */ /* 0x0005e80000100a00 */
[----:B------:R2:W-:Y:S01]  /*187d0*/  LDGSTS.E [R43+0x5ea00], [R2.64], !P3 ;  /* 0x5ea00000022b7fae */ /* 0x0005e2000d921848 */
[----:B----4-:R-:W-:-:S03]  /*187e0*/  IMAD.WIDE R46, R0, 0x4, R52 ;  /* 0x00000004002e7825 */ /* 0x010fc600078e0234 */
[----:B------:R-:W4:Y:S04]  /*187f0*/  LDL.LU.64 R132, [R1+0x198] ;  /* 0x0001980001847983 */ /* 0x000f280000300a00 */
[----:B------:R-:W4:Y:S01]  /*18800*/  LDL.LU.64 R134, [R1+0x190] ;  /* 0x0001900001867983 */ /* 0x000f220000300a00 */
[----:B------:R-:W-:-:S03]  /*18810*/  IMAD.WIDE R44, R0, 0x4, R144 ;  /* 0x00000004002c7825 */ /* 0x000fc600078e0290 */
[----:B------:R2:W-:Y:S04]  /*18820*/  STL.64 [R1+0x900], R46 ;  /* 0x0009002e01007387 */ /* 0x0005e80000100a00 */
[----:B------:R3:W-:Y:S01]  /*18830*/  STL.64 [R1+0x908], R44 ;  /* 0x0009082c01007387 */ /* 0x0007e20000100a00 */
[----:B-1----:R-:W-:-:S03]  /*18840*/  IMAD.WIDE R38, R0, 0x4, R242 ;  /* 0x0000000400267825 */ /* 0x002fc600078e02f2 */
[----:B------:R1:W-:Y:S01]  /*18850*/  LDGSTS.E [R43+0x5f800], [R46.64], !P5 ;  /* 0x5f8000002e2b7fae */ /* 0x0003e2000e921848 */
[----:B------:R-:W-:-:S03]  /*18860*/  LOP3.LUT R37, R42, 0x60, RZ, 0x3c, !PT ;  /* 0x000000602a257812 */ /* 0x000fc600078e3cff */
[----:B------:R1:W-:Y:S01]  /*18870*/  LDGSTS.E [R43+0x5fa00], [R44.64], !P5 ;  /* 0x5fa000002c2b7fae */ /* 0x0003e2000e921848 */
[----:B--2---:R-:W-:-:S03]  /*18880*/  IMAD.WIDE R2, R0, 0x4, R58 ;  /* 0x0000000400027825 */ /* 0x004fc600078e023a */
[----:B------:R-:W2:Y:S04]  /*18890*/  LDL.LU.64 R58, [R1+0x158] ;  /* 0x00015800013a7983 */ /* 0x000ea80000300a00 */
[----:B------:R1:W-:Y:S04]  /*188a0*/  STL.64 [R1+0x298], R38 ;  /* 0x0002982601007387 */ /* 0x0003e80000100a00 */
[----:B------:R1:W-:Y:S04]  /*188b0*/  STL.64 [R1+0x290], R2 ;  /* 0x0002900201007387 */ /* 0x0003e80000100a00 */
[----:B------:R-:W2:Y:S04]  /*188c0*/  LDL.LU.64 R144, [R1+0x150] ;  /* 0x0001500001907983 */ /* 0x000ea80000300a00 */
[----:B------:R-:W2:Y:S04]  /*188d0*/  LDL.LU.64 R242, [R1+0x88] ;  /* 0x0000880001f27983 */ /* 0x000ea80000300a00 */
[----:B-1----:R-:W2:Y:S01]  /*188e0*/  LDL.LU.64 R42, [R1+0x80] ;  /* 0x00008000012a7983 */ /* 0x002ea20000300a00 */
[----:B------:R-:W-:-:S02]  /*188f0*/  IADD3 R41, R4, -0x104, RZ ;  /* 0xfffffefc04297810 */ /* 0x000fc40007ffe0ff */
[----:B------:R-:W-:Y:S02]  /*18900*/  IADD3 R40, R4, -0x108, RZ ;  /* 0xfffffef804287810 */ /* 0x000fe40007ffe0ff */
[----:B------:R-:W-:Y:S02]  /*18910*/  ISETP.GE.U32.AND P1, PT, R41, 0x7ffffe7d, PT ;  /* 0x7ffffe7d2900780c */ /* 0x000fe40003f26070 */
[----:B------:R-:W-:Y:S02]  /*18920*/  ISETP.GE.U32.AND P6, PT, R40, 0x7ffffe79, PT ;  /* 0x7ffffe792800780c */ /* 0x000fe40003fc6070 */
[C---:B------:R-:W-:Y:S02]  /*18930*/  IADD3 R41, R4.reuse, -0x10c, RZ ;  /* 0xfffffef404297810 */ /* 0x040fe40007ffe0ff */
[----:B------:R-:W-:Y:S02]  /*18940*/  IADD3 R40, R4, -0x110, RZ ;  /* 0xfffffef004287810 */ /* 0x000fe40007ffe0ff */
[----:B------:R-:W-:-:S02]  /*18950*/  ISETP.GE.U32.AND P4, PT, R41, 0x7ffffe75, PT ;  /* 0x7ffffe752900780c */ /* 0x000fc40003f86070 */
[----:B------:R-:W-:Y:S02]  /*18960*/  IADD3 R41, R4, -0x114, RZ ;  /* 0xfffffeec04297810 */ /* 0x000fe40007ffe0ff */
[----:B------:R-:W-:Y:S01]  /*18970*/  ISETP.GE.U32.AND P2, PT, R40, 0x7ffffe71, PT ;  /* 0x7ffffe712800780c */ /* 0x000fe20003f46070 */
[----:B------:R1:W-:Y:S01]  /*18980*/  LDGSTS.E [R37+0x40c00], [R38.64], !P1 ;  /* 0x40c0000026257fae */ /* 0x0003e2000c921848 */
[----:B------:R-:W-:-:S03]  /*18990*/  ISETP.GE.U32.AND P0, PT, R41, 0x7ffffe6d, PT ;  /* 0x7ffffe6d2900780c */ /* 0x000fc60003f06070 */
[----:B------:R1:W-:Y:S01]  /*189a0*/  LDGSTS.E [R37+0x40e00], [R2.64], !P1 ;  /* 0x40e0000002257fae */ /* 0x0003e2000c921848 */
[----:B------:R-:W-:-:S05]  /*189b0*/  IMAD.WIDE R46, R0, 0x4, R54 ;  /* 0x00000004002e7825 */ /* 0x000fca00078e0236 */
[----:B------:R4:W-:Y:S04]  /*189c0*/  STL.64 [R1+0x258], R46 ;  /* 0x0002582e01007387 */ /* 0x0009e80000100a00 */
[----:B------:R4:W-:Y:S01]  /*189d0*/  LDGSTS.E [R37+0x41c00], [R46.64], !P6 ;  /* 0x41c000002e257fae */ /* 0x0009e2000f121848 */
[----:B------:R-:W-:-:S04]  /*189e0*/  IADD3 R40, R4, -0x118, RZ ;  /* 0xfffffee804287810 */ /* 0x000fc80007ffe0ff */
[----:B------:R-:W-:Y:S01]  /*189f0*/  ISETP.GE.U32.AND P3, PT, R40, 0x7ffffe69, PT ;  /* 0x7ffffe692800780c */ /* 0x000fe20003f66070 */
[----:B------:R-:W-:-:S04]  /*18a00*/  IMAD.WIDE R250, R0, 0x4, R250 ;  /* 0x0000000400fa7825 */ /* 0x000fc800078e02fa */
[----:B------:R-:W-:-:S04]  /*18a10*/  IMAD.WIDE R248, R0, 0x4, R248 ;  /* 0x0000000400f87825 */ /* 0x000fc800078e02f8 */
[----:B---3--:R-:W-:-:S05]  /*18a20*/  IMAD.WIDE R44, R0, 0x4, R128 ;  /* 0x00000004002c7825 */ /* 0x008fca00078e0280 */
        /* <DEDUP_REMOVED lines=8> */
[----:B----4-:R-:W-:-:S04]  /*18ab0*/  IMAD.WIDE R46, R0, 0x4, R132 ;  /* 0x00000004002e7825 */ /* 0x010fc800078e0284 */
[C---:B---3--:R-:W-:Y:S01]  /*18ac0*/  IMAD.WIDE R44, R0.reuse, 0x4, R134 ;  /* 0x00000004002c7825 */ /* 0x048fe200078e0286 */
[----:B------:R3:W-:Y:S04]  /*18ad0*/  LDGSTS.E [R37+0x43c00], [R46.64], !P2 ;  /* 0x43c000002e257fae */ /* 0x0007e8000d121848 */
[----:B------:R-:W4:Y:S04]  /*18ae0*/  LDL.LU.64 R134, [R1+0x498] ;  /* 0x0004980001867983 */ /* 0x000f280000300a00 */
[----:B------:R-:W3:Y:S04]  /*18af0*/  LDL.LU.64 R132, [R1+0x490] ;  /* 0x0004900001847983 */ /* 0x000ee80000300a00 */
[----:B------:R-:W-:Y:S04]  /*18b00*/  STL.64 [R1+0x198], R46 ;  /* 0x0001982e01007387 */ /* 0x000fe80000100a00 */
[----:B------:R-:W-:Y:S04]  /*18b10*/  STL.64 [R1+0x190], R44 ;  /* 0x0001902c01007387 */ /* 0x000fe80000100a00 */
[----:B------:R1:W-:Y:S01]  /*18b20*/  LDGSTS.E [R37+0x43e00], [R44.64], !P2 ;  /* 0x43e000002c257fae */ /* 0x0003e2000d121848 */
[----:B--2---:R-:W-:-:S03]  /*18b30*/  IMAD.WIDE R38, R0, 0x4, R58 ;  /* 0x0000000400267825 */ /* 0x004fc600078e023a */
[----:B------:R-:W2:Y:S04]  /*18b40*/  LDL.LU.64 R58, [R1+0x488] ;  /* 0x00048800013a7983 */ /* 0x000ea80000300a00 */
[----:B------:R-:W2:Y:S01]  /*18b50*/  LDL.LU.64 R56, [R1+0x480] ;  /* 0x0004800001387983 */ /* 0x000ea20000300a00 */
[----:B-1----:R-:W-:-:S03]  /*18b60*/  IMAD.WIDE R2, R0, 0x4, R144 ;  /* 0x0000000400027825 */ /* 0x002fc600078e0290 */
[----:B------:R1:W-:Y:S04]  /*18b70*/  STL.64 [R1+0x158], R38 ;  /* 0x0001582601007387 */ /* 0x0003e80000100a00 */
[----:B------:R1:W-:Y:S04]  /*18b80*/  LDGSTS.E [R37+0x44c00], [R38.64], !P0 ;  /* 0x44c0000026257fae */ /* 0x0003e8000c121848 */
[----:B------:R1:W-:Y:S04]  /*18b90*/  STL.64 [R1+0x150], R2 ;  /* 0x0001500201007387 */ /* 0x0003e80000100a00 */
[----:B------:R1:W-:Y:S02]  /*18ba0*/  LDGSTS.E [R37+0x44e00], [R2.64], !P0 ;  /* 0x44e0000002257fae */ /* 0x0003e4000c121848 */
[----:B-1----:R-:W-:-:S04]  /*18bb0*/  IMAD.WIDE R38, R0, 0x4, R242 ;  /* 0x0000000400267825 */ /* 0x002fc800078e02f2 */
[----:B------:R-:W-:Y:S01]  /*18bc0*/  IMAD.WIDE R2, R0, 0x4, R42 ;  /* 0x0000000400027825 */ /* 0x000fe200078e022a */
[----:B------:R1:W-:Y:S04]  /*18bd0*/  STL.64 [R1+0x88], R38 ;  /* 0x0000882601007387 */ /* 0x0003e80000100a00 */
[----:B------:R-:W-:Y:S04]  /*18be0*/  STL.64 [R1+0x80], R2 ;  /* 0x0000800201007387 */ /* 0x000fe80000100a00 */
[----:B------:R-:W2:Y:S04]  /*18bf0*/  LDL.LU.64 R42, [R1+0x478] ;  /* 0x00047800012a7983 */ /* 0x000ea80000300a00 */
[----:B------:R-:W2:Y:S04]  /*18c00*/  LDL.LU.64 R52, [R1+0x468] ;  /* 0x0004680001347983 */ /* 0x000ea80000300a00 */
[----:B------:R-:W2:Y:S04]  /*18c10*/  LDL.LU.64 R54, [R1+0x408] ;  /* 0x0004080001367983 */ /* 0x000ea80000300a00 */
[----:B------:R-:W2:Y:S04]  /*18c20*/  LDL.LU.64 R128, [R1+0x418] ;  /* 0x0004180001807983 */ /* 0x000ea80000300a00 */
[----:B------:R-:W-:Y:S04]  /*18c30*/  STL.64 [R1+0x12f8], R250 ;  /* 0x0012f8fa01007387 */ /* 0x000fe80000100a00 */
[----:B------:R-:W-:Y:S04]  /*18c40*/  STL.64 [R1+0x1300], R248 ;  /* 0x001300f801007387 */ /* 0x000fe80000100a00 */
[----:B------:R1:W-:Y:S04]  /*18c50*/  LDGSTS.E [R37+0x45c00], [R38.64], !P3 ;  /* 0x45c0000026257fae */ /* 0x0003e8000d921848 */
[----:B------:R-:W2:Y:S01]  /*18c60*/  LDL.LU.64 R130, [R1+0x460] ;  /* 0x0004600001827983 */ /* 0x000ea20000300a00 */
[----:B------:R-:W-:-:S02]  /*18c70*/  IADD3 R41, R4, -0x11c, RZ ;  /* 0xfffffee404297810 */ /* 0x000fc40007ffe0ff */
[----:B------:R-:W-:Y:S01]  /*18c80*/  IADD3 R40, R4, -0x120, RZ ;  /* 0xfffffee004287810 */ /* 0x000fe20007ffe0ff */
[----:B------:R2:W-:Y:S04]  /*18c90*/  LDGSTS.E [R37+0x45e00], [R2.64], !P3 ;  /* 0x45e0000002257fae */ /* 0x0005e8000d921848 */
[----:B-1----:R-:W2:Y:S04]  /*18ca0*/  LDL.LU.64 R38, [R1+0x458] ;  /* 0x0004580001267983 */ /* 0x002ea80000300a00 */
[----:B------:R-:W2:Y:S04]  /*18cb0*/  LDL.LU.64 R144, [R1+0x448] ;  /* 0x0004480001907983 */ /* 0x000ea80000300a00 */
[----:B------:R-:W2:Y:S01]  /*18cc0*/  LDL.LU.64 R242, [R1+0x438] ;  /* 0x0004380001f27983 */ /* 0x000ea20000300a00 */
[----:B------:R-:W-:-:S02]  /*18cd0*/  ISETP.GE.U32.AND P5, PT, R41, 0x7ffffe65, PT ;  /* 0x7ffffe652900780c */ /* 0x000fc40003fa6070 */
[----:B------:R-:W-:Y:S02]  /*18ce0*/  ISETP.GE.U32.AND P1, PT, R40, 0x7ffffe61, PT ;  /* 0x7ffffe612800780c */ /* 0x000fe40003f26070 */
[C---:B------:R-:W-:Y:S02]  /*18cf0*/  IADD3 R41, R4.reuse, -0x124, RZ ;  /* 0xfffffedc04297810 */ /* 0x040fe40007ffe0ff */
[----:B------:R-:W-:Y:S02]  /*18d00*/  IADD3 R40, R4, -0x128, RZ ;  /* 0xfffffed804287810 */ /* 0x000fe40007ffe0ff */
[----:B------:R-:W-:Y:S02]  /*18d10*/  ISETP.GE.U32.AND P6, PT, R41, 0x7ffffe5d, PT ;  /* 0x7ffffe5d2900780c */ /* 0x000fe40003fc6070 */
[----:B------:R-:W-:Y:S02]  /*18d20*/  ISETP.GE.U32.AND P4, PT, R40, 0x7ffffe59, PT ;  /* 0x7ffffe592800780c */ /* 0x000fe40003f86070 */
[C---:B------:R-:W-:Y:S01]  /*18d30*/  IADD3 R41, R4.reuse, -0x12c, RZ ;  /* 0xfffffed404297810 */ /* 0x040fe20007ffe0ff */
[----:B------:R1:W-:Y:S01]  /*18d40*/  LDGSTS.E [R37+0x46c00], [R250.64], !P5 ;  /* 0x46c00000fa257fae */ /* 0x0003e2000e921848 */
[----:B------:R-:W-:-:S02]  /*18d50*/  IADD3 R40, R4, -0x130, RZ ;  /* 0xfffffed004287810 */ /* 0x000fc40007ffe0ff */
[----:B------:R-:W-:Y:S01]  /*18d60*/  ISETP.GE.U32.AND P2, PT, R41, 0x7ffffe55, PT ;  /* 0x7ffffe552900780c */ /* 0x000fe20003f46070 */
[----:B------:R1:W-:Y:S01]  /*18d70*/  LDGSTS.E [R37+0x46e00], [R248.64], !P5 ;  /* 0x46e00000f8257fae */ /* 0x0003e2000e921848 */
[----:B------:R-:W-:Y:S02]  /*18d80*/  ISETP.GE.U32.AND P0, PT, R40, 0x7ffffe51, PT ;  /* 0x7ffffe512800780c */ /* 0x000fe40003f06070 */
[C---:B------:R-:W-:Y:S02]  /*18d90*/  IADD3 R41, R4.reuse, -0x134, RZ ;  /* 0xfffffecc04297810 */ /* 0x040fe40007ffe0ff */
[----:B------:R-:W-:Y:S02]  /*18da0*/  IADD3 R40, R4, -0x138, RZ ;  /* 0xfffffec804287810 */ /* 0x000fe40007ffe0ff */
[----:B------:R-:W-:Y:S02]  /*18db0*/  ISETP.GE.U32.AND P3, PT, R41, 0x7ffffe4d, PT ;  /* 0x7ffffe4d2900780c */ /* 0x000fe40003f66070 */
[----:B------:R-:W-:-:S02]  /*18dc0*/  ISETP.GE.U32.AND P5, PT, R40, 0x7ffffe49, PT ;  /* 0x7ffffe492800780c */ /* 0x000fc40003fa6070 */
[C---:B------:R-:W-:Y:S02]  /*18dd0*/  IADD3 R41, R4.reuse, -0x13c, RZ ;  /* 0xfffffec404297810 */ /* 0x040fe40007ffe0ff */
[----:B------:R-:W-:Y:S01]  /*18de0*/  IADD3 R40, R4, -0x140, RZ ;  /* 0xfffffec004287810 */ /* 0x000fe20007ffe0ff */
[----:B----4-:R-:W-:-:S04]  /*18df0*/  IMAD.WIDE R134, R0, 0x4, R134 ;  /* 0x0000000400867825 */ /* 0x010fc800078e0286 */
[----:B---3--:R-:W-:Y:S01]  /*18e00*/  IMAD.WIDE R132, R0, 0x4, R132 ;  /* 0x0000000400847825 */ /* 0x008fe200078e0284 */
[----:B------:R1:W-:Y:S04]  /*18e10*/  LDGSTS.E [R37+0x47c00], [R134.64], !P1 ;  /* 0x47c0000086257fae */ /* 0x0003e8000c921848 */
[----:B------:R1:W-:Y:S01]  /*18e20*/  LDGSTS.E [R37+0x47e00], [R132.64], !P1 ;  /* 0x47e0000084257fae */ /* 0x0003e2000c921848 */
[----:B------:R-:W-:-:S03]  /*18e30*/  ISETP.GE.U32.AND P1, PT, R41, 0x7ffffe45, PT ;  /* 0x7ffffe452900780c */ /* 0x000fc60003f26070 */
[----:B------:R-:W-:Y:S04]  /*18e40*/  STL.64 [R1+0x1308], R134 ;  /* 0x0013088601007387 */ /* 0x000fe80000100a00 */
[----:B------:R-:W-:Y:S01]  /*18e50*/  STL.64 [R1+0x1310], R132 ;  /* 0x0013108401007387 */ /* 0x000fe20000100a00 */
[----:B--2---:R-:W-:-:S04]  /*18e60*/  IMAD.WIDE R58, R0, 0x4, R58 ;  /* 0x00000004003a7825 */ /* 0x004fc800078e023a */
[----:B------:R-:W-:Y:S01]  /*18e70*/  IMAD.WIDE R56, R0, 0x4, R56 ;  /* 0x0000000400387825 */ /* 0x000fe200078e0238 */
[----:B------:R1:W-:Y:S04]  /*18e80*/  LDGSTS.E [R37+0x48c00], [R58.64], !P6 ;  /* 0x48c000003a257fae */ /* 0x0003e8000f121848 */
[----:B------:R1:W-:Y:S01]  /*18e90*/  LDGSTS.E [R37+0x48e00], [R56.64], !P6 ;  /* 0x48e0000038257fae */ /* 0x0003e2000f121848 */
[----:B------:R-:W-:-:S03]  /*18ea0*/  ISETP.GE.U32.AND P6, PT, R40, 0x7ffffe41, PT ;  /* 0x7ffffe412800780c */ /* 0x000fc60003fc6070 */
[----:B------:R-:W-:Y:S04]  /*18eb0*/  STL.64 [R1+0x1318], R58 ;  /* 0x0013183a01007387 */ /* 0x000fe80000100a00 */
[----:B------:R-:W-:Y:S01]  /*18ec0*/  STL.64 [R1+0x1320], R56 ;  /* 0x0013203801007387 */ /* 0x000fe20000100a00 */
[----:B------:R-:W-:-:S03]  /*18ed0*/  IMAD.WIDE R40, R0, 0x4, R52 ;  /* 0x0000000400287825 */ /* 0x000fc600078e0234 */
[----:B------:R-:W2:Y:S01]  /*18ee0*/  LDL.LU.64 R52, [R1+0x410] ;  /* 0x0004100001347983 */ /* 0x000ea20000300a00 */
[----:B------:R-:W-:-:S03]  /*18ef0*/  IMAD.WIDE R46, R0, 0x4, R54 ;  /* 0x00000004002e7825 */ /* 0x000fc600078e0236 */
[----:B------:R-:W3:Y:S01]  /*18f00*/  LDL.LU.64 R54, [R1+0x3e8] ;  /* 0x0003e80001367983 */ /* 0x000ee20000300a00 */
[----:B------:R-:W-:-:S04]  /*18f10*/  IMAD.WIDE R42, R0, 0x4, R42 ;  /* 0x00000004002a7825 */ /* 0x000fc800078e022a */
[C---:B------:R-:W-:Y:S01]  /*18f20*/  IMAD.WIDE R44, R0.reuse, 0x4, R128 ;  /* 0x00000004002c7825 */ /* 0x040fe200078e0280 */
[----:B------:R4:W-:Y:S04]  /*18f30*/  LDGSTS.E [R37+0x49c00], [R42.64], !P4 ;  /* 0x49c000002a257fae */ /* 0x0009e8000e121848 */
[----:B------:R-:W-:Y:S04]  /*18f40*/  STL.64 [R1+0x408], R46 ;  /* 0x0004082e01007387 */ /* 0x000fe80000100a00 */
[----:B------:R1:W-:Y:S04]  /*18f50*/  LDGSTS.E [R37+0x49e00], [R40.64], !P4 ;  /* 0x49e0000028257fae */ /* 0x0003e8000e121848 */
[----:B------:R4:W-:Y:S04]  /*18f60*/  STL.64 [R1+0x1328], R42 ;  /* 0x0013282a01007387 */ /* 0x0009e80000100a00 */
[----:B------:R2:W-:Y:S04]  /*18f70*/  LDGSTS.E [R37+0x4ac00], [R46.64], !P2 ;  /* 0x4ac000002e257fae */ /* 0x0005e8000d121848 */
[----:B------:R1:W-:Y:S04]  /*18f80*/  STL.64 [R1+0x418], R44 ;  /* 0x0004182c01007387 */ /* 0x0003e80000100a00 */
[----:B------:R1:W-:Y:S01]  /*18f90*/  LDGSTS.E [R37+0x4ae00], [R44.64], !P2 ;  /* 0x4ae000002c257fae */ /* 0x0003e2000d121848 */
[----:B----4-:R-:W-:-:S03]  /*18fa0*/  IMAD.WIDE R42, R0, 0x4, R38 ;  /* 0x00000004002a7825 */ /* 0x010fc600078e0226 */
[----:B------:R4:W-:Y:S04]  /*18fb0*/  STL.64 [R1+0x1330], R40 ;  /* 0x0013302801007387 */ /* 0x0009e80000100a00 */
[----:B------:R-:W3:Y:S01]  /*18fc0*/  LDL.LU.64 R66, [R1+0x3e0] ;  /* 0x0003e00001427983 */ /* 0x000ee20000300a00 */
[----:B-1----:R-:W-:-:S03]  /*18fd0*/  IMAD.WIDE R44, R0, 0x4, R130 ;  /* 0x00000004002c7825 */ /* 0x002fc600078e0282 */
[----:B------:R-:W3:Y:S01]  /*18fe0*/  LDL.LU.64 R140, [R1+0x3d8] ;  /* 0x0003d800018c7983 */ /* 0x000ee20000300a00 */
[----:B----4-:R-:W-:-:S03]  /*18ff0*/  IMAD.WIDE R40, R0, 0x4, R144 ;  /* 0x0000000400287825 */ /* 0x010fc600078e0290 */
[----:B------:R-:W4:Y:S04]  /*19000*/  LDL.LU.64 R128, [R1+0x3d0] ;  /* 0x0003d00001807983 */ /* 0x000f280000300a00 */
[----:B------:R-:W4:Y:S01]  /*19010*/  LDL.LU.64 R130, [R1+0x3c8] ;  /* 0x0003c80001827983 */ /* 0x000f220000300a00 */
[----:B------:R-:W-:-:S03]  /*19020*/  IMAD.WIDE R38, R0, 0x4, R242 ;  /* 0x0000000400267825 */ /* 0x000fc600078e02f2 */
[----:B------:R-:W-:Y:S04]  /*19030*/  STL.64 [R1+0x460], R44 ;  /* 0x0004602c01007387 */ /* 0x000fe80000100a00 */
[----:B------:R-:W-:Y:S04]  /*19040*/  STL.64 [R1+0x458], R42 ;  /* 0x0004582a01007387 */ /* 0x000fe80000100a00 */
[----:B------:R-:W4:Y:S04]  /*19050*/  LDL.LU.64 R144, [R1+0x3c0] ;  /* 0x0003c00001907983 */ /* 0x000f280000300a00 */
[----:B------:R-:W-:Y:S04]  /*19060*/  STL.64 [R1+0x468], R40 ;  /* 0x0004682801007387 */ /* 0x000fe80000100a00 */
[----:B------:R-:W4:Y:S04]  /*19070*/  LDL.LU.64 R242, [R1+0x3b8] ;  /* 0x0003b80001f27983 */ /* 0x000f280000300a00 */
[----:B------:R3:W-:Y:S04]  /*19080*/  LDGSTS.E [R37+0x4bc00], [R44.64], !P0 ;  /* 0x4bc000002c257fae */ /* 0x0007e8000c121848 */
[----:B------:R1:W-:Y:S04]  /*19090*/  LDGSTS.E [R37+0x4be00], [R42.64], !P0 ;  /* 0x4be000002a257fae */ /* 0x0003e8000c121848 */
[----:B------:R1:W-:Y:S04]  /*190a0*/  STL.64 [R1+0x478], R38 ;  /* 0x0004782601007387 */ /* 0x0003e80000100a00 */
[----:B------:R1:W-:Y:S04]  /*190b0*/  LDGSTS.E [R37+0x4cc00], [R40.64], !P3 ;  /* 0x4cc0000028257fae */ /* 0x0003e8000d921848 */
[----:B------:R1:W-:Y:S04]  /*190c0*/  LDGSTS.E [R37+0x4ce00], [R38.64], !P3 ;  /* 0x4ce0000026257fae */ /* 0x0003e8000d921848 */
[----:B------:R-:W4:Y:S04]  /*190d0*/  LDL.LU.64 R142, [R1+0x3b0] ;  /* 0x0003b000018e7983 */ /* 0x000f280000300a00 */
[----:B-1----:R-:W4:Y:S01]  /*190e0*/  LDL.LU.64 R38, [R1+0x3a8] ;  /* 0x0003a80001267983 */ /* 0x002f220000300a00 */
[----:B--2---:R-:W-:-:S04]  /*190f0*/  IMAD.WIDE R46, R0, 0x4, R52 ;  /* 0x00000004002e7825 */ /* 0x004fc800078e0234 */
[C---:B---3--:R-:W-:Y:S01]  /*19100*/  IMAD.WIDE R44, R0.reuse, 0x4, R54 ;  /* 0x00000004002c7825 */ /* 0x048fe200078e0236 */
[----:B------:R4:W-:Y:S04]  /*19110*/  STL.64 [R1+0x490], R46 ;  /* 0x0004902e01007387 */ /* 0x0009e80000100a00 */
[----:B------:R-:W2:Y:S04]  /*19120*/  LDL.LU.64 R52, [R1+0x390] ;  /* 0x0003900001347983 */ /* 0x000ea80000300a00 */
[----:B------:R-:W3:Y:S04]  /*19130*/  LDL.LU.64 R54, [R1+0x388] ;  /* 0x0003880001367983 */ /* 0x000ee80000300a00 */
[----:B------:R4:W-:Y:S04]  /*19140*/  LDGSTS.E [R37+0x4dc00], [R46.64], !P5 ;  /* 0x4dc000002e257fae */ /* 0x0009e8000e921848 */
[----:B------:R1:W-:Y:S04]  /*19150*/  STL.64 [R1+0x498], R44 ;  /* 0x0004982c01007387 */ /* 0x0003e80000100a00 */
[----:B------:R1:W-:Y:S01]  /*19160*/  LDGSTS.E [R37+0x4de00], [R44.64], !P5 ;  /* 0x4de000002c257fae */ /* 0x0003e2000e921848 */
[----:B------:R-:W-:-:S04]  /*19170*/  IMAD.WIDE R42, R0, 0x4, R66 ;  /* 0x00000004002a7825 */ /* 0x000fc800078e0242 */
[C---:B------:R-:W-:Y:S01]  /*19180*/  IMAD.WIDE R40, R0.reuse, 0x4, R140 ;  /* 0x0000000400287825 */ /* 0x040fe200078e028c */
[----:B------:R4:W-:Y:S03]  /*19190*/  STL.64 [R1+0x4d0], R42 ;  /* 0x0004d02a01007387 */ /* 0x0009e60000100a00 */
[C---:B----4-:R-:W-:Y:S01]  /*191a0*/  IMAD.WIDE R46, R0.reuse, 0x4, R128 ;  /* 0x00000004002e7825 */ /* 0x050fe200078e0280 */
[----:B------:R4:W-:Y:S03]  /*191b0*/  STL.64 [R1+0x4d8], R40 ;  /* 0x0004d82801007387 */ /* 0x0009e60000100a00 */
[C---:B-1----:R-:W-:Y:S01]  /*191c0*/  IMAD.WIDE R44, R0.reuse, 0x4, R130 ;  /* 0x00000004002c7825 */ /* 0x042fe200078e0282 */
[----:B------:R1:W-:Y:S04]  /*191d0*/  LDGSTS.E [R37+0x4ec00], [R42.64], !P1 ;  /* 0x4ec000002a257fae */ /* 0x0003e8000c921848 */
[----:B------:R4:W-:Y:S04]  /*191e0*/  LDGSTS.E [R37+0x4ee00], [R40.64], !P1 ;  /* 0x4ee0000028257fae */ /* 0x0009e8000c921848 */
[----:B------:R-:W3:Y:S01]  /*191f0*/  LDL.LU.64 R130, [R1+0x380] ;  /* 0x0003800001827983 */ /* 0x000ee20000300a00 */
[----:B-1----:R-:W-:-:S03]  /*19200*/  IMAD.WIDE R42, R0, 0x4, R144 ;  /* 0x00000004002a7825 */ /* 0x002fc600078e0290 */
[----:B------:R-:W3:Y:S04]  /*19210*/  LDL.LU.64 R128, [R1+0x378] ;  /* 0x0003780001807983 */ /* 0x000ee80000300a00 */
[----:B------:R-:W-:Y:S01]  /*19220*/  STL.64 [R1+0x510], R46 ;  /* 0x0005102e01007387 */ /* 0x000fe20000100a00 */
[----:B----4-:R-:W-:-:S03]  /*19230*/  IMAD.WIDE R40, R0, 0x4, R242 ;  /* 0x0000000400287825 */ /* 0x010fc600078e02f2 */
[----:B------:R1:W-:Y:S04]  /*19240*/  STL.64 [R1+0x518], R44 ;  /* 0x0005182c01007387 */ /* 0x0003e80000100a00 */
[----:B------:R-:W4:Y:S04]  /*19250*/  LDL.LU.64 R144, [R1+0x370] ;  /* 0x0003700001907983 */ /* 0x000f280000300a00 */
[----:B------:R1:W-:Y:S04]  /*19260*/  STL.64 [R1+0x550], R42 ;  /* 0x0005502a01007387 */ /* 0x0003e80000100a00 */
[----:B------:R2:W-:Y:S04]  /*19270*/  STL.64 [R1+0x558], R40 ;  /* 0x0005582801007387 */ /* 0x0005e80000100a00 */
[----:B------:R-:W4:Y:S01]  /*19280*/  LDL.LU.64 R242, [R1+0x368] ;  /* 0x0003680001f27983 */ /* 0x000f220000300a00 */
[----:B------:R-:W-:-:S02]  /*19290*/  IADD3 R3, R4, -0x144, RZ ;  /* 0xfffffebc04037810 */ /* 0x000fc40007ffe0ff */
[C---:B------:R-:W-:Y:S01]  /*192a0*/  IADD3 R2, R4.reuse, -0x148, RZ ;  /* 0xfffffeb804027810 */ /* 0x040fe20007ffe0ff */
[----:B------:R1:W-:Y:S01]  /*192b0*/  LDGSTS.E [R37+0x4fc00], [R46.64], !P6 ;  /* 0x4fc000002e257fae */ /* 0x0003e2000f121848 */
[----:B------:R-:W-:Y:S02]  /*192c0*/  ISETP.GE.U32.AND P4, PT, R3, 0x7ffffe3d, PT ;  /* 0x7ffffe3d0300780c */ /* 0x000fe40003f86070 */
[----:B------:R-:W-:Y:S01]  /*192d0*/  IADD3 R3, R4, -0x14c, RZ ;  /* 0xfffffeb404037810 */ /* 0x000fe20007ffe0ff */
[----:B------:R1:W-:Y:S01]  /*192e0*/  LDGSTS.E [R37+0x4fe00], [R44.64], !P6 ;  /* 0x4fe000002c257fae */ /* 0x0003e2000f121848 */
[----:B------:R-:W-:Y:S02]  /*192f0*/  ISETP.GE.U32.AND P2, PT, R2, 0x7ffffe39, PT ;  /* 0x7ffffe390200780c */ /* 0x000fe40003f46070 */
[----:B------:R-:W-:-:S07]  /*19300*/  ISETP.GE.U32.AND P0, PT, R3, 0x7ffffe35, PT ;  /* 0x7ffffe350300780c */ /* 0x000fce0003f06070 */
[----:B------:R1:W-:Y:S02]  /*19310*/  LDGSTS.E [R37+0x50c00], [R42.64], !P4 ;  /* 0x50c000002a257fae */ /* 0x0003e4000e121848 */
[C---:B-1----:R-:W-:Y:S02]  /*19320*/  IMAD.WIDE R44, R0.reuse, 0x4, R142 ;  /* 0x00000004002c7825 */ /* 0x042fe400078e028e */
[----:B------:R2:W-:Y:S04]  /*19330*/  LDGSTS.E [R37+0x50e00], [R40.64], !P4 ;  /* 0x50e0000028257fae */ /* 0x0005e8000e121848 */
[----:B------:R-:W-:Y:S01]  /*19340*/  STL.64 [R1+0x590], R44 ;  /* 0x0005902c01007387 */ /* 0x000fe20000100a00 */
[----:B------:R-:W-:-:S03]  /*19350*/  IMAD.WIDE R42, R0, 0x4, R38 ;  /* 0x00000004002a7825 */ /* 0x000fc600078e0226 */
[----:B------:R1:W-:Y:S04]  /*19360*/  LDGSTS.E [R37+0x51c00], [R44.64], !P2 ;  /* 0x51c000002c257fae */ /* 0x0003e8000d121848 */
[----:B------:R-:W-:Y:S04]  /*19370*/  STL.64 [R1+0x598], R42 ;  /* 0x0005982a01007387 */ /* 0x000fe80000100a00 */
[----:B------:R-:W4:Y:S04]  /*19380*/  LDL.LU.64 R50, [R1+0x360] ;  /* 0x0003600001327983 */ /* 0x000f280000300a00 */
[----:B------:R-:W4:Y:S04]  /*19390*/  LDL.LU.64 R64, [R1+0x358] ;  /* 0x0003580001407983 */ /* 0x000f280000300a00 */
[----:B------:R4:W-:Y:S01]  /*193a0*/  LDGSTS.E [R37+0x51e00], [R42.64], !P2 ;  /* 0x51e000002a257fae */ /* 0x0009e2000d121848 */
[----:B--2---:R-:W-:-:S04]  /*193b0*/  IMAD.WIDE R40, R0, 0x4, R52 ;  /* 0x0000000400287825 */ /* 0x004fc800078e0234 */
[C---:B---3--:R-:W-:Y:S01]  /*193c0*/  IMAD.WIDE R38, R0.reuse, 0x4, R54 ;  /* 0x0000000400267825 */ /* 0x048fe200078e0236 */
[----:B------:R-:W-:Y:S04]  /*193d0*/  STL.64 [R1+0x390], R40 ;  /* 0x0003902801007387 */ /* 0x000fe80000100a00 */
[----:B------:R2:W-:Y:S04]  /*193e0*/  STL.64 [R1+0x388], R38 ;  /* 0x0003882601007387 */ /* 0x0005e80000100a00 */
[----:B------:R-:W3:Y:S04]  /*193f0*/  LDL.LU.64 R66, [R1+0x350] ;  /* 0x0003500001427983 */ /* 0x000ee80000300a00 */
[----:B------:R-:W3:Y:S04]  /*19400*/  LDL.LU.64 R140, [R1+0x348] ;  /* 0x00034800018c7983 */ /* 0x000ee80000300a00 */
[----:B------:R1:W-:Y:S04]  /*19410*/  LDGSTS.E [R37+0x52c00], [R40.64], !P0 ;  /* 0x52c0000028257fae */ /* 0x0003e8000c121848 */
[----:B------:R2:W-:Y:S04]  /*19420*/  LDGSTS.E [R37+0x52e00], [R38.64], !P0 ;  /* 0x52e0000026257fae */ /* 0x0005e8000c121848 */
[----:B--2---:R-:W2:Y:S01]  /*19430*/  LDL.LU.64 R38, [R1+0x340] ;  /* 0x0003400001267983 */ /* 0x004ea20000300a00 */
[----:B------:R-:W-:-:S03]  /*19440*/  IMAD.WIDE R46, R0, 0x4, R130 ;  /* 0x00000004002e7825 */ /* 0x000fc600078e0282 */
[----:B------:R-:W2:Y:S01]  /*19450*/  LDL.LU.64 R130, [R1+0x338] ;  /* 0x0003380001827983 */ /* 0x000ea20000300a00 */
[----:B-1----:R-:W-:-:S03]  /*19460*/  IMAD.WIDE R44, R0, 0x4, R128 ;  /* 0x00000004002c7825 */ /* 0x002fc600078e0280 */
[----:B------:R1:W-:Y:S04]  /*19470*/  STL.64 [R1+0x380], R46 ;  /* 0x0003802e01007387 */ /* 0x0003e80000100a00 */
[----:B------:R-:W2:Y:S04]  /*19480*/  LDL.LU.64 R142, [R1+0x330] ;  /* 0x00033000018e7983 */ /* 0x000ea80000300a00 */
[----:B------:R1:W-:Y:S01]  /*19490*/  STL.64 [R1+0x378], R44 ;  /* 0x0003782c01007387 */ /* 0x0003e20000100a00 */
[----:B----4-:R-:W-:-:S04]  /*194a0*/  IMAD.WIDE R42, R0, 0x4, R144 ;  /* 0x00000004002a7825 */ /* 0x010fc800078e0290 */
[----:B------:R-:W-:Y:S02]  /*194b0*/  IMAD.WIDE R40, R0, 0x4, R242 ;  /* 0x0000000400287825 */ /* 0x000fe400078e02f2 */
[----:B------:R-:W4:Y:S04]  /*194c0*/  LDL.LU.64 R242, [R1+0x328] ;  /* 0x0003280001f27983 */ /* 0x000f280000300a00 */
[----:B------:R3:W-:Y:S04]  /*194d0*/  STL.64 [R1+0x370], R42 ;  /* 0x0003702a01007387 */ /* 0x0007e80000100a00 */
[----:B------:R1:W-:Y:S04]  /*194e0*/  STL.64 [R1+0x368], R40 ;  /* 0x0003682801007387 */ /* 0x0003e80000100a00 */
[----:B------:R-:W4:Y:S04]  /*194f0*/  LDL.LU.64 R52, [R1+0x1f0] ;  /* 0x0001f00001347983 */ /* 0x000f280000300a00 */
[----:B------:R-:W4:Y:S04]  /*19500*/  LDL.LU.64 R54, [R1+0x1e8] ;  /* 0x0001e80001367983 */ /* 0x000f280000300a00 */
[----:B------:R-:W4:Y:S01]  /*19510*/  LDL.LU.64 R128, [R1+0x1e0] ;  /* 0x0001e00001807983 */ /* 0x000f220000300a00 */
[----:B------:R-:W-:-:S02]  /*19520*/  IADD3 R2, R4, -0x150, RZ ;  /* 0xfffffeb004027810 */ /* 0x000fc40007ffe0ff */
[----:B------:R-:W-:Y:S01]  /*19530*/  IADD3 R3, R4, -0x154, RZ ;  /* 0xfffffeac04037810 */ /* 0x000fe20007ffe0ff */
[----:B------:R-:W4:Y:S01]  /*19540*/  LDL.LU.64 R144, [R1+0x1d8] ;  /* 0x0001d80001907983 */ /* 0x000f220000300a00 */
[----:B------:R-:W-:Y:S02]  /*19550*/  ISETP.GE.U32.AND P3, PT, R2, 0x7ffffe31, PT ;  /* 0x7ffffe310200780c */ /* 0x000fe40003f66070 */
[----:B------:R-:W-:Y:S02]  /*19560*/  ISETP.GE.U32.AND P5, PT, R3, 0x7ffffe2d, PT ;  /* 0x7ffffe2d0300780c */ /* 0x000fe40003fa6070 */
[----:B------:R-:W-:-:S04]  /*19570*/  IADD3 R2, R4, -0x158, RZ ;  /* 0xfffffea804027810 */ /* 0x000fc80007ffe0ff */
[----:B------:R-:W-:Y:S02]  /*19580*/  ISETP.GE.U32.AND P1, PT, R2, 0x7ffffe29, PT ;  /* 0x7ffffe290200780c */ /* 0x000fe40003f26070 */
[C---:B------:R-:W-:Y:S02]  /*19590*/  IADD3 R3, R4.reuse, -0x15c, RZ ;  /* 0xfffffea404037810 */ /* 0x040fe40007ffe0ff */
[----:B------:R-:W-:Y:S01]  /*195a0*/  IADD3 R2, R4, -0x160, RZ ;  /* 0xfffffea004027810 */ /* 0x000fe20007ffe0ff */
[----:B------:R1:W-:Y:S01]  /*195b0*/  LDGSTS.E [R37+0x53c00], [R46.64], !P3 ;  /* 0x53c000002e257fae */ /* 0x0003e2000d921848 */
[----:B------:R-:W-:-:S03]  /*195c0*/  ISETP.GE.U32.AND P6, PT, R3, 0x7ffffe25, PT ;  /* 0x7ffffe250300780c */ /* 0x000fc60003fc6070 */
[----:B------:R1:W-:Y:S01]  /*195d0*/  LDGSTS.E [R37+0x53e00], [R44.64], !P3 ;  /* 0x53e000002c257fae */ /* 0x0003e2000d921848 */
[----:B------:R-:W-:-:S03]  /*195e0*/  ISETP.GE.U32.AND P4, PT, R2, 0x7ffffe21, PT ;  /* 0x7ffffe210200780c */ /* 0x000fc60003f86070 */
[----:B------:R3:W-:Y:S01]  /*195f0*/  LDGSTS.E [R37+0x54c00], [R42.64], !P5 ;  /* 0x54c000002a257fae */ /* 0x0007e2000e921848 */
[----:B-1----:R-:W-:-:S03]  /*19600*/  IMAD.WIDE R46, R0, 0x4, R50 ;  /* 0x00000004002e7825 */ /* 0x002fc600078e0232 */
[----:B------:R1:W-:Y:S01]  /*19610*/  LDGSTS.E [R37+0x54e00], [R40.64], !P5 ;  /* 0x54e0000028257fae */ /* 0x0003e2000e921848 */
[----:B------:R-:W-:Y:S01]  /*19620*/  IMAD.WIDE R44, R0, 0x4, R64 ;  /* 0x00000004002c7825 */ /* 0x000fe200078e0240 */
[C---:B------:R-:W-:Y:S02]  /*19630*/  IADD3 R3, R4.reuse, -0x164, RZ ;  /* 0xfffffe9c04037810 */ /* 0x040fe40007ffe0ff */
[----:B------:R-:W-:Y:S01]  /*19640*/  STL.64 [R1+0x360], R46 ;  /* 0x0003602e01007387 */ /* 0x000fe20000100a00 */
[----:B------:R-:W-:-:S03]  /*19650*/  IADD3 R2, R4, -0x168, RZ ;  /* 0xfffffe9804027810 */ /* 0x000fc60007ffe0ff */
[----:B------:R2:W-:Y:S01]  /*19660*/  STL.64 [R1+0x358], R44 ;  /* 0x0003582c01007387 */ /* 0x0005e20000100a00 */
[----:B------:R-:W-:-:S03]  /*19670*/  ISETP.GE.U32.AND P2, PT, R3, 0x7ffffe1d, PT ;  /* 0x7ffffe1d0300780c */ /* 0x000fc60003f46070 */
[----:B------:R1:W-:Y:S01]  /*19680*/  LDGSTS.E [R37+0x55c00], [R46.64], !P1 ;  /* 0x55c000002e257fae */ /* 0x0003e2000c921848 */
[----:B------:R-:W-:-:S03]  /*19690*/  ISETP.GE.U32.AND P0, PT, R2, 0x7ffffe19, PT ;  /* 0x7ffffe190200780c */ /* 0x000fc60003f06070 */
[----:B------:R2:W-:Y:S01]  /*196a0*/  LDGSTS.E [R37+0x55e00], [R44.64], !P1 ;  /* 0x55e000002c257fae */ /* 0x0005e2000c921848 */
[C---:B------:R-:W-:Y:S02]  /*196b0*/  IADD3 R3, R4.reuse, -0x16c, RZ ;  /* 0xfffffe9404037810 */ /* 0x040fe40007ffe0ff */
[----:B------:R-:W-:Y:S02]  /*196c0*/  IADD3 R2, R4, -0x170, RZ ;  /* 0xfffffe9004027810 */ /* 0x000fe40007ffe0ff */
[----:B------:R-:W-:Y:S02]  /*196d0*/  ISETP.GE.U32.AND P3, PT, R3, 0x7ffffe15, PT ;  /* 0x7ffffe150300780c */ /* 0x000fe40003f66070 */
[----:B------:R-:W-:Y:S02]  /*196e0*/  ISETP.GE.U32.AND P5, PT, R2, 0x7ffffe11, PT ;  /* 0x7ffffe110200780c */ /* 0x000fe40003fa6070 */
[C---:B------:R-:W-:Y:S02]  /*196f0*/  IADD3 R3, R4.reuse, -0x174, RZ ;  /* 0xfffffe8c04037810 */ /* 0x040fe40007ffe0ff */
[----:B------:R-:W-:-:S02]  /*19700*/  IADD3 R2, R4, -0x178, RZ ;  /* 0xfffffe8804027810 */ /* 0x000fc40007ffe0ff */
[----:B------:R-:W-:Y:S02]  /*19710*/  ISETP.GE.U32.AND P1, PT, R3, 0x7ffffe0d, PT ;  /* 0x7ffffe0d0300780c */ /* 0x000fe40003f26070 */
[----:B------:R-:W-:Y:S01]  /*19720*/  IADD3 R36, R4, -0x17c, RZ ;  /* 0xfffffe8404247810 */ /* 0x000fe20007ffe0ff */
[----:B------:R-:W-:-:S04]  /*19730*/  IMAD.WIDE R138, R5, 0x4, R180 ;  /* 0x00000004058a7825 */ /* 0x000fc800078e02b4 */
[----:B------:R-:W-:-:S04]  /*19740*/  IMAD.WIDE R64, R5, 0x4, R164 ;  /* 0x0000000405407825 */ /* 0x000fc800078e02a4 */
[----:B---3--:R-:W-:-:S04]  /*19750*/  IMAD.WIDE R42, R0, 0x4, R66 ;  /* 0x00000004002a7825 */ /* 0x008fc800078e0242 */
[C---:B-1----:R-:W-:Y:S01]  /*19760*/  IMAD.WIDE R40, R0.reuse, 0x4, R140 ;  /* 0x0000000400287825 */ /* 0x042fe200078e028c */
[----:B------:R1:W-:Y:S04]  /*19770*/  STL.64 [R1+0x350], R42 ;  /* 0x0003502a01007387 */ /* 0x0003e80000100a00 */
[----:B------:R3:W-:Y:S04]  /*19780*/  STL.64 [R1+0x348], R40 ;  /* 0x0003482801007387 */ /* 0x0007e80000100a00 */
[----:B------:R1:W-:Y:S04]  /*19790*/  LDGSTS.E [R37+0x56c00], [R42.64], !P6 ;  /* 0x56c000002a257fae */ /* 0x0003e8000f121848 */
[----:B------:R3:W-:Y:S01]  /*197a0*/  LDGSTS.E [R37+0x56e00], [R40.64], !P6 ;  /* 0x56e0000028257fae */ /* 0x0007e2000f121848 */
[----:B--2---:R-:W-:-:S03]  /*197b0*/  IMAD.WIDE R44, R0, 0x4, R38 ;  /* 0x00000004002c7825 */ /* 0x004fc600078e0226 */
[----:B------:R-:W2:Y:S01]  /*197c0*/  LDL.LU.64 R38, [R1+0x110] ;  /* 0x0001100001267983 */ /* 0x000ea20000300a00 */
[----:B------:R-:W-:-:S03]  /*197d0*/  ISETP.GE.U32.AND P6, PT, R2, 0x7ffffe09, PT ;  /* 0x7ffffe090200780c */ /* 0x000fc60003fc6070 */
[----:B------:R1:W-:Y:S02]  /*197e0*/  LDGSTS.E [R37+0x57c00], [R44.64], !P4 ;  /* 0x57c000002c257fae */ /* 0x0003e4000e121848 */
[C---:B-1----:R-:W-:Y:S02]  /*197f0*/  IMAD.WIDE R42, R0.reuse, 0x4, R130 ;  /* 0x00000004002a7825 */ /* 0x042fe400078e0282 */
[----:B------:R-:W2:Y:S04]  /*19800*/  LDL.LU.64 R130, [R1+0x108] ;  /* 0x0001080001827983 */ /* 0x000ea80000300a00 */
[----:B------:R-:W-:Y:S01]  /*19810*/  STL.64 [R1+0x340], R44 ;  /* 0x0003402c01007387 */ /* 0x000fe20000100a00 */
[----:B---3--:R-:W-:-:S03]  /*19820*/  IMAD.WIDE R40, R0, 0x4, R142 ;  /* 0x0000000400287825 */ /* 0x008fc600078e028e */
[----:B------:R-:W-:Y:S04]  /*19830*/  STL.64 [R1+0x338], R42 ;  /* 0x0003382a01007387 */ /* 0x000fe80000100a00 */
[----:B------:R1:W-:Y:S01]  /*19840*/  LDGSTS.E [R37+0x57e00], [R42.64], !P4 ;  /* 0x57e000002a257fae */ /* 0x0003e2000e121848 */
[----:B------:R-:W-:-:S03]  /*19850*/  ISETP.GE.U32.AND P4, PT, R36, 0x7ffffe05, PT ;  /* 0x7ffffe052400780c */ /* 0x000fc60003f86070 */
[----:B------:R1:W-:Y:S01]  /*19860*/  LDGSTS.E [R37+0x58c00], [R40.64], !P2 ;  /* 0x58c0000028257fae */ /* 0x0003e2000d121848 */
[----:B----4-:R-:W-:-:S03]  /*19870*/  IMAD.WIDE R2, R0, 0x4, R242 ;  /* 0x0000000400027825 */ /* 0x010fc600078e02f2 */
[----:B------:R-:W3:Y:S04]  /*19880*/  LDL.LU.64 R242, [R1+0x100] ;  /* 0x0001000001f27983 */ /* 0x000ee80000300a00 */
[----:B------:R-:W-:Y:S04]  /*19890*/  STL.64 [R1+0x330], R40 ;  /* 0x0003302801007387 */ /* 0x000fe80000100a00 */
[----:B------:R1:W-:Y:S04]  /*198a0*/  LDGSTS.E [R37+0x58e00], [R2.64], !P2 ;  /* 0x58e0000002257fae */ /* 0x0003e8000d121848 */
[----:B------:R4:W-:Y:S01]  /*198b0*/  STL.64 [R1+0x328], R2 ;  /* 0x0003280201007387 */ /* 0x0009e20000100a00 */
[----:B-1----:R-:W-:-:S04]  /*198c0*/  IMAD.WIDE R36, R5, 0x4, R52 ;  /* 0x0000000405247825 */ /* 0x002fc800078e0234 */
[C---:B----4-:R-:W-:Y:S01]  /*198d0*/  IMAD.WIDE R2, R5.reuse, 0x4, R54 ;  /* 0x0000000405027825 */ /* 0x050fe200078e0236 */
[----:B------:R1:W-:Y:S03]  /*198e0*/  STL.64 [R1+0x920], R36 ;  /* 0x0009202401007387 */ /* 0x0003e60000100a00 */
[C---:B------:R-:W-:Y:S01]  /*198f0*/  IMAD.WIDE R56, R5.reuse, 0x4, R128 ;  /* 0x0000000405387825 */ /* 0x040fe200078e0280 */
[----:B------:R2:W-:Y:S04]  /*19900*/  STL.64 [R1+0x928], R2 ;  /* 0x0009280201007387 */ /* 0x0005e80000100a00 */
[----:B------:R-:W4:Y:S04]  /*19910*/  LDL.LU.64 R180, [R1+0x1468] ;  /* 0x0014680001b47983 */ /* 0x000f280000300a00 */
[----:B------:R-:W4:Y:S04]  /*19920*/  LDL.LU.64 R164, [R1+0x1460] ;  /* 0x0014600001a47983 */ /* 0x000f280000300a00 */
[----:B------:R-:W4:Y:S01]  /*19930*/  LDL.LU.64 R52, [R1+0xd0] ;  /* 0x0000d00001347983 */ /* 0x000f220000300a00 */
[----:B-1----:R-:W-:-:S03]  /*19940*/  IMAD.WIDE R36, R5, 0x4, R12 ;  /* 0x0000000405247825 */ /* 0x002fc600078e020c */
[----:B------:R-:W-:Y:S04]  /*19950*/  STL.64 [R1+0x930], R56 ;  /* 0x0009303801007387 */ /* 0x000fe80000100a00 */
[----:B------:R-:W-:Y:S04]  /*19960*/  STL.64 [R1+0x1338], R56 ;  /* 0x0013383801007387 */ /* 0x000fe80000100a00 */
[----:B------:R-:W4:Y:S04]  /*19970*/  LDL.LU.64 R12, [R1+0x1458] ;  /* 0x00145800010c7983 */ /* 0x000f280000300a00 */
[----:B------:R-:W4:Y:S01]  /*19980*/  LDL.LU.64 R54, [R1+0xc8] ;  /* 0x0000c80001367983 */ /* 0x000f220000300a00 */
[----:B------:R-:W-:-:S03]  /*19990*/  IMAD.WIDE R44, R5, 0x4, R144 ;  /* 0x00000004052c7825 */ /* 0x000fc600078e0290 */
[----:B------:R-:W4:Y:S01]  /*199a0*/  LDL.LU.64 R144, [R1+0xc0] ;  /* 0x0000c00001907983 */ /* 0x000f220000300a00 */
[----:B------:R-:W-:-:S03]  /*199b0*/  IMAD.WIDE R128, R5, 0x4, R28 ;  /* 0x0000000405807825 */ /* 0x000fc600078e021c */
[----:B------:R-:W-:Y:S04]  /*199c0*/  STL.64 [R1+0x938], R44 ;  /* 0x0009382c01007387 */ /* 0x000fe80000100a00 */
[----:B------:R-:W-:Y:S04]  /*199d0*/  STL.64 [R1+0x1340], R44 ;  /* 0x0013402c01007387 */ /* 0x000fe80000100a00 */
[----:B------:R-:W4:Y:S04]  /*199e0*/  LDL.LU.64 R28, [R1+0x1450] ;  /* 0x00145000011c7983 */ /* 0x000f280000300a00 */
[----:B------:R-:W-:Y:S04]  /*199f0*/  STL.64 [R1+0x940], R138 ;  /* 0x0009408a01007387 */ /* 0x000fe80000100a00 */
[----:B------:R-:W-:Y:S04]  /*19a00*/  STL.64 [R1+0x1348], R138 ;  /* 0x0013488a01007387 */ /* 0x000fe80000100a00 */
[----:B------:R-:W-:Y:S04]  /*19a10*/  STL.64 [R1+0x948], R64 ;  /* 0x0009484001007387 */ /* 0x000fe80000100a00 */
[----:B------:R-:W-:Y:S01]  /*19a20*/  STL.64 [R1+0x1350], R64 ;  /* 0x0013504001007387 */ /* 0x000fe20000100a00 */
[----:B------:R-:W-:-:S04]  /*19a30*/  IMAD.WIDE R46, R5, 0x4, R146 ;  /* 0x00000004052e7825 */ /* 0x000fc800078e0292 */
[----:B------:R-:W-:-:S04]  /*19a40*/  IMAD.WIDE R66, R5, 0x4, R76 ;  /* 0x0000000405427825 */ /* 0x000fc800078e024c */
[----:B------:R-:W-:-:S04]  /*19a50*/  IMAD.WIDE R60, R5, 0x4, R162 ;  /* 0x00000004053c7825 */ /* 0x000fc800078e02a2 */
[----:B--2---:R-:W-:-:S05]  /*19a60*/  IMAD.WIDE R2, R5, 0x4, R38 ;  /* 0x0000000405027825 */ /* 0x004fca00078e0226 */
[----:B------:R1:W-:Y:S04]  /*19a70*/  STL.64 [R1+0x960], R2 ;  /* 0x0009600201007387 */ /* 0x0003e80000100a00 */
[----:B------:R-:W-:Y:S04]  /*19a80*/  STL.64 [R1+0x950], R36 ;  /* 0x0009502401007387 */ /* 0x000fe80000100a00 */
[----:B------:R-:W-:Y:S01]  /*19a90*/  STL.64 [R1+0x1358], R36 ;  /* 0x0013582401007387 */ /* 0x000fe20000100a00 */
[----:B-1----:R-:W-:-:S05]  /*19aa0*/  IMAD.WIDE R2, R5, 0x4, R130 ;  /* 0x0000000405027825 */ /* 0x002fca00078e0282 */
[----:B------:R1:W-:Y:S04]  /*19ab0*/  STL.64 [R1+0x968], R2 ;  /* 0x0009680201007387 */ /* 0x0003e80000100a00 */
[----:B------:R-:W-:Y:S04]  /*19ac0*/  STL.64 [R1+0x958], R128 ;  /* 0x0009588001007387 */ /* 0x000fe80000100a00 */
[----:B------:R-:W-:Y:S04]  /*19ad0*/  STL.64 [R1+0x1360], R128 ;  /* 0x0013608001007387 */ /* 0x000fe80000100a00 */
[----:B------:R-:W2:Y:S01]  /*19ae0*/  LDL.LU.64 R146, [R1+0x1448] ;  /* 0x0014480001927983 */ /* 0x000ea20000300a00 */
[----:B-1----:R-:W-:-:S03]  /*19af0*/  IMAD.WIDE R2, R5, 0x4, R112 ;  /* 0x0000000405027825 */ /* 0x002fc600078e0270 */
[----:B------:R-:W2:Y:S01]  /*19b00*/  LDL.LU.64 R112, [R1+0x1440] ;  /* 0x0014400001707983 */ /* 0x000ea20000300a00 */
[----:B------:R-:W-:-:S04]  /*19b10*/  IMAD.WIDE R38, R5, 0x4, R92 ;  /* 0x0000000405267825 */ /* 0x000fc800078e025c */
[C---:B---3--:R-:W-:Y:S02]  /*19b20*/  IMAD.WIDE R58, R5.reuse, 0x4, R242 ;  /* 0x00000004053a7825 */ /* 0x048fe400078e02f2 */
[----:B------:R-:W3:Y:S04]  /*19b30*/  LDL.LU.64 R242, [R1+0x70] ;  /* 0x0000700001f27983 */ /* 0x000ee80000300a00 */
[----:B------:R-:W-:Y:S04]  /*19b40*/  STL.64 [R1+0x970], R58 ;  /* 0x0009703a01007387 */ /* 0x000fe80000100a00 */
[----:B------:R-:W-:Y:S01]  /*19b50*/  STL.64 [R1+0x1368], R58 ;  /* 0x0013683a01007387 */ /* 0x000fe20000100a00 */
[----:B------:R-:W-:-:S03]  /*19b60*/  IMAD.WIDE R130, R5, 0x4, R246 ;  /* 0x0000000405827825 */ /* 0x000fc600078e02f6 */
[----:B------:R-:W2:Y:S04]  /*19b70*/  LDL.LU.64 R76, [R1+0x1438] ;  /* 0x00143800014c7983 */ /* 0x000ea80000300a00 */
[----:B------:R-:W2:Y:S04]  /*19b80*/  LDL.LU.64 R92, [R1+0x1430] ;  /* 0x00143000015c7983 */ /* 0x000ea80000300a00 */
[----:B------:R-:W-:Y:S04]  /*19b90*/  STL.64 [R1+0x978], R46 ;  /* 0x0009782e01007387 */ /* 0x000fe80000100a00 */
[----:B------:R-:W-:Y:S04]  /*19ba0*/  STL.64 [R1+0x1370], R46 ;  /* 0x0013702e01007387 */ /* 0x000fe80000100a00 */
[----:B------:R-:W2:Y:S04]  /*19bb0*/  LDL.LU.64 R246, [R1+0x1428] ;  /* 0x0014280001f67983 */ /* 0x000ea80000300a00 */
[----:B------:R-:W-:Y:S04]  /*19bc0*/  STL.64 [R1+0x980], R2 ;  /* 0x0009800201007387 */ /* 0x000fe80000100a00 */
[----:B------:R4:W-:Y:S04]  /*19bd0*/  STL.64 [R1+0x1378], R2 ;  /* 0x0013780201007387 */ /* 0x0009e80000100a00 */
[----:B------:R-:W-:Y:S04]  /*19be0*/  STL.64 [R1+0x988], R66 ;  /* 0x0009884201007387 */ /* 0x000fe80000100a00 */
[----:B------:R-:W-:Y:S01]  /*19bf0*/  STL.64 [R1+0x1380], R66 ;  /* 0x0013804201007387 */ /* 0x000fe20000100a00 */
[----:B----4-:R-:W-:-:S05]  /*19c00*/  IMAD.WIDE R2, R5, 0x4, R52 ;  /* 0x0000000405027825 */ /* 0x010fca00078e0234 */
[----:B------:R3:W-:Y:S01]  /*19c10*/  STL.64 [R1+0x9a0], R2 ;  /* 0x0009a00201007387 */ /* 0x0007e20000100a00 */
[----:B------:R-:W-:-:S03]  /*19c20*/  IMAD.WIDE R138, R5, 0x4, R54 ;  /* 0x00000004058a7825 */ /* 0x000fc600078e0236 */
[----:B------:R-:W-:Y:S04]  /*19c30*/  STL.64 [R1+0x990], R38 ;  /* 0x0009902601007387 */ /* 0x000fe80000100a00 */
[----:B------:R-:W-:Y:S04]  /*19c40*/  STL.64 [R1+0x1388], R38 ;  /* 0x0013882601007387 */ /* 0x000fe80000100a00 */
[----:B------:R-:W4:Y:S04]  /*19c50*/  LDL.LU.64 R136, [R1] ;  /* 0x0000000001887983 */ /* 0x000f280000300a00 */
[----:B------:R-:W-:Y:S04]  /*19c60*/  STL.64 [R1+0x998], R130 ;  /* 0x0009988201007387 */ /* 0x000fe80000100a00 */
[----:B------:R-:W-:Y:S04]  /*19c70*/  STL.64 [R1+0x1390], R130 ;  /* 0x0013908201007387 */ /* 0x000fe80000100a00 */
[----:B------:R-:W-:Y:S04]  /*19c80*/  STL.64 [R1+0x9a8], R138 ;  /* 0x0009a88a01007387 */ /* 0x000fe80000100a00 */
[----:B------:R-:W-:Y:S04]  /*19c90*/  STL.64 [R1+0x1398], R138 ;  /* 0x0013988a01007387 */ /* 0x000fe80000100a00 */
[----:B------:R-:W2:Y:S01]  /*19ca0*/  LDL.LU.64 R162, [R1+0x1420] ;  /* 0x0014200001a27983 */ /* 0x000ea20000300a00 */
[----:B------:R-:W-:-:S04]  /*19cb0*/  IMAD.WIDE R132, R5, 0x4, R144 ;  /* 0x0000000405847825 */ /* 0x000fc800078e0290 */
[C---:B------:R-:W-:Y:S02]  /*19cc0*/  IMAD.WIDE R48, R5.reuse, 0x4, R226 ;  /* 0x0000000405307825 */ /* 0x040fe400078e02e2 */
[----:B------:R-:W4:Y:S02]  /*19cd0*/  LDL.LU.64 R226, [R1+0x1418] ;  /* 0x0014180001e27983 */ /* 0x000f240000300a00 */
[C---:B------:R-:W-:Y:S02]  /*19ce0*/  IMAD.WIDE R140, R5.reuse, 0x4, R210 ;  /* 0x00000004058c7825 */ /* 0x040fe400078e02d2 */
[----:B------:R-:W-:Y:S02]  /*19cf0*/  STL.64 [R1+0x9b0], R132 ;  /* 0x0009b08401007387 */ /* 0x000fe40000100a00 */
[C---:B------:R-:W-:Y:S02]  /*19d00*/  IMAD.WIDE R52, R5.reuse, 0x4, R194 ;  /* 0x0000000405347825 */ /* 0x040fe400078e02c2 */
[----:B------:R-:W-:Y:S04]  /*19d10*/  STL.64 [R1+0x13a0], R132 ;  /* 0x0013a08401007387 */ /* 0x000fe80000100a00 */
[----:B------:R-:W4:Y:S01]  /*19d20*/  LDL.LU.64 R210, [R1+0x1410] ;  /* 0x0014100001d27983 */ /* 0x000f220000300a00 */
[----:B------:R-:W-:-:S03]  /*19d30*/  IMAD.WIDE R144, R5, 0x4, R178 ;  /* 0x0000000405907825 */ /* 0x000fc600078e02b2 */
[----:B------:R-:W4:Y:S04]  /*19d40*/  LDL.LU.64 R194, [R1+0x1408] ;  /* 0x0014080001c27983 */ /* 0x000f280000300a00 */
        /* <DEDUP_REMOVED lines=10> */
[----:B------:R-:W-:-:S04]  /*19df0*/  IMAD.WIDE R142, R5, 0x4, R110 ;  /* 0x00000004058e7825 */ /* 0x000fc800078e026e */
[----:B------:R-:W-:-:S04]  /*19e00*/  IMAD.WIDE R54, R5, 0x4, R78 ;  /* 0x0000000405367825 */ /* 0x000fc800078e024e */
[----:B---3--:R-:W-:-:S05]  /*19e10*/  IMAD.WIDE R2, R5, 0x4, R242 ;  /* 0x0000000405027825 */ /* 0x008fca00078e02f2 */
[----:B------:R4:W-:Y:S01]  /*19e20*/  STL.64 [R1+0x9e0], R2 ;  /* 0x0009e00201007387 */ /* 0x0009e20000100a00 */
[----:B------:R-:W-:-:S04]  /*19e30*/  IMAD.WIDE R242, R5, 0x4, R94 ;  /* 0x0000000405f27825 */ /* 0x000fc800078e025e */
[C---:B--2---:R-:W-:Y:S02]  /*19e40*/  IMAD.WIDE R44, R5.reuse, 0x4, R162 ;  /* 0x00000004052c7825 */ /* 0x044fe400078e02a2 */
[----:B------:R-:W2:Y:S04]  /*19e50*/  LDL.LU.64 R162, [R1+0x13f8] ;  /* 0x0013f80001a27983 */ /* 0x000ea80000300a00 */
[----:B------:R-:W-:Y:S04]  /*19e60*/  STL.64 [R1+0x9d0], R52 ;  /* 0x0009d03401007387 */ /* 0x000fe80000100a00 */
[----:B------:R1:W-:Y:S04]  /*19e70*/  STL.64 [R1+0x13c0], R52 ;  /* 0x0013c03401007387 */ /* 0x0003e80000100a00 */
[----:B------:R-:W3:Y:S04]  /*19e80*/  LDL.LU.64 R14, [R1+0x13f0] ;  /* 0x0013f000010e7983 */ /* 0x000ee80000300a00 */
[----:B------:R-:W-:Y:S04]  /*19e90*/  STL.64 [R1+0x9d8], R144 ;  /* 0x0009d89001007387 */ /* 0x000fe80000100a00 */
[----:B------:R-:W-:Y:S04]  /*19ea0*/  STL.64 [R1+0x9e8], R44 ;  /* 0x0009e82c01007387 */ /* 0x000fe80000100a00 */
[----:B------:R-:W2:Y:S04]  /*19eb0*/  LDL.LU.64 R30, [R1+0x13e8] ;  /* 0x0013e800011e7983 */ /* 0x000ea80000300a00 */
[----:B------:R-:W2:Y:S04]  /*19ec0*/  LDL.LU.64 R126, [R1+0x13e0] ;  /* 0x0013e000017e7983 */ /* 0x000ea80000300a00 */
[----:B------:R-:W-:Y:S04]  /*19ed0*/  STL.64 [R1+0x9f0], R134 ;  /* 0x0009f08601007387 */ /* 0x000fe80000100a00 */
[----:B------:R-:W2:Y:S04]  /*19ee0*/  LDL.LU.64 R110, [R1+0x13d8] ;  /* 0x0013d800016e7983 */ /* 0x000ea80000300a00 */
[----:B------:R-:W2:Y:S04]  /*19ef0*/  LDL.LU.64 R78, [R1+0x13d0] ;  /* 0x0013d000014e7983 */ /* 0x000ea80000300a00 */
[----:B------:R-:W-:Y:S04]  /*19f00*/  STL.64 [R1+0x9f8], R62 ;  /* 0x0009f83e01007387 */ /* 0x000fe80000100a00 */
[----:B------:R-:W3:Y:S01]  /*19f10*/  LDL.LU.64 R94, [R1+0x13c8] ;  /* 0x0013c800015e7983 */ /* 0x000ee20000300a00 */
[----:B----4-:R-:W-:-:S03]  /*19f20*/  IMAD.WIDE R2, R5, 0x4, R136 ;  /* 0x0000000405027825 */ /* 0x010fc600078e0288 */
[----:B------:R-:W-:Y:S01]  /*19f30*/  STL.64 [R1+0xa00], R50 ;  /* 0x000a003201007387 */ /* 0x000fe20000100a00 */
[----:B------:R-:W-:-:S03]  /*19f40*/  IMAD.WIDE R56, R5, 0x4, R246 ;  /* 0x0000000405387825 */ /* 0x000fc600078e02f6 */
[----:B------:R-:W4:Y:S01]  /*19f50*/  LDL.LU.64 R38, [R1+0x320] ;  /* 0x0003200001267983 */ /* 0x000f220000300a00 */
[----:B------:R-:W-:-:S03]  /*19f60*/  IMAD.WIDE R248, R5, 0x4, R244 ;  /* 0x0000000405f87825 */ /* 0x000fc600078e02f4 */
[----:B------:R-:W4:Y:S01]  /*19f70*/  LDL.LU.64 R66, [R1+0x318] ;  /* 0x0003180001427983 */ /* 0x000f220000300a00 */
[----:B------:R-:W-:-:S03]  /*19f80*/  IMAD.WIDE R136, R5, 0x4, R104 ;  /* 0x0000000405887825 */ /* 0x000fc600078e0268 */
[----:B------:R-:W-:Y:S01]  /*19f90*/  STL.64 [R1+0xa08], R142 ;  /* 0x000a088e01007387 */ /* 0x000fe20000100a00 */
        /* <DEDUP_REMOVED lines=31> */
[----:B--2---:R-:W-:-:S04]  /*1a190*/  IMAD.WIDE R58, R5, 0x4, R78 ;  /* 0x00000004053a7825 */ /* 0x004fc800078e024e */
[----:B---3--:R-:W-:-:S05]  /*1a1a0*/  IMAD.WIDE R46, R5, 0x4, R94 ;  /* 0x00000004052e7825 */ /* 0x008fca00078e025e */
[----:B------:R-:W-:Y:S04]  /*1a1b0*/  STL.64 [R1+0xa60], R46 ;  /* 0x000a602e01007387 */ /* 0x000fe80000100a00 */
[----:B------:R-:W-:Y:S04]  /*1a1c0*/  STL.64 [R1+0xa58], R96 ;  /* 0x000a586001007387 */ /* 0x000fe80000100a00 */
[----:B------:R-:W-:Y:S04]  /*1a1d0*/  STL.64 [R1+0xa68], R40 ;  /* 0x000a682801007387 */ /* 0x000fe80000100a00 */
[----:B------:R-:W-:Y:S04]  /*1a1e0*/  STL.64 [R1+0xa70], R250 ;  /* 0x000a70fa01007387 */ /* 0x000fe80000100a00 */
[----:B------:R-:W-:Y:S04]  /*1a1f0*/  STL.64 [R1+0xa78], R88 ;  /* 0x000a785801007387 */ /* 0x000fe80000100a00 */
[----:B------:R-:W-:Y:S04]  /*1a200*/  STL.64 [R1+0xa80], R86 ;  /* 0x000a805601007387 */ /* 0x000fe80000100a00 */
[----:B------:R-:W-:Y:S04]  /*1a210*/  STL.64 [R1+0xa88], R84 ;  /* 0x000a885401007387 */ /* 0x000fe80000100a00 */
[----:B------:R-:W-:Y:S01]  /*1a220*/  STL.64 [R1+0xa90], R82 ;  /* 0x000a905201007387 */ /* 0x000fe20000100a00 */
[----:B------:R-:W-:-:S03]  /*1a230*/  IMAD.WIDE R128, R5, 0x4, R110 ;  /* 0x0000000405807825 */ /* 0x000fc600078e026e */
[----:B------:R-:W-:Y:S04]  /*1a240*/  STL.64 [R1+0xaa0], R58 ;  /* 0x000aa03a01007387 */ /* 0x000fe80000100a00 */
        /* <DEDUP_REMOVED lines=14> */
[----:B------:R-:W2:Y:S01]  /*1a330*/  LDL.LU.64 R126, [R1+0x310] ;  /* 0x00031000017e7983 */ /* 0x000ea20000300a00 */
[----:B------:R-:W-:-:S04]  /*1a340*/  IMAD.WIDE R120, R5, 0x4, R120 ;  /* 0x0000000405787825 */ /* 0x000fc800078e0278 */
[C---:B------:R-:W-:Y:S01]  /*1a350*/  IMAD.WIDE R122, R5.reuse, 0x4, R122 ;  /* 0x00000004057a7825 */ /* 0x040fe200078e027a */
[----:B------:R-:W-:Y:S03]  /*1a360*/  STL.64 [R1+0xb08], R120 ;  /* 0x000b087801007387 */ /* 0x000fe60000100a00 */
        /* <DEDUP_REMOVED lines=118> */
[----:B------:R-:W-:Y:S01]  /*1aad0*/  IMAD.WIDE R232, R5, 0x4, R232 ;  /* 0x0000000405e87825 */ /* 0x000fe200078e02e8 */
[----:B------:R-:W-:Y:S04]  /*1aae0*/  STL.64 [R1+0xfb0], R224 ;  /* 0x000fb0e001007387 */ /* 0x000fe80000100a00 */
[----:B------:R-:W-:Y:S01]  /*1aaf0*/  STL.64 [R1+0xfd8], R26 ;  /* 0x000fd81a01007387 */ /* 0x000fe20000100a00 */
[----:B----4-:R-:W-:-:S03]  /*1ab00*/  IMAD.WIDE R6, R0, 0x4, R66 ;  /* 0x0000000400067825 */ /* 0x010fc600078e0242 */
[----:B-1----:R-:W3:Y:S01]  /*1ab10*/  LDL.LU.64 R52, [R1+0x300] ;  /* 0x0003000001347983 */ /* 0x002ee20000300a00 */
[----:B------:R-:W-:-:S03]  /*1ab20*/  IMAD.WIDE R146, R0, 0x4, R38 ;  /* 0x0000000400927825 */ /* 0x000fc600078e0226 */
[----:B------:R-:W4:Y:S04]  /*1ab30*/  LDL.LU.64 R140, [R1+0x2f0] ;  /* 0x0002f000018c7983 */ /* 0x000f280000300a00 */
[----:B------:R-:W4:Y:S01]  /*1ab40*/  LDL.LU.64 R60, [R1+0x2e0] ;  /* 0x0002e000013c7983 */ /* 0x000f220000300a00 */
[----:B------:R-:W-:-:S03]  /*1ab50*/  IMAD.WIDE R14, R5, 0x4, R234 ;  /* 0x00000004050e7825 */ /* 0x000fc600078e02ea */
[----:B------:R-:W-:Y:S04]  /*1ab60*/  STL.64 [R1+0xfe8], R232 ;  /* 0x000fe8e801007387 */ /* 0x000fe80000100a00 */
[----:B------:R-:W4:Y:S04]  /*1ab70*/  LDL.LU.64 R138, [R1+0x2d0] ;  /* 0x0002d000018a7983 */ /* 0x000f280000300a00 */
[----:B------:R-:W4:Y:S04]  /*1ab80*/  LDL.LU.64 R38, [R1+0x200] ;  /* 0x0002000001267983 */ /* 0x000f280000300a00 */
[----:B------:R-:W4:Y:S04]  /*1ab90*/  LDL.LU.64 R48, [R1+0x2e8] ;  /* 0x0002e80001307983 */ /* 0x000f280000300a00 */
[----:B------:R1:W-:Y:S01]  /*1aba0*/  STL.64 [R1+0x318], R6 ;  /* 0x0003180601007387 */ /* 0x0003e20000100a00 */
[----:B------:R-:W-:-:S03]  /*1abb0*/  IMAD.WIDE R12, R5, 0x4, R236 ;  /* 0x00000004050c7825 */ /* 0x000fc600078e02ec */
[----:B------:R-:W4:Y:S04]  /*1abc0*/  LDL.LU.64 R132, [R1+0x2d8] ;  /* 0x0002d80001847983 */ /* 0x000f280000300a00 */
[----:B------:R-:W4:Y:S01]  /*1abd0*/  LDL.LU.64 R130, [R1+0x208] ;  /* 0x0002080001827983 */ /* 0x000f220000300a00 */
[----:B------:R-:W-:-:S03]  /*1abe0*/  IMAD.WIDE R8, R5, 0x4, R240 ;  /* 0x0000000405087825 */ /* 0x000fc600078e02f0 */
[----:B------:R-:W4:Y:S04]  /*1abf0*/  LDL.LU.64 R66, [R1+0x1f8] ;  /* 0x0001f80001427983 */ /* 0x000f280000300a00 */
[----:B------:R-:W-:Y:S04]  /*1ac00*/  STL.64 [R1+0x1008], R14 ;  /* 0x0010080e01007387 */ /* 0x000fe80000100a00 */
[----:B------:R-:W4:Y:S04]  /*1ac10*/  LDL.LU.64 R236, [R1+0x308] ;  /* 0x0003080001ec7983 */ /* 0x000f280000300a00 */
[----:B------:R-:W4:Y:S01]  /*1ac20*/  LDL.LU.64 R240, [R1+0x2f8] ;  /* 0x0002f80001f07983 */ /* 0x000f220000300a00 */
[----:B------:R-:W-:-:S03]  /*1ac30*/  IMAD.WIDE R10, R5, 0x4, R238 ;  /* 0x00000004050a7825 */ /* 0x000fc600078e02ee */
[----:B------:R-:W-:Y:S01]  /*1ac40*/  STL.64 [R1+0xfe0], R12 ;  /* 0x000fe00c01007387 */ /* 0x000fe20000100a00 */
[----:B--2---:R-:W-:-:S03]  /*1ac50*/  IMAD.WIDE R238, R0, 0x4, R126 ;  /* 0x0000000400ee7825 */ /* 0x004fc600078e027e */
[----:B------:R-:W-:Y:S04]  /*1ac60*/  STL.64 [R1+0x1000], R10 ;  /* 0x0010000a01007387 */ /* 0x000fe80000100a00 */
[----:B------:R-:W3:Y:S04]  /*1ac70*/  LDL.64 R234, [R1+0x920] ;  /* 0x0009200001ea7983 */ /* 0x000ee80000100a00 */
[----:B------:R-:W3:Y:S04]  /*1ac80*/  LDL.64 R30, [R1+0x960] ;  /* 0x00096000011e7983 */ /* 0x000ee80000100a00 */
[----:B------:R-:W-:Y:S04]  /*1ac90*/  STL.64 [R1+0xff8], R8 ;  /* 0x000ff80801007387 */ /* 0x000fe80000100a00 */
[----:B------:R-:W3:Y:S04]  /*1aca0*/  LDL.64 R126, [R1+0x9a0] ;  /* 0x0009a000017e7983 */ /* 0x000ee80000100a00 */
[----:B------:R-:W1:Y:S01]  /*1acb0*/  S2R R245, SR_TID.X ;  /* 0x0000000000f57919 */ /* 0x000e620000002100 */
[----:B------:R-:W-:-:S02]  /*1acc0*/  ISETP.NE.U32.AND P2, PT, R252, RZ, PT ;  /* 0x000000fffc00720c */ /* 0x000fc40003f45070 */
[----:B------:R-:W-:Y:S01]  /*1acd0*/  IADD3 R4, R4, -0x180, RZ ;  /* 0xfffffe8004047810 */ /* 0x000fe20007ffe0ff */
[----:B------:R-:W3:Y:S01]  /*1ace0*/  LDL.64 R230, [R1+0x9e0] ;  /* 0x0009e00001e67983 */ /* 0x000ee20000100a00 */
[----:B-1----:R-:W-:-:S05]  /*1acf0*/  LOP3.LUT R246, R245, 0x7f, RZ, 0xc0, !PT ;  /* 0x0000007ff5f67812 */ /* 0x002fca00078ec0ff */
[----:B------:R-:W-:-:S05]  /*1ad00*/  IMAD.SHL.U32 R252, R246, 0x4, RZ ;  /* 0x00000004f6fc7824 */ /* 0x000fca00078e00ff */
[----:B------:R-:W-:-:S05]  /*1ad10*/  LOP3.LUT R247, R252, 0x60, RZ, 0x3c, !PT ;  /* 0x00000060fcf77812 */ /* 0x000fca00078e3cff */
[----:B------:R1:W-:Y:S04]  /*1ad20*/  LDGSTS.E [R247+0x59c00], [R146.64], !P0 ;  /* 0x59c0000092f77fae */ /* 0x0003e8000c121848 */
[----:B------:R1:W-:Y:S01]  /*1ad30*/  LDGSTS.E [R247+0x59e00], [R6.64], !P0 ;  /* 0x59e0000006f77fae */ /* 0x0003e2000c121848 */
[----:B------:R-:W-:-:S03]  /*1ad40*/  ISETP.GE.U32.AND P0, PT, R4, 0x7ffffe01, PT ;  /* 0x7ffffe010400780c */ /* 0x000fc60003f06070 */
[----:B------:R3:W-:Y:S01]  /*1ad50*/  LDGSTS.E [R247+0x5ac00], [R238.64], !P3 ;  /* 0x5ac00000eef77fae */ /* 0x0007e2000d921848 */
[C---:B------:R-:W-:Y:S02]  /*1ad60*/  IADD3 R5, R252.reuse, 0x100000, RZ ;  /* 0x00100000fc057810 */ /* 0x040fe40007ffe0ff */
[C---:B------:R-:W-:Y:S02]  /*1ad70*/  IADD3 R4, R252.reuse, 0x100000, RZ ;  /* 0x00100000fc047810 */ /* 0x040fe40007ffe0ff */
[----:B-1----:R-:W-:Y:S01]  /*1ad80*/  IADD3 R6, R252, 0x100000, RZ ;  /* 0x00100000fc067810 */ /* 0x002fe20007ffe0ff */
[----:B---3--:R-:W-:-:S04]  /*1ad90*/  IMAD.WIDE R52, R0, 0x4, R52 ;  /* 0x0000000400347825 */ /* 0x008fc800078e0234 */
[C---:B----4-:R-:W-:Y:S01]  /*1ada0*/  IMAD.WIDE R140, R0.reuse, 0x4, R140 ;  /* 0x00000004008c7825 */ /* 0x050fe200078e028c */
[----:B------:R1:W-:Y:S03]  /*1adb0*/  STL.64 [R1+0x300], R52 ;  /* 0x0003003401007387 */ /* 0x0003e60000100a00 */
[C---:B------:R-:W-:Y:S01]  /*1adc0*/  IMAD.WIDE R60, R0.reuse, 0x4, R60 ;  /* 0x00000004003c7825 */ /* 0x040fe200078e023c */
[----:B------:R3:W-:Y:S03]  /*1add0*/  STL.64 [R1+0x2f0], R140 ;  /* 0x0002f08c01007387 */ /* 0x0007e60000100a00 */
[C---:B------:R-:W-:Y:S01]  /*1ade0*/  IMAD.WIDE R138, R0.reuse, 0x4, R138 ;  /* 0x00000004008a7825 */ /* 0x040fe200078e028a */
[----:B------:R-:W-:Y:S03]  /*1adf0*/  STL.64 [R1+0x2e0], R60 ;  /* 0x0002e03c01007387 */ /* 0x000fe60000100a00 */
[C---:B------:R-:W-:Y:S01]  /*1ae00*/  IMAD.WIDE R38, R0.reuse, 0x4, R38 ;  /* 0x0000000400267825 */ /* 0x040fe200078e0226 */
[----:B------:R-:W-:Y:S03]  /*1ae10*/  STL.64 [R1+0x310], R138 ;  /* 0x0003108a01007387 */ /* 0x000fe60000100a00 */
[C---:B------:R-:W-:Y:S01]  /*1ae20*/  IMAD.WIDE R48, R0.reuse, 0x4, R48 ;  /* 0x0000000400307825 */ /* 0x040fe200078e0230 */
[----:B------:R-:W-:Y:S03]  /*1ae30*/  STL.64 [R1+0x320], R38 ;  /* 0x0003202601007387 */ /* 0x000fe60000100a00 */
[C---:B------:R-:W-:Y:S01]  /*1ae40*/  IMAD.WIDE R132, R0.reuse, 0x4, R132 ;  /* 0x0000000400847825 */ /* 0x040fe200078e0284 */
[----:B------:R4:W-:Y:S03]  /*1ae50*/  STL.64 [R1+0x2d0], R48 ;  /* 0x0002d03001007387 */ /* 0x0009e60000100a00 */
[C---:B------:R-:W-:Y:S01]  /*1ae60*/  IMAD.WIDE R130, R0.reuse, 0x4, R130 ;  /* 0x0000000400827825 */ /* 0x040fe200078e0282 */
[----:B------:R1:W-:Y:S03]  /*1ae70*/  STL.64 [R1+0x2d8], R132 ;  /* 0x0002d88401007387 */ /* 0x0003e60000100a00 */
[----:B------:R-:W-:-:S04]  /*1ae80*/  IMAD.WIDE R66, R0, 0x4, R66 ;  /* 0x0000000400427825 */ /* 0x000fc800078e0242 */
[----:B------:R-:W-:-:S04]  /*1ae90*/  IMAD.WIDE R236, R0, 0x4, R236 ;  /* 0x0000000400ec7825 */ /* 0x000fc800078e02ec */
[----:B------:R-:W-:Y:S01]  /*1aea0*/  IMAD.WIDE R240, R0, 0x4, R240 ;  /* 0x0000000400f07825 */ /* 0x000fe200078e02f0 */
[----:B------:R1:W-:Y:S04]  /*1aeb0*/  LDGSTS.E [R247+0x5ae00], [R236.64], !P3 ;  /* 0x5ae00000ecf77fae */ /* 0x0003e8000d921848 */
[----:B------:R1:W-:Y:S04]  /*1aec0*/  LDGSTS.E [R247+0x5bc00], [R52.64], !P5 ;  /* 0x5bc0000034f77fae */ /* 0x0003e8000e921848 */
[----:B------:R1:W-:Y:S04]  /*1aed0*/  LDGSTS.E [R247+0x5be00], [R240.64], !P5 ;  /* 0x5be00000f0f77fae */ /* 0x0003e8000e921848 */
[----:B------:R3:W-:Y:S04]  /*1aee0*/  STL.64 [R1+0x2e8], R130 ;  /* 0x0002e88201007387 */ /* 0x0007e80000100a00 */
[----:B------:R3:W-:Y:S04]  /*1aef0*/  LDGSTS.E [R247+0x5cc00], [R140.64], !P1 ;  /* 0x5cc000008cf77fae */ /* 0x0007e8000c921848 */
[----:B-1----:R-:W2:Y:S04]  /*1af00*/  LDL.LU.64 R52, [R1+0x13c0] ;  /* 0x0013c00001347983 */ /* 0x002ea80000300a00 */
[----:B------:R4:W-:Y:S04]  /*1af10*/  LDGSTS.E [R247+0x5ce00], [R48.64], !P1 ;  /* 0x5ce0000030f77fae */ /* 0x0009e8000c921848 */
[----:B------:R1:W-:Y:S04]  /*1af20*/  STL.64 [R1+0x2f8], R66 ;  /* 0x0002f84201007387 */ /* 0x0003e80000100a00 */
[----:B------:R1:W-:Y:S04]  /*1af30*/  LDGSTS.E [R247+0x5dc00], [R60.64], !P6 ;  /* 0x5dc000003cf77fae */ /* 0x0003e8000f121848 */
[----:B---3--:R-:W3:Y:S04]  /*1af40*/  LDL.LU.64 R140, [R1+0x13b8] ;  /* 0x0013b800018c7983 */ /* 0x008ee80000300a00 */
[----:B------:R1:W-:Y:S04]  /*1af50*/  LDGSTS.E [R247+0x5de00], [R132.64], !P6 ;  /* 0x5de0000084f77fae */ /* 0x0003e8000f121848 */
[----:B----4-:R-:W4:Y:S04]  /*1af60*/  LDL.LU.64 R48, [R1+0x13b0] ;  /* 0x0013b00001307983 */ /* 0x010f280000300a00 */
[----:B------:R1:W-:Y:S04]  /*1af70*/  LDGSTS.E [R247+0x5ec00], [R138.64], !P4 ;  /* 0x5ec000008af77fae */ /* 0x0003e8000e121848 */
[----:B-1----:R-:W2:Y:S04]  /*1af80*/  LDL.LU.64 R60, [R1+0x13a8] ;  /* 0x0013a800013c7983 */ /* 0x002ea80000300a00 */
[----:B------:R1:W-:Y:S04]  /*1af90*/  LDGSTS.E [R247+0x5ee00], [R130.64], !P4 ;  /* 0x5ee0000082f77fae */ /* 0x0003e8000e121848 */
[----:B------:R-:W2:Y:S04]  /*1afa0*/  LDL.LU.64 R132, [R1+0x13a0] ;  /* 0x0013a00001847983 */ /* 0x000ea80000300a00 */
[----:B------:R1:W-:Y:S04]  /*1afb0*/  LDGSTS.E [R247+0x5fc00], [R38.64], !P0 ;  /* 0x5fc0000026f77fae */ /* 0x0003e8000c121848 */
[----:B------:R-:W2:Y:S04]  /*1afc0*/  LDL.LU.64 R138, [R1+0x1398] ;  /* 0x00139800018a7983 */ /* 0x000ea80000300a00 */
[----:B------:R1:W-:Y:S04]  /*1afd0*/  LDGSTS.E [R247+0x5fe00], [R66.64], !P0 ;  /* 0x5fe0000042f77fae */ /* 0x0003e8000c121848 */
[----:B-1----:R-:W2:Y:S04]  /*1afe0*/  LDL.LU.64 R130, [R1+0x1390] ;  /* 0x0013900001827983 */ /* 0x002ea80000300a00 */
[----:B------:R-:W0:Y:S04]  /*1aff0*/  LDGDEPBAR ;  /* 0x00000000000079af */ /* 0x000e280000000000 */
[----:B------:R-:W2:Y:S04]  /*1b000*/  LDL.LU.64 R38, [R1+0x1388] ;  /* 0x0013880001267983 */ /* 0x000ea80000300a00 */
[----:B------:R1:W-:Y:S04]  /*1b010*/  LDGSTS.E [R5+-0x80000], [R234.64], P2 ;  /* 0x80000000ea057fae */ /* 0x0003e80009121848 */
[----:B------:R-:W2:Y:S04]  /*1b020*/  LDL.LU.64 R66, [R1+0x1380] ;  /* 0x0013800001427983 */ /* 0x000ea80000300a00 */
[----:B------:R1:W-:Y:S04]  /*1b030*/  LDGSTS.E [R4+-0x7f000], [R30.64], P2 ;  /* 0x810000001e047fae */ /* 0x0003e80009121848 */
[----:B------:R1:W-:Y:S04]  /*1b040*/  LDGSTS.E [R6+-0x7e000], [R126.64], P2 ;  /* 0x820000007e067fae */ /* 0x0003e80009121848 */
[----:B------:R-:W1:Y:S04]  /*1b050*/  S2R R244, SR_TID.X ;  /* 0x0000000000f47919 */ /* 0x000e680000002100 */
[----:B-1----:R-:W2:Y:S04]  /*1b060*/  LDL.64 R30, [R1+0x928] ;  /* 0x00092800011e7983 */ /* 0x002ea80000100a00 */
[----:B------:R-:W3:Y:S01]  /*1b070*/  LDL.64 R126, [R1+0x968] ;  /* 0x00096800017e7983 */ /* 0x000ee20000100a00 */
[----:B------:R-:W-:-:S03]  /*1b080*/  IADD3 R7, R252, 0x100000, RZ ;  /* 0x00100000fc077810 */ /* 0x000fc60007ffe0ff */
[----:B------:R1:W-:Y:S04]  /*1b090*/  LDGSTS.E [R5+-0x7d000], [R230.64], P2 ;  /* 0x83000000e6057fae */ /* 0x0003e80009121848 */
[----:B------:R1:W-:Y:S04]  /*1b0a0*/  LDGSTS.E [R4+-0x7c000], [R2.64], P2 ;  /* 0x8400000002047fae */ /* 0x0003e80009121848 */
[----:B------:R1:W-:Y:S01]  /*1b0b0*/  LDGSTS.E [R7+-0x7b000], [R46.64], P2 ;  /* 0x850000002e077fae */ /* 0x0003e20009121848 */
[----:B------:R-:W-:-:S03]  /*1b0c0*/  LOP3.LUT R244, R244, 0x7f, RZ, 0xc0, !PT ;  /* 0x0000007ff4f47812 */ /* 0x000fc600078ec0ff */
[----:B------:R1:W-:Y:S02]  /*1b0d0*/  LDGSTS.E [R6+-0x7a000], [R58.64], P2 ;  /* 0x860000003a067fae */ /* 0x0003e40009121848 */
[----:B------:R-:W-:Y:S02]  /*1b0e0*/  IMAD.SHL.U32 R244, R244, 0x4, RZ ;  /* 0x00000004f4f47824 */ /* 0x000fe400078e00ff */
[----:B------:R1:W-:Y:S04]  /*1b0f0*/  LDGSTS.E [R4+-0x79000], [R128.64], P2 ;  /* 0x8700000080047fae */ /* 0x0003e80009121848 */
[----:B------:R1:W-:Y:S04]  /*1b100*/  LDGSTS.E [R7+-0x78000], [R36.64], P2 ;  /* 0x8800000024077fae */ /* 0x0003e80009121848 */
[----:B------:R1:W-:Y:S04]  /*1b110*/  LDGSTS.E [R6+-0x77000], [R64.64], P2 ;  /* 0x8900000040067fae */ /* 0x0003e80009121848 */
[----:B------:R1:W-:Y:S04]  /*1b120*/  LDGSTS.E [R5+-0x76000], [R78.64], P2 ;  /* 0x8a0000004e057fae */ /* 0x0003e80009121848 */
[----:B------:R1:W-:Y:S04]  /*1b130*/  LDGSTS.E [R4+-0x75000], [R162.64], P2 ;  /* 0x8b000000a2047fae */ /* 0x0003e80009121848 */
[----:B------:R1:W-:Y:S02]  /*1b140*/  LDGSTS.E [R6+-0x74000], [R178.64], P2 ;  /* 0x8c000000b2067fae */ /* 0x0003e40009121848 */
[----:B-1----:R-:W-:-:S02]  /*1b150*/  LOP3.LUT R79, R244, 0x10, RZ, 0x3c, !PT ;  /* 0x00000010f44f7812 */ /* 0x002fc400078e3cff */
[----:B------:R1:W-:Y:S04]  /*1b160*/  LDGSTS.E [R5+-0x73000], [R194.64], P2 ;  /* 0x8d000000c2057fae */ /* 0x0003e80009121848 */
[----:B------:R1:W-:Y:S01]  /*1b170*/  LDGSTS.E [R4+-0x72000], [R210.64], P2 ;  /* 0x8e000000d2047fae */ /* 0x0003e20009121848 */
[----:B------:R-:W-:-:S03]  /*1b180*/  IADD3 R6, R79, 0x100000, RZ ;  /* 0x001000004f067810 */ /* 0x000fc60007ffe0ff */
[----:B------:R1:W-:Y:S04]  /*1b190*/  LDGSTS.E [R7+-0x71000], [R226.64], P2 ;  /* 0x8f000000e2077fae */ /* 0x0003e80009121848 */
[----:B------:R-:W4:Y:S01]  /*1b1a0*/  LDL.LU.64 R2, [R1+0x1378] ;  /* 0x0013780001027983 */ /* 0x000f220000300a00 */
[C---:B-1----:R-:W-:Y:S02]  /*1b1b0*/  IADD3 R5, R79.reuse, 0x100000, RZ ;  /* 0x001000004f057810 */ /* 0x042fe40007ffe0ff */
[C---:B------:R-:W-:Y:S01]  /*1b1c0*/  IADD3 R4, R79.reuse, 0x100000, RZ ;  /* 0x001000004f047810 */ /* 0x040fe20007ffe0ff */
[----:B------:R-:W4:Y:S01]  /*1b1d0*/  LDL.LU.64 R46, [R1+0x1370] ;  /* 0x00137000012e7983 */ /* 0x000f220000300a00 */
[----:B------:R-:W-:-:S03]  /*1b1e0*/  IADD3 R7, R79, 0x100000, RZ ;  /* 0x001000004f077810 */ /* 0x000fc60007ffe0ff */
[----:B------:R-:W4:Y:S04]  /*1b1f0*/  LDL.LU.64 R58, [R1+0x1368] ;  /* 0x00136800013a7983 */ /* 0x000f280000300a00 */
[----:B------:R-:W4:Y:S04]  /*1b200*/  LDL.LU.64 R128, [R1+0x1360] ;  /* 0x0013600001807983 */ /* 0x000f280000300a00 */
[----:B------:R-:W4:Y:S04]  /*1b210*/  LDL.LU.64 R36, [R1+0x1358] ;  /* 0x0013580001247983 */ /* 0x000f280000300a00 */
[----:B------:R-:W4:Y:S04]  /*1b220*/  LDL.LU.64 R64, [R1+0x1350] ;  /* 0x0013500001407983 */ /* 0x000f280000300a00 */
[----:B--2---:R1:W-:Y:S04]  /*1b230*/  LDGSTS.E [R6+-0x7fe00], [R30.64], P2 ;  /* 0x802000001e067fae */ /* 0x0043e80009121848 */
[----:B---3--:R2:W-:Y:S04]  /*1b240*/  LDGSTS.E [R4+-0x7ee00], [R126.64], P2 ;  /* 0x812000007e047fae */ /* 0x0085e80009121848 */
[----:B------:R3:W-:Y:S04]  /*1b250*/  LDGSTS.E [R7+-0x7de00], [R138.64], P2 ;  /* 0x822000008a077fae */ /* 0x0007e80009121848 */
[----:B------:R1:W-:Y:S04]  /*1b260*/  LDGSTS.E [R6+-0x7ce00], [R44.64], P2 ;  /* 0x832000002c067fae */ /* 0x0003e80009121848 */
[----:B------:R2:W-:Y:S04]  /*1b270*/  LDGSTS.E [R5+-0x7be00], [R56.64], P2 ;  /* 0x8420000038057fae */ /* 0x0005e80009121848 */
[----:B---3--:R-:W3:Y:S04]  /*1b280*/  LDL.LU.64 R138, [R1+0x1348] ;  /* 0x00134800018a7983 */ /* 0x008ee80000300a00 */
[----:B-1----:R-:W3:Y:S04]  /*1b290*/  LDL.LU.64 R44, [R1+0x1340] ;  /* 0x00134000012c7983 */ /* 0x002ee80000300a00 */
[----:B--2---:R-:W2:Y:S01]  /*1b2a0*/  LDL.LU.64 R56, [R1+0x1338] ;  /* 0x0013380001387983 */ /* 0x004ea20000300a00 */
[----:B------:R-:W-:-:S03]  /*1b2b0*/  LOP3.LUT R245, R245, 0x7f, RZ, 0xc0, !PT ;  /* 0x0000007ff5f57812 */ /* 0x000fc600078ec0ff */
[----:B------:R1:W-:Y:S01]  /*1b2c0*/  LDGSTS.E [R4+-0x7ae00], [R40.64], P2 ;  /* 0x8520000028047fae */ /* 0x0003e20009121848 */
[----:B------:R-:W-:-:S03]  /*1b2d0*/  SHF.L.U32 R244, R245, 0x2, RZ ;  /* 0x00000002f5f47819 */ /* 0x000fc600000006ff */
[----:B------:R1:W-:Y:S01]  /*1b2e0*/  LDGSTS.E [R6+-0x79e00], [R42.64], P2 ;  /* 0x862000002a067fae */ /* 0x0003e20009121848 */
[----:B------:R-:W-:-:S03]  /*1b2f0*/  LOP3.LUT R245, R244, 0x20, RZ, 0x3c, !PT ;  /* 0x00000020f4f57812 */ /* 0x000fc600078e3cff */
[----:B------:R1:W-:Y:S04]  /*1b300*/  LDGSTS.E [R5+-0x78e00], [R112.64], P2 ;  /* 0x8720000070057fae */ /* 0x0003e80009121848 */
[----:B------:R1:W-:Y:S04]  /*1b310*/  LDGSTS.E [R4+-0x77e00], [R110.64], P2 ;  /* 0x882000006e047fae */ /* 0x0003e80009121848 */
[----:B------:R1:W-:Y:S04]  /*1b320*/  LDGSTS.E [R7+-0x76e00], [R28.64], P2 ;  /* 0x892000001c077fae */ /* 0x0003e80009121848 */
[----:B------:R1:W-:Y:S04]  /*1b330*/  LDGSTS.E [R6+-0x75e00], [R76.64], P2 ;  /* 0x8a2000004c067fae */ /* 0x0003e80009121848 */
[----:B------:R1:W-:Y:S04]  /*1b340*/  LDGSTS.E [R4+-0x74e00], [R164.64], P2 ;  /* 0x8b200000a4047fae */ /* 0x0003e80009121848 */
[----:B------:R1:W-:Y:S04]  /*1b350*/  LDGSTS.E [R7+-0x73e00], [R180.64], P2 ;  /* 0x8c200000b4077fae */ /* 0x0003e80009121848 */
[----:B------:R1:W-:Y:S04]  /*1b360*/  LDGSTS.E [R6+-0x72e00], [R196.64], P2 ;  /* 0x8d200000c4067fae */ /* 0x0003e80009121848 */
[----:B------:R1:W-:Y:S04]  /*1b370*/  LDGSTS.E [R5+-0x71e00], [R212.64], P2 ;  /* 0x8e200000d4057fae */ /* 0x0003e80009121848 */
[----:B------:R4:W-:Y:S01]  /*1b380*/  LDGSTS.E [R4+-0x70e00], [R228.64], P2 ;  /* 0x8f200000e4047fae */ /* 0x0009e20009121848 */
[----:B-1----:R-:W-:-:S02]  /*1b390*/  IADD3 R7, R245, 0x100000, RZ ;  /* 0x00100000f5077810 */ /* 0x002fc40007ffe0ff */
[C---:B------:R-:W-:Y:S01]  /*1b3a0*/  IADD3 R6, R245.reuse, 0x100000, RZ ;  /* 0x00100000f5067810 */ /* 0x040fe20007ffe0ff */
[----:B------:R-:W-:Y:S01]  /*1b3b0*/  IMAD.SHL.U32 R246, R246, 0x4, RZ ;  /* 0x00000004f6f67824 */ /* 0x000fe200078e00ff */
[----:B------:R1:W5:Y:S01]  /*1b3c0*/  LDL.LU.64 R40, [R1+0x1330] ;  /* 0x0013300001287983 */ /* 0x0003620000300a00 */
[C---:B------:R-:W-:Y:S02]  /*1b3d0*/  IADD3 R5, R245.reuse, 0x100000, RZ ;  /* 0x00100000f5057810 */ /* 0x040fe40007ffe0ff */
[----:B------:R-:W-:Y:S01]  /*1b3e0*/  LOP3.LUT R244, R244, 0x30, RZ, 0x3c, !PT ;  /* 0x00000030f4f47812 */ /* 0x000fe200078e3cff */
[----:B------:R1:W5:Y:S01]  /*1b3f0*/  LDL.LU.64 R42, [R1+0x1328] ;  /* 0x00132800012a7983 */ /* 0x0003620000300a00 */
[----:B----4-:R-:W-:Y:S02]  /*1b400*/  IADD3 R4, R245, 0x100000, RZ ;  /* 0x00100000f5047810 */ /* 0x010fe40007ffe0ff */
[C---:B------:R-:W-:Y:S02]  /*1b410*/  LOP3.LUT R245, R246.reuse, 0x40, RZ, 0x3c, !PT ;  /* 0x00000040f6f57812 */ /* 0x040fe400078e3cff */
[----:B------:R-:W-:-:S02]  /*1b420*/  LOP3.LUT R246, R246, 0x50, RZ, 0x3c, !PT ;  /* 0x00000050f6f67812 */ /* 0x000fc400078e3cff */
[----:B------:R-:W-:Y:S01]  /*1b430*/  LOP3.LUT R252, R252, 0x70, RZ, 0x3c, !PT ;  /* 0x00000070fcfc7812 */ /* 0x000fe200078e3cff */
[----:B------:R-:W-:Y:S01]  /*1b440*/  CS2R R110, SRZ ;  /* 0x00000000006e7805 */ /* 0x000fe2000001ff00 */
        /* <DEDUP_REMOVED lines=18> */
[----:B--2---:R2:W-:Y:S04]  /*1b570*/  LDGSTS.E [R6+-0x7fc00], [R56.64], P2 ;  /* 0x8040000038067fae */ /* 0x0045e80009121848 */
        /* <DEDUP_REMOVED lines=14> */
[----:B----4-:R-:W-:-:S03]  /*1b660*/  IADD3 R5, R244, 0x100000, RZ ;  /* 0x00100000f4057810 */ /* 0x010fc60007ffe0ff */
[----:B------:R4:W-:Y:S01]  /*1b670*/  LDGSTS.E [R4+-0x70c00], [R26.64], P2 ;  /* 0x8f4000001a047fae */ /* 0x0009e20009121848 */
[----:B-1----:R-:W-:-:S03]  /*1b680*/  IADD3 R7, R244, 0x100000, RZ ;  /* 0x00100000f4077810 */ /* 0x002fc60007ffe0ff */
[----:B--2---:R1:W5:Y:S01]  /*1b690*/  LDL.LU.64 R56, [R1+0x1320] ;  /* 0x0013200001387983 */ /* 0x0043620000300a00 */
[----:B---3--:R-:W-:-:S03]  /*1b6a0*/  IADD3 R6, R244, 0x100000, RZ ;  /* 0x00100000f4067810 */ /* 0x008fc60007ffe0ff */
[----:B------:R2:W-:Y:S01]  /*1b6b0*/  LDGSTS.E [R7+-0x7fa00], [R44.64], P2 ;  /* 0x806000002c077fae */ /* 0x0005e20009121848 */
[----:B----4-:R-:W-:-:S03]  /*1b6c0*/  IADD3 R4, R244, 0x100000, RZ ;  /* 0x00100000f4047810 */ /* 0x010fc60007ffe0ff */
        /* <DEDUP_REMOVED lines=13> */
[----:B--2---:R-:W-:-:S03]  /*1b7a0*/  IADD3 R7, R245, 0x100000, RZ ;  /* 0x00100000f5077810 */ /* 0x004fc60007ffe0ff */
[----:B------:R3:W-:Y:S04]  /*1b7b0*/  LDGSTS.E [R6+-0x71a00], [R216.64], P2 ;  /* 0x8e600000d8067fae */ /* 0x0007e80009121848 */
[----:B------:R4:W-:Y:S01]  /*1b7c0*/  LDGSTS.E [R5+-0x70a00], [R232.64], P2 ;  /* 0x8f600000e8057fae */ /* 0x0009e20009121848 */
[----:B-1----:R-:W-:-:S03]  /*1b7d0*/  IADD3 R4, R245, 0x100000, RZ ;  /* 0x00100000f5047810 */ /* 0x002fc60007ffe0ff */
[----:B------:R1:W5:Y:S01]  /*1b7e0*/  LDL.LU.64 R58, [R1+0x1318] ;  /* 0x00131800013a7983 */ /* 0x0003620000300a00 */
        /* <DEDUP_REMOVED lines=15> */
[----:B-1----:R-:W-:-:S03]  /*1b8e0*/  IADD3 R5, R246, 0x100000, RZ ;  /* 0x00100000f6057810 */ /* 0x002fc60007ffe0ff */
[----:B------:R2:W-:Y:S04]  /*1b8f0*/  LDGSTS.E [R4+-0x72800], [R202.64], P2 ;  /* 0x8d800000ca047fae */ /* 0x0005e80009121848 */
[----:B------:R3:W-:Y:S04]  /*1b900*/  LDGSTS.E [R7+-0x71800], [R218.64], P2 ;  /* 0x8e800000da077fae */ /* 0x0007e80009121848 */
[----:B------:R4:W-:Y:S01]  /*1b910*/  LDGSTS.E [R6+-0x70800], [R14.64], P2 ;  /* 0x8f8000000e067fae */ /* 0x0009e20009121848 */
[----:B--2---:R-:W-:-:S03]  /*1b920*/  IADD3 R4, R246, 0x100000, RZ ;  /* 0x00100000f6047810 */ /* 0x004fc60007ffe0ff */
[----:B------:R1:W-:Y:S01]  /*1b930*/  LDGSTS.E [R5+-0x7f600], [R64.64], P2 ;  /* 0x80a0000040057fae */ /* 0x0003e20009121848 */
[----:B---3--:R-:W-:-:S03]  /*1b940*/  IADD3 R7, R246, 0x100000, RZ ;  /* 0x00100000f6077810 */ /* 0x008fc60007ffe0ff */
[----:B------:R2:W-:Y:S01]  /*1b950*/  LDGSTS.E [R4+-0x7e600], [R66.64], P2 ;  /* 0x81a0000042047fae */ /* 0x0005e20009121848 */
[----:B----4-:R-:W-:-:S03]  /*1b960*/  IADD3 R6, R246, 0x100000, RZ ;  /* 0x00100000f6067810 */ /* 0x010fc60007ffe0ff */
[----:B------:R3:W5:Y:S04]  /*1b970*/  LDL.LU.64 R132, [R1+0x1310] ;  /* 0x0013100001847983 */ /* 0x0007680000300a00 */
        /* <DEDUP_REMOVED lines=16> */
[----:B------:R3:W5:Y:S01]  /*1ba80*/  LDL.LU.64 R134, [R1+0x1308] ;  /* 0x0013080001867983 */ /* 0x0007620000300a00 */
[----:B--2---:R-:W-:-:S03]  /*1ba90*/  IADD3 R4, R247, 0x100000, RZ ;  /* 0x00100000f7047810 */ /* 0x004fc60007ffe0ff */
[----:B------:R1:W-:Y:S01]  /*1baa0*/  LDGSTS.E [R6+-0x7f400], [R36.64], P2 ;  /* 0x80c0000024067fae */ /* 0x0003e20009121848 */
[----:B----4-:R-:W-:-:S03]  /*1bab0*/  IADD3 R7, R247, 0x100000, RZ ;  /* 0x00100000f7077810 */ /* 0x010fc60007ffe0ff */
[----:B------:R3:W5:Y:S04]  /*1bac0*/  LDL.LU.64 R248, [R1+0x1300] ;  /* 0x0013000001f87983 */ /* 0x0007680000300a00 */
[----:B------:R2:W-:Y:S04]  /*1bad0*/  LDGSTS.E [R4+-0x7e400], [R38.64], P2 ;  /* 0x81c0000026047fae */ /* 0x0005e80009121848 */
        /* <DEDUP_REMOVED lines=24> */
[----:B------:R3:W5:Y:S01]  /*1bc60*/  LDL.LU.64 R140, [R1+0x1298] ;  /* 0x00129800018c7983 */ /* 0x0007620000300a00 */
[----:B----4-:R-:W-:-:S03]  /*1bc70*/  IADD3 R7, R252, 0x100000, RZ ;  /* 0x00100000fc077810 */ /* 0x010fc60007ffe0ff */
[----:B------:R4:W-:Y:S01]  /*1bc80*/  LDGSTS.E [R5+-0x71400], [R222.64], P2 ;  /* 0x8ec00000de057fae */ /* 0x0009e20009121848 */
[----:B-1----:R-:W-:-:S03]  /*1bc90*/  IADD3 R6, R252, 0x100000, RZ ;  /* 0x00100000fc067810 */ /* 0x002fc60007ffe0ff */
[----:B------:R3:W5:Y:S04]  /*1bca0*/  LDL.LU.64 R142, [R1+0x1290] ;  /* 0x00129000018e7983 */ /* 0x0007680000300a00 */
[----:B------:R1:W-:Y:S01]  /*1bcb0*/  LDGSTS.E [R4+-0x70400], [R10.64], P2 ;  /* 0x8fc000000a047fae */ /* 0x0003e20009121848 */
[----:B----4-:R-:W-:-:S03]  /*1bcc0*/  IADD3 R5, R252, 0x100000, RZ ;  /* 0x00100000fc057810 */ /* 0x010fc60007ffe0ff */
[----:B------:R3:W5:Y:S04]  /*1bcd0*/  LDL.LU.64 R36, [R1+0x1288] ;  /* 0x0012880001247983 */ /* 0x0007680000300a00 */
[----:B--2---:R3:W5:Y:S01]  /*1bce0*/  LDL.LU.64 R38, [R1+0x1280] ;  /* 0x0012800001267983 */ /* 0x0047620000300a00 */
[----:B-1----:R-:W-:-:S03]  /*1bcf0*/  IADD3 R4, R252, 0x100000, RZ ;  /* 0x00100000fc047810 */ /* 0x002fc60007ffe0ff */
[----:B------:R3:W5:Y:S04]  /*1bd00*/  LDL.LU.64 R52, [R1+0x1278] ;  /* 0x0012780001347983 */ /* 0x0007680000300a00 */
[----:B------:R3:W5:Y:S04]  /*1bd10*/  LDL.LU.64 R54, [R1+0x1270] ;  /* 0x0012700001367983 */ /* 0x0007680000300a00 */
[----:B------:R1:W-:Y:S04]  /*1bd20*/  LDGSTS.E [R6+-0x7f200], [R128.64], P2 ;  /* 0x80e0000080067fae */ /* 0x0003e80009121848 */
[----:B------:R2:W-:Y:S04]  /*1bd30*/  LDGSTS.E [R5+-0x7e200], [R130.64], P2 ;  /* 0x81e0000082057fae */ /* 0x0005e80009121848 */
[----:B------:R4:W-:Y:S04]  /*1bd40*/  LDGSTS.E [R4+-0x7d200], [R144.64], P2 ;  /* 0x82e0000090047fae */ /* 0x0009e80009121848 */
[----:B-1----:R3:W5:Y:S04]  /*1bd50*/  LDL.LU.64 R128, [R1+0x1268] ;  /* 0x0012680001807983 */ /* 0x0027680000300a00 */
[----:B--2---:R3:W5:Y:S04]  /*1bd60*/  LDL.LU.64 R130, [R1+0x1260] ;  /* 0x0012600001827983 */ /* 0x0047680000300a00 */
[----:B----4-:R3:W5:Y:S04]  /*1bd70*/  LDL.LU.64 R144, [R1+0x1258] ;  /* 0x0012580001907983 */ /* 0x0107680000300a00 */
[----:B------:R1:W-:Y:S01]  /*1bd80*/  LDGSTS.E [R7+-0x7c200], [R242.64], P2 ;  /* 0x83e00000f2077fae */ /* 0x0003e20009121848 */
[----:B------:R-:W-:-:S03]  /*1bd90*/  IMAD.MOV.U32 R252, RZ, RZ, 0x7f ;  /* 0x0000007ffffc7424 */ /* 0x000fc600078e00ff */
[----:B------:R2:W-:Y:S04]  /*1bda0*/  LDGSTS.E [R6+-0x7b200], [R96.64], P2 ;  /* 0x84e0000060067fae */ /* 0x0005e80009121848 */
[----:B-1----:R3:W5:Y:S04]  /*1bdb0*/  LDL.LU.64 R242, [R1+0x1250] ;  /* 0x0012500001f27983 */ /* 0x0027680000300a00 */
[----:B------:R3:W-:Y:S04]  /*1bdc0*/  STL [R1+0x200], RZ ;  /* 0x000200ff01007387 */ /* 0x0007e80000100800 */
        /* <DEDUP_REMOVED lines=67> */
[----:B------:R3:W-:Y:S01]  /*1c200*/  STL [R1], RZ ;  /* 0x000000ff01007387 */ /* 0x0007e20000100800 */
[----:B------:R-:W-:-:S03]  /*1c210*/  IADD3 R252, R252, c[0x0][0x180], RZ ;  /* 0x00006000fcfc7a10 */ /* 0x000fc60007ffe0ff */
[----:B------:R3:W-:Y:S04]  /*1c220*/  STL [R1+0x4], RZ ;  /* 0x000004ff01007387 */ /* 0x0007e80000100800 */
[----:B------:R3:W-:Y:S04]  /*1c230*/  STL [R1+0x8], RZ ;  /* 0x000008ff01007387 */ /* 0x0007e80000100800 */
[----:B------:R3:W-:Y:S01]  /*1c240*/  STL [R1+0xc], RZ ;  /* 0x00000cff01007387 */ /* 0x0007e20000100800 */
[----:B------:R-:W-:-:S03]  /*1c250*/  ISETP.GE.AND P0, PT, R252, 0x80, PT ;  /* 0x00000080fc00780c */ /* 0x000fc60003f06270 */
        /* <DEDUP_REMOVED lines=11> */
[----:B------:R-:W-:-:S03]  /*1c310*/  CS2R R84, SRZ ;  /* 0x0000000000547805 */ /* 0x000fc6000001ff00 */
[----:B------:R-:W0:Y:S01]  /*1c320*/  LDGDEPBAR ;  /* 0x00000000000079af */ /* 0x000e220000000000 */
[----:B------:R-:W-:Y:S01]  /*1c330*/  CS2R R86, SRZ ;  /* 0x0000000000567805 */ /* 0x000fe2000001ff00 */
[----:B------:R-:W-:Y:S01]  /*1c340*/  CS2R R88, SRZ ;  /* 0x0000000000587805 */ /* 0x000fe2000001ff00 */
[----:B------:R-:W-:Y:S01]  /*1c350*/  CS2R R90, SRZ ;  /* 0x00000000005a7805 */ /* 0x000fe2000001ff00 */
[----:B------:R-:W-:Y:S01]  /*1c360*/  CS2R R92, SRZ ;  /* 0x00000000005c7805 */ /* 0x000fe2000001ff00 */
[----:B------:R-:W-:Y:S01]  /*1c370*/  CS2R R94, SRZ ;  /* 0x00000000005e7805 */ /* 0x000fe2000001ff00 */
[----:B--2---:R-:W-:Y:S01]  /*1c380*/  CS2R R96, SRZ ;  /* 0x0000000000607805 */ /* 0x004fe2000001ff00 */
[----:B------:R-:W-:Y:S01]  /*1c390*/  CS2R R98, SRZ ;  /* 0x0000000000627805 */ /* 0x000fe2000001ff00 */
[----:B------:R-:W-:Y:S01]  /*1c3a0*/  CS2R R100, SRZ ;  /* 0x0000000000647805 */ /* 0x000fe2000001ff00 */
[----:B------:R-:W-:Y:S01]  /*1c3b0*/  CS2R R102, SRZ ;  /* 0x0000000000667805 */ /* 0x000fe2000001ff00 */
[----:B------:R-:W-:Y:S01]  /*1c3c0*/  CS2R R104, SRZ ;  /* 0x0000000000687805 */ /* 0x000fe2000001ff00 */
[----:B------:R-:W-:Y:S01]  /*1c3d0*/  CS2R R106, SRZ ;  /* 0x00000000006a7805 */ /* 0x000fe2000001ff00 */
[----:B----4-:R-:W-:Y:S01]  /*1c3e0*/  CS2R R108, SRZ ;  /* 0x00000000006c7805 */ /* 0x010fe2000001ff00 */
[----:B------:R-:W-:Y:S01]  /*1c3f0*/  CS2R R114, SRZ ;  /* 0x0000000000727805 */ /* 0x000fe2000001ff00 */
[----:B------:R-:W-:Y:S01]  /*1c400*/  CS2R R116, SRZ ;  /* 0x0000000000747805 */ /* 0x000fe2000001ff00 */
[----:B------:R-:W-:Y:S01]  /*1c410*/  CS2R R118, SRZ ;  /* 0x0000000000767805 */ /* 0x000fe2000001ff00 */
[----:B------:R-:W-:Y:S01]  /*1c420*/  CS2R R120, SRZ ;  /* 0x0000000000787805 */ /* 0x000fe2000001ff00 */
[----:B------:R-:W-:Y:S01]  /*1c430*/  CS2R R122, SRZ ;  /* 0x00000000007a7805 */ /* 0x000fe2000001ff00 */
[----:B-1----:R-:W-:Y:S01]  /*1c440*/  CS2R R124, SRZ ;  /* 0x00000000007c7805 */ /* 0x002fe2000001ff00 */
        /* <DEDUP_REMOVED lines=54> */
[----:B------:R-:W-:Y:S05]  /*1c7b0*/  @!P0 BRA `(.L_x_0) ;  /* 0x0002e60000008947 */ /* 0x000fea0003800000 */
[----:B---3--:R-:W2:Y:S04]  /*1c7c0*/  LDL.LU.64 R230, [R1+0x2c8] ;  /* 0x0002c80001e67983 */ /* 0x008ea80000300a00 */
[----:B------:R-:W3:Y:S04]  /*1c7d0*/  LDL.LU.64 R244, [R1+0x2c0] ;  /* 0x0002c00001f47983 */ /* 0x000ee80000300a00 */
[----:B------:R-:W4:Y:S04]  /*1c7e0*/  LDL.LU.64 R246, [R1+0x2b8] ;  /* 0x0002b80001f67983 */ /* 0x000f280000300a00 */
[----:B------:R-:W3:Y:S04]  /*1c7f0*/  LDL.LU.64 R232, [R1+0x2b0] ;  /* 0x0002b00001e87983 */ /* 0x000ee80000300a00 */
[----:B------:R-:W3:Y:S04]  /*1c800*/  LDL.LU.64 R218, [R1+0x2a8] ;  /* 0x0002a80001da7983 */ /* 0x000ee80000300a00 */
[----:B------:R-:W3:Y:S04]  /*1c810*/  LDL.LU.64 R234, [R1+0x2a0] ;  /* 0x0002a00001ea7983 */ /* 0x000ee80000300a00 */
[----:B------:R-:W4:Y:S04]  /*1c820*/  LDL.LU.64 R196, [R1+0x298] ;  /* 0x0002980001c47983 */ /* 0x000f280000300a00 */
[----:B------:R-:W4:Y:S04]  /*1c830*/  LDL.LU.64 R154, [R1+0x290] ;  /* 0x00029000019a7983 */ /* 0x000f280000300a00 */
[----:B------:R-:W4:Y:S04]  /*1c840*/  LDL.LU.64 R198, [R1+0x288] ;  /* 0x0002880001c67983 */ /* 0x000f280000300a00 */
[----:B------:R-:W4:Y:S04]  /*1c850*/  LDL.LU.64 R228, [R1+0x280] ;  /* 0x0002800001e47983 */ /* 0x000f280000300a00 */
[----:B------:R-:W4:Y:S04]  /*1c860*/  LDL.LU.64 R216, [R1+0x278] ;  /* 0x0002780001d87983 */ /* 0x000f280000300a00 */
[----:B--2---:R1:W-:Y:S01]  /*1c870*/  STL [R1+0xfa8], R230 ;  /* 0x000fa8e601007387 */ /* 0x0043e20000100800 */
[----:B------:R-:W-:-:S03]  /*1c880*/  IMAD.MOV.U32 R4, RZ, RZ, R231 ;  /* 0x000000ffff047224 */ /* 0x000fc600078e00e7 */
[----:B-1----:R-:W2:Y:S04]  /*1c890*/  LDL.LU.64 R230, [R1+0x270] ;  /* 0x0002700001e67983 */ /* 0x002ea80000300a00 */
[----:B------:R1:W-:Y:S04]  /*1c8a0*/  STL [R1+0xfa0], R4 ;  /* 0x000fa00401007387 */ /* 0x0003e80000100800 */
[----:B---3--:R3:W-:Y:S01]  /*1c8b0*/  STL [R1+0xfa4], R244 ;  /* 0x000fa4f401007387 */ /* 0x0087e20000100800 */
[----:B-1----:R-:W-:-:S03]  /*1c8c0*/  MOV R4, R245 ;  /* 0x000000f500047202 */ /* 0x002fc60000000f00 */
[----:B---3--:R-:W3:Y:S04]  /*1c8d0*/  LDL.LU.64 R244, [R1+0x268] ;  /* 0x0002680001f47983 */ /* 0x008ee80000300a00 */
[----:B------:R1:W-:Y:S04]  /*1c8e0*/  STL [R1+0xf98], R4 ;  /* 0x000f980401007387 */ /* 0x0003e80000100800 */
[----:B----4-:R4:W-:Y:S01]  /*1c8f0*/  STL [R1+0xf9c], R246 ;  /* 0x000f9cf601007387 */ /* 0x0109e20000100800 */
[----:B-1----:R-:W-:-:S03]  /*1c900*/  IMAD.MOV.U32 R4, RZ, RZ, R247 ;  /* 0x000000ffff047224 */ /* 0x002fc600078e00f7 */
[----:B----4-:R-:W4:Y:S04]  /*1c910*/  LDL.LU.64 R246, [R1+0x260] ;  /* 0x0002600001f67983 */ /* 0x010f280000300a00 */
[----:B------:R1:W-:Y:S04]  /*1c920*/  STL [R1+0xf90], R4 ;  /* 0x000f900401007387 */ /* 0x0003e80000100800 */
[----:B------:R1:W-:Y:S02]  /*1c930*/  STL [R1+0xf94], R232 ;  /* 0x000f94e801007387 */ /* 0x0003e40000100800 */
[----:B-1----:R-:W-:-:S02]  /*1c940*/  IMAD.MOV.U32 R4, RZ, RZ, R233 ;  /* 0x000000ffff047224 */ /* 0x002fc400078e00e9 */
[----:B------:R-:W4:Y:S04]  /*1c950*/  LDL.LU.64 R232, [R1+0x258] ;  /* 0x0002580001e87983 */ /* 0x000f280000300a00 */
[----:B------:R1:W-:Y:S04]  /*1c960*/  STL [R1+0xf88], R4 ;  /* 0x000f880401007387 */ /* 0x0003e80000100800 */
[----:B------:R1:W-:Y:S02]  /*1c970*/  STL [R1+0xf8c], R218 ;  /* 0x000f8cda01007387 */ /* 0x0003e40000100800 */
[----:B-1----:R-:W-:-:S02]  /*1c980*/  IMAD.MOV.U32 R4, RZ, RZ, R219 ;  /* 0x000000ffff047224 */ /* 0x002fc400078e00db */
[----:B------:R-:W4:Y:S04]  /*1c990*/  LDL.LU.64 R218, [R1+0x250] ;  /* 0x0002500001da7983 */ /* 0x000f280000300a00 */
[----:B------:R1:W-:Y:S04]  /*1c9a0*/  STL [R1+0xf80], R4 ;  /* 0x000f800401007387 */ /* 0x0003e80000100800 */
[----:B------:R1:W-:Y:S04]  /*1c9b0*/  STL [R1+0xf84], R234 ;  /* 0x000f84ea01007387 */ /* 0x0003e80000100800 */
[----:B------:R-:W-:Y:S01]  /*1c9c0*/  STL [R1+0xf7c], R196 ;  /* 0x000f7cc401007387 */ /* 0x000fe20000100800 */
[----:B-1----:R-:W-:-:S05]  /*1c9d0*/  MOV R4, R235 ;  /* 0x000000eb00047202 */ /* 0x002fca0000000f00 */
[----:B------:R1:W-:Y:S04]  /*1c9e0*/  STL [R1+0xf78], R4 ;  /* 0x000f780401007387 */ /* 0x0003e80000100800 */
[----:B------:R-:W4:Y:S04]  /*1c9f0*/  LDL.LU.64 R234, [R1+0x248] ;  /* 0x0002480001ea7983 */ /* 0x000f280000300a00 */
[----:B------:R-:W-:Y:S01]  /*1ca00*/  STL [R1+0xf74], R154 ;  /* 0x000f749a01007387 */ /* 0x000fe20000100800 */
[----:B-1----:R-:W-:-:S05]  /*1ca10*/  IMAD.MOV.U32 R4, RZ, RZ, R197 ;  /* 0x000000ffff047224 */ /* 0x002fca00078e00c5 */
        /* <DEDUP_REMOVED lines=11> */
[----:B-1----:R-:W-:-:S05]  /*1cad0*/  MOV R4, R229 ;  /* 0x000000e500047202 */ /* 0x002fca0000000f00 */
[----:B------:R1:W-:Y:S04]  /*1cae0*/  STL [R1+0xf58], R4 ;  /* 0x000f580401007387 */ /* 0x0003e80000100800 */
[----:B------:R-:W4:Y:S04]  /*1caf0*/  LDL.LU.64 R228, [R1+0x228] ;  /* 0x0002280001e47983 */ /* 0x000f280000300a00 */
[----:B------:R-:W4:Y:S01]  /*1cb00*/  LDL.LU.64 R152, [R1+0x220] ;  /* 0x0002200001987983 */ /* 0x000f220000300a00 */
[----:B-1----:R-:W-:-:S05]  /*1cb10*/  IMAD.MOV.U32 R4, RZ, RZ, R217 ;  /* 0x000000ffff047224 */ /* 0x002fca00078e00d9 */
[----:B------:R1:W-:Y:S04]  /*1cb20*/  STL [R1+0xf50], R4 ;  /* 0x000f500401007387 */ /* 0x0003e80000100800 */
[----:B--2---:R2:W-:Y:S01]  /*1cb30*/  STL [R1+0xf54], R230 ;  /* 0x000f54e601007387 */ /* 0x0045e20000100800 */
[----:B-1----:R-:W-:-:S03]  /*1cb40*/  IMAD.MOV.U32 R4, RZ, RZ, R231 ;  /* 0x000000ffff047224 */ /* 0x002fc600078e00e7 */
[----:B--2---:R-:W2:Y:S04]  /*1cb50*/  LDL.LU.64 R230, [R1+0x218] ;  /* 0x0002180001e67983 */ /* 0x004ea80000300a00 */
[----:B------:R1:W-:Y:S04]  /*1cb60*/  STL [R1+0xf48], R4 ;  /* 0x000f480401007387 */ /* 0x0003e80000100800 */
[----:B---3--:R3:W-:Y:S01]  /*1cb70*/  STL [R1+0xf4c], R244 ;  /* 0x000f4cf401007387 */ /* 0x0087e20000100800 */
[----:B-1----:R-:W-:-:S03]  /*1cb80*/  IMAD.MOV.U32 R4, RZ, RZ, R245 ;  /* 0x000000ffff047224 */ /* 0x002fc600078e00f5 */
[----:B---3--:R-:W3:Y:S04]  /*1cb90*/  LDL.LU.64 R244, [R1+0x210] ;  /* 0x0002100001f47983 */ /* 0x008ee80000300a00 */
[----:B------:R1:W-:Y:S04]  /*1cba0*/  STL [R1+0xf40], R4 ;  /* 0x000f400401007387 */ /* 0x0003e80000100800 */
[----:B----4-:R4:W-:Y:S04]  /*1cbb0*/  STL [R1+0xf44], R246 ;  /* 0x000f44f601007387 */ /* 0x0109e80000100800 */
[----:B------:R-:W3:Y:S01]  /*1cbc0*/  LDL.LU.64 R154, [R1+0x1c8] ;  /* 0x0001c800019a7983 */ /* 0x000ee20000300a00 */
[----:B-1----:R-:W-:-:S03]  /*1cbd0*/  MOV R4, R247 ;  /* 0x000000f700047202 */ /* 0x002fc60000000f00 */
[----:B------:R-:W-:Y:S04]  /*1cbe0*/  STL [R1+0xf3c], R232 ;  /* 0x000f3ce801007387 */ /* 0x000fe80000100800 */
[----:B------:R1:W-:Y:S04]  /*1cbf0*/  STL [R1+0xf38], R4 ;  /* 0x000f380401007387 */ /* 0x0003e80000100800 */
[----:B----4-:R-:W4:Y:S01]  /*1cc00*/  LDL.LU.64 R246, [R1+0x1c0] ;  /* 0x0001c00001f67983 */ /* 0x010f220000300a00 */
[----:B-1----:R-:W-:-:S03]  /*1cc10*/  IMAD.MOV.U32 R4, RZ, RZ, R233 ;  /* 0x000000ffff047224 */ /* 0x002fc600078e00e9 */
[----:B------:R-:W-:Y:S04]  /*1cc20*/  STL [R1+0xf34], R218 ;  /* 0x000f34da01007387 */ /* 0x000fe80000100800 */
[----:B------:R1:W-:Y:S04]  /*1cc30*/  STL [R1+0xf30], R4 ;  /* 0x000f300401007387 */ /* 0x0003e80000100800 */
[----:B------:R-:W4:Y:S04]  /*1cc40*/  LDL.LU.64 R232, [R1+0x1b8] ;  /* 0x0001b80001e87983 */ /* 0x000f280000300a00 */
[----:B------:R-:W4:Y:S01]  /*1cc50*/  LDL.LU.64 R216, [R1+0x1b0] ;  /* 0x0001b00001d87983 */ /* 0x000f220000300a00 */
[----:B-1----:R-:W-:-:S05]  /*1cc60*/  IMAD.MOV.U32 R4, RZ, RZ, R219 ;  /* 0x000000ffff047224 */ /* 0x002fca00078e00db */
[----:B------:R1:W-:Y:S04]  /*1cc70*/  STL [R1+0xf28], R4 ;  /* 0x000f280401007387 */ /* 0x0003e80000100800 */
[----:B------:R1:W-:Y:S02]  /*1cc80*/  STL [R1+0xf2c], R234 ;  /* 0x000f2cea01007387 */ /* 0x0003e40000100800 */
[----:B-1----:R-:W-:Y:S02]  /*1cc90*/  IMAD.MOV.U32 R4, RZ, RZ, R235 ;  /* 0x000000ffff047224 */ /* 0x002fe400078e00eb */
[----:B------:R-:W4:Y:S04]  /*1cca0*/  LDL.LU.64 R234, [R1+0x1a8] ;  /* 0x0001a80001ea7983 */ /* 0x000f280000300a00 */
[----:B------:R1:W-:Y:S04]  /*1ccb0*/  STL [R1+0xf20], R4 ;  /* 0x000f200401007387 */ /* 0x0003e80000100800 */
[----:B------:R1:W-:Y:S04]  /*1ccc0*/  STL [R1+0xf24], R196 ;  /* 0x000f24c401007387 */ /* 0x0003e80000100800 */
[----:B------:R-:W4:Y:S01]  /*1ccd0*/  LDL.LU.64 R218, [R1+0x1a0] ;  /* 0x0001a00001da7983 */ /* 0x000f220000300a00 */
[----:B-1----:R-:W-:-:S05]  /*1cce0*/  MOV R4, R197 ;  /* 0x000000c500047202 */ /* 0x002fca0000000f00 */
[----:B------:R1:W-:Y:S04]  /*1ccf0*/  STL [R1+0xf18], R4 ;  /* 0x000f180401007387 */ /* 0x0003e80000100800 */
[----:B------:R-:W-:Y:S04]  /*1cd00*/  STL [R1+0xf1c], R214 ;  /* 0x000f1cd601007387 */ /* 0x000fe80000100800 */
[----:B------:R-:W4:Y:S01]  /*1cd10*/  LDL.LU.64 R196, [R1+0x198] ;  /* 0x0001980001c47983 */ /* 0x000f220000300a00 */
[----:B-1----:R-:W-:-:S03]  /*1cd20*/  IMAD.MOV.U32 R4, RZ, RZ, R215 ;  /* 0x000000ffff047224 */ /* 0x002fc600078e00d7 */
[----:B------:R-:W-:Y:S04]  /*1cd30*/  STL [R1+0xf14], R198 ;  /* 0x000f14c601007387 */ /* 0x000fe80000100800 */
[----:B------:R1:W-:Y:S02]  /*1cd40*/  STL [R1+0xf10], R4 ;  /* 0x000f100401007387 */ /* 0x0003e40000100800 */
[----:B-1----:R-:W-:Y:S02]  /*1cd50*/  IMAD.MOV.U32 R4, RZ, RZ, R199 ;  /* 0x000000ffff047224 */ /* 0x002fe400078e00c7 */
[----:B------:R-:W4:Y:S04]  /*1cd60*/  LDL.LU.64 R198, [R1+0x190] ;  /* 0x0001900001c67983 */ /* 0x000f280000300a00 */
[----:B------:R1:W-:Y:S04]  /*1cd70*/  STL [R1+0xf08], R4 ;  /* 0x000f080401007387 */ /* 0x0003e80000100800 */
[----:B------:R1:W-:Y:S02]  /*1cd80*/  STL [R1+0xf0c], R228 ;  /* 0x000f0ce401007387 */ /* 0x0003e40000100800 */
[----:B-1----:R-:W-:-:S02]  /*1cd90*/  IMAD.MOV.U32 R4, RZ, RZ, R229 ;  /* 0x000000ffff047224 */ /* 0x002fc400078e00e5 */
[----:B------:R-:W-:Y:S04]  /*1cda0*/  STL [R1+0xf04], R152 ;  /* 0x000f049801007387 */ /* 0x000fe80000100800 */
[----:B------:R1:W-:Y:S04]  /*1cdb0*/  STL [R1+0xf00], R4 ;  /* 0x000f000401007387 */ /* 0x0003e80000100800 */
[----:B------:R-:W4:Y:S01]  /*1cdc0*/  LDL.LU.64 R228, [R1+0x188] ;  /* 0x0001880001e47983 */ /* 0x000f220000300a00 */
[----:B-1----:R-:W-:-:S03]  /*1cdd0*/  MOV R4, R153 ;  /* 0x0000009900047202 */ /* 0x002fc60000000f00 */
[----:B--2---:R-:W-:Y:S04]  /*1cde0*/  STL [R1+0xefc], R230 ;  /* 0x000efce601007387 */ /* 0x004fe80000100800 */
[----:B------:R1:W-:Y:S02]  /*1cdf0*/  STL [R1+0xef8], R4 ;  /* 0x000ef80401007387 */ /* 0x0003e40000100800 */
[----:B-1----:R-:W-:Y:S02]  /*1ce00*/  IMAD.MOV.U32 R4, RZ, RZ, R231 ;  /* 0x000000ffff047224 */ /* 0x002fe400078e00e7 */
[----:B------:R-:W2:Y:S04]  /*1ce10*/  LDL.LU.64 R230, [R1+0x180] ;  /* 0x0001800001e67983 */ /* 0x000ea80000300a00 */
[----:B------:R1:W-:Y:S04]  /*1ce20*/  STL [R1+0xef0], R4 ;  /* 0x000ef00401007387 */ /* 0x0003e80000100800 */
[----:B---3--:R3:W-:Y:S01]  /*1ce30*/  STL [R1+0xef4], R244 ;  /* 0x000ef4f401007387 */ /* 0x0087e20000100800 */
[----:B-1----:R-:W-:-:S03]  /*1ce40*/  IMAD.MOV.U32 R4, RZ, RZ, R245 ;  /* 0x000000ffff047224 */ /* 0x002fc600078e00f5 */
[----:B------:R-:W-:Y:S04]  /*1ce50*/  STL [R1+0xeec], R154 ;  /* 0x000eec9a01007387 */ /* 0x000fe80000100800 */
[----:B------:R1:W-:Y:S04]  /*1ce60*/  STL [R1+0xee8], R4 ;  /* 0x000ee80401007387 */ /* 0x0003e80000100800 */
[----:B---3--:R-:W3:Y:S01]  /*1ce70*/  LDL.LU.64 R244, [R1+0x178] ;  /* 0x0001780001f47983 */ /* 0x008ee20000300a00 */
[----:B-1----:R-:W-:-:S03]  /*1ce80*/  IMAD.MOV.U32 R4, RZ, RZ, R155 ;  /* 0x000000ffff047224 */ /* 0x002fc600078e009b */
[----:B----4-:R-:W-:Y:S04]  /*1ce90*/  STL [R1+0xee4], R246 ;  /* 0x000ee4f601007387 */ /* 0x010fe80000100800 */
[----:B------:R1:W-:Y:S02]  /*1cea0*/  STL [R1+0xee0], R4 ;  /* 0x000ee00401007387 */ /* 0x0003e40000100800 */
[----:B-1----:R-:W-:Y:S02]  /*1ceb0*/  MOV R4, R247 ;  /* 0x000000f700047202 */ /* 0x002fe40000000f00 */
[----:B------:R-:W4:Y:S04]  /*1cec0*/  LDL.LU.64 R246, [R1+0x170] ;  /* 0x0001700001f67983 */ /* 0x000f280000300a00 */
[----:B------:R1:W-:Y:S04]  /*1ced0*/  STL [R1+0xed8], R4 ;  /* 0x000ed80401007387 */ /* 0x0003e80000100800 */
[----:B------:R1:W-:Y:S02]  /*1cee0*/  STL [R1+0xedc], R232 ;  /* 0x000edce801007387 */ /* 0x0003e40000100800 */
[----:B-1----:R-:W-:-:S02]  /*1cef0*/  IMAD.MOV.U32 R4, RZ, RZ, R233 ;  /* 0x000000ffff047224 */ /* 0x002fc400078e00e9 */
[----:B------:R-:W-:Y:S04]  /*1cf00*/  STL [R1+0xed4], R216 ;  /* 0x000ed4d801007387 */ /* 0x000fe80000100800 */
[----:B------:R1:W-:Y:S04]  /*1cf10*/  STL [R1+0xed0], R4 ;  /* 0x000ed00401007387 */ /* 0x0003e80000100800 */
[----:B------:R-:W4:Y:S01]  /*1cf20*/  LDL.LU.64 R232, [R1+0x168] ;  /* 0x0001680001e87983 */ /* 0x000f220000300a00 */
[----:B-1----:R-:W-:-:S03]  /*1cf30*/  IMAD.MOV.U32 R4, RZ, RZ, R217 ;  /* 0x000000ffff047224 */ /* 0x002fc600078e00d9 */
[----:B------:R-:W-:Y:S04]  /*1cf40*/  STL [R1+0xecc], R234 ;  /* 0x000eccea01007387 */ /* 0x000fe80000100800 */
[----:B------:R1:W-:Y:S02]  /*1cf50*/  STL [R1+0xec8], R4 ;  /* 0x000ec80401007387 */ /* 0x0003e40000100800 */
[----:B-1----:R-:W-:Y:S02]  /*1cf60*/  IMAD.MOV.U32 R4, RZ, RZ, R235 ;  /* 0x000000ffff047224 */ /* 0x002fe400078e00eb */
[----:B------:R-:W4:Y:S04]  /*1cf70*/  LDL.LU.64 R234, [R1+0x160] ;  /* 0x0001600001ea7983 */ /* 0x000f280000300a00 */
[----:B------:R1:W-:Y:S04]  /*1cf80*/  STL [R1+0xec0], R4 ;  /* 0x000ec00401007387 */ /* 0x0003e80000100800 */
[----:B------:R-:W-:Y:S01]  /*1cf90*/  STL [R1+0xec4], R218 ;  /* 0x000ec4da01007387 */ /* 0x000fe20000100800 */
[----:B-1----:R-:W-:-:S03]  /*1cfa0*/  MOV R4, R219 ;  /* 0x000000db00047202 */ /* 0x002fc60000000f00 */
[----:B------:R-:W-:Y:S04]  /*1cfb0*/  STL [R1+0xebc], R196 ;  /* 0x000ebcc401007387 */ /* 0x000fe80000100800 */
[----:B------:R1:W-:Y:S04]  /*1cfc0*/  STL [R1+0xeb8], R4 ;  /* 0x000eb80401007387 */ /* 0x0003e80000100800 */
[----:B------:R-:W4:Y:S04]  /*1cfd0*/  LDL.LU.64 R148, [R1+0x158] ;  /* 0x0001580001947983 */ /* 0x000f280000300a00 */
[----:B------:R-:W4:Y:S01]  /*1cfe0*/  LDL.LU.64 R150, [R1+0x150] ;  /* 0x0001500001967983 */ /* 0x000f220000300a00 */
[----:B-1----:R-:W-:-:S05]  /*1cff0*/  IMAD.MOV.U32 R4, RZ, RZ, R197 ;  /* 0x000000ffff047224 */ /* 0x002fca00078e00c5 */
[----:B------:R1:W-:Y:S04]  /*1d000*/  STL [R1+0xeb0], R4 ;  /* 0x000eb00401007387 */ /* 0x0003e80000100800 */
[----:B------:R-:W-:Y:S04]  /*1d010*/  STL [R1+0xeb4], R198 ;  /* 0x000eb4c601007387 */ /* 0x000fe80000100800 */
[----:B------:R-:W4:Y:S01]  /*1d020*/  LDL.LU.64 R212, [R1+0x148] ;  /* 0x0001480001d47983 */ /* 0x000f220000300a00 */
[----:B-1----:R-:W-:-:S03]  /*1d030*/  IMAD.MOV.U32 R4, RZ, RZ, R199 ;  /* 0x000000ffff047224 */ /* 0x002fc600078e00c7 */
[----:B------:R-:W4:Y:S04]  /*1d040*/  LDL.LU.64 R214, [R1+0x140] ;  /* 0x0001400001d67983 */ /* 0x000f280000300a00 */
[----:B------:R1:W-:Y:S04]  /*1d050*/  STL [R1+0xea8], R4 ;  /* 0x000ea80401007387 */ /* 0x0003e80000100800 */
[----:B------:R-:W-:Y:S04]  /*1d060*/  STL [R1+0xeac], R228 ;  /* 0x000eace401007387 */ /* 0x000fe80000100800 */
[----:B------:R-:W4:Y:S01]  /*1d070*/  LDL.LU.64 R152, [R1+0x138] ;  /* 0x0001380001987983 */ /* 0x000f220000300a00 */
[----:B-1----:R-:W-:-:S03]  /*1d080*/  IMAD.MOV.U32 R4, RZ, RZ, R229 ;  /* 0x000000ffff047224 */ /* 0x002fc600078e00e5 */
[----:B------:R-:W4:Y:S04]  /*1d090*/  LDL.LU.64 R154, [R1+0x130] ;  /* 0x00013000019a7983 */ /* 0x000f280000300a00 */
[----:B------:R1:W-:Y:S04]  /*1d0a0*/  STL [R1+0xea0], R4 ;  /* 0x000ea00401007387 */ /* 0x0003e80000100800 */
[----:B--2---:R-:W-:Y:S04]  /*1d0b0*/  STL [R1+0xea4], R230 ;  /* 0x000ea4e601007387 */ /* 0x004fe80000100800 */
[----:B------:R-:W2:Y:S01]  /*1d0c0*/  LDL.LU.64 R216, [R1+0xb8] ;  /* 0x0000b80001d87983 */ /* 0x000ea20000300a00 */
[----:B-1----:R-:W-:-:S03]  /*1d0d0*/  MOV R4, R231 ;  /* 0x000000e700047202 */ /* 0x002fc60000000f00 */
[----:B------:R-:W2:Y:S04]  /*1d0e0*/  LDL.LU.64 R218, [R1+0xb0] ;  /* 0x0000b00001da7983 */ /* 0x000ea80000300a00 */
[----:B------:R1:W-:Y:S04]  /*1d0f0*/  STL [R1+0xe98], R4 ;  /* 0x000e980401007387 */ /* 0x0003e80000100800 */
[----:B---3--:R-:W-:Y:S04]  /*1d100*/  STL [R1+0xe9c], R244 ;  /* 0x000e9cf401007387 */ /* 0x008fe80000100800 */
[----:B------:R-:W3:Y:S01]  /*1d110*/  LDL.LU.64 R196, [R1+0x88] ;  /* 0x0000880001c47983 */ /* 0x000ee20000300a00 */
[----:B-1----:R-:W-:-:S03]  /*1d120*/  IMAD.MOV.U32 R4, RZ, RZ, R245 ;  /* 0x000000ffff047224 */ /* 0x002fc600078e00f5 */
[----:B------:R-:W3:Y:S04]  /*1d130*/  LDL.LU.64 R198, [R1+0x80] ;  /* 0x0000800001c67983 */ /* 0x000ee80000300a00 */
[----:B------:R1:W-:Y:S04]  /*1d140*/  STL [R1+0xe90], R4 ;  /* 0x000e900401007387 */ /* 0x0003e80000100800 */
[----:B----4-:R-:W-:Y:S04]  /*1d150*/  STL [R1+0xe94], R246 ;  /* 0x000e94f601007387 */ /* 0x010fe80000100800 */
[----:B------:R-:W4:Y:S01]  /*1d160*/  LDL.LU.64 R228, [R1+0x58] ;  /* 0x0000580001e47983 */ /* 0x000f220000300a00 */
[----:B-1----:R-:W-:-:S03]  /*1d170*/  IMAD.MOV.U32 R4, RZ, RZ, R247 ;  /* 0x000000ffff047224 */ /* 0x002fc600078e00f7 */
[----:B------:R-:W4:Y:S04]  /*1d180*/  LDL.LU.64 R230, [R1+0x50] ;  /* 0x0000500001e67983 */ /* 0x000f280000300a00 */
[----:B------:R1:W-:Y:S04]  /*1d190*/  STL [R1+0xe88], R4 ;  /* 0x000e880401007387 */ /* 0x0003e80000100800 */
[----:B------:R1:W-:Y:S04]  /*1d1a0*/  STL [R1+0xe8c], R232 ;  /* 0x000e8ce801007387 */ /* 0x0003e80000100800 */
[----:B------:R-:W4:Y:S01]  /*1d1b0*/  LDL.LU.64 R244, [R1+0x38] ;  /* 0x0000380001f47983 */ /* 0x000f220000300a00 */
[----:B-1----:R-:W-:-:S03]  /*1d1c0*/  IMAD.MOV.U32 R4, RZ, RZ, R233 ;  /* 0x000000ffff047224 */ /* 0x002fc600078e00e9 */
[----:B------:R-:W4:Y:S04]  /*1d1d0*/  LDL.LU.64 R246, [R1+0x30] ;  /* 0x0000300001f67983 */ /* 0x000f280000300a00 */
[----:B------:R1:W-:Y:S04]  /*1d1e0*/  STL [R1+0xe80], R4 ;  /* 0x000e800401007387 */ /* 0x0003e80000100800 */
[----:B------:R1:W-:Y:S04]  /*1d1f0*/  STL [R1+0xe84], R234 ;  /* 0x000e84ea01007387 */ /* 0x0003e80000100800 */
[----:B------:R-:W4:Y:S01]  /*1d200*/  LDL.LU.64 R232, [R1+0x18] ;  /* 0x0000180001e87983 */ /* 0x000f220000300a00 */
[----:B-1----:R-:W-:-:S03]  /*1d210*/  MOV R4, R235 ;  /* 0x000000eb00047202 */ /* 0x002fc60000000f00 */
[----:B------:R-:W4:Y:S04]  /*1d220*/  LDL.LU.64 R234, [R1+0x10] ;  /* 0x0000100001ea7983 */ /* 0x000f280000300a00 */
[----:B------:R1:W-:Y:S04]  /*1d230*/  STL [R1+0xe78], R4 ;  /* 0x000e780401007387 */ /* 0x0003e80000100800 */
[----:B------:R-:W-:Y:S01]  /*1d240*/  STL [R1+0xe7c], R148 ;  /* 0x000e7c9401007387 */ /* 0x000fe20000100800 */
[----:B-1----:R-:W-:-:S03]  /*1d250*/  IMAD.MOV.U32 R4, RZ, RZ, R149 ;  /* 0x000000ffff047224 */ /* 0x002fc600078e0095 */
[----:B------:R-:W-:Y:S04]  /*1d260*/  STL [R1+0xe74], R150 ;  /* 0x000e749601007387 */ /* 0x000fe80000100800 */
[----:B------:R1:W-:Y:S02]  /*1d270*/  STL [R1+0xe70], R4 ;  /* 0x000e700401007387 */ /* 0x0003e40000100800 */
[----:B-1----:R-:W-:Y:S02]  /*1d280*/  IMAD.MOV.U32 R4, RZ, RZ, R151 ;  /* 0x000000ffff047224 */ /* 0x002fe400078e0097 */
[----:B------:R-:W-:Y:S04]  /*1d290*/  STL [R1+0xe6c], R212 ;  /* 0x000e6cd401007387 */ /* 0x000fe80000100800 */
[----:B------:R1:W-:Y:S04]  /*1d2a0*/  STL [R1+0xe68], R4 ;  /* 0x000e680401007387 */ /* 0x0003e80000100800 */
[----:B------:R-:W-:Y:S01]  /*1d2b0*/  STL [R1+0xe64], R214 ;  /* 0x000e64d601007387 */ /* 0x000fe20000100800 */
[----:B-1----:R-:W-:-:S05]  /*1d2c0*/  IMAD.MOV.U32 R4, RZ, RZ, R213 ;  /* 0x000000ffff047224 */ /* 0x002fca00078e00d5 */
[----:B------:R1:W-:Y:S04]  /*1d2d0*/  STL [R1+0xe60], R4 ;  /* 0x000e600401007387 */ /* 0x0003e80000100800 */
[----:B------:R-:W-:Y:S01]  /*1d2e0*/  STL [R1+0xe5c], R152 ;  /* 0x000e5c9801007387 */ /* 0x000fe20000100800 */
[----:B-1----:R-:W-:-:S05]  /*1d2f0*/  MOV R4, R215 ;  /* 0x000000d700047202 */ /* 0x002fca0000000f00 */
[----:B------:R1:W-:Y:S04]  /*1d300*/  STL [R1+0xe58], R4 ;  /* 0x000e580401007387 */ /* 0x0003e80000100800 */
[----:B------:R-:W-:Y:S01]  /*1d310*/  STL [R1+0xe54], R154 ;  /* 0x000e549a01007387 */ /* 0x000fe20000100800 */
[----:B-1----:R-:W-:-:S05]  /*1d320*/  IMAD.MOV.U32 R4, RZ, RZ, R153 ;  /* 0x000000ffff047224 */ /* 0x002fca00078e0099 */
[----:B------:R1:W-:Y:S02]  /*1d330*/  STL [R1+0xe50], R4 ;  /* 0x000e500401007387 */ /* 0x0003e40000100800 */
[----:B-1----:R-:W-:Y:S02]  /*1d340*/  IMAD.MOV.U32 R4, RZ, RZ, R155 ;  /* 0x000000ffff047224 */ /* 0x002fe400078e009b */
[----:B--2---:R-:W-:Y:S04]  /*1d350*/  STL [R1+0xe4c], R216 ;  /* 0x000e4cd801007387 */ /* 0x004fe80000100800 */
[----:B------:R1:W-:Y:S04]  /*1d360*/  STL [R1+0xe48], R4 ;  /* 0x000e480401007387 */ /* 0x0003e80000100800 */
[----:B------:R-:W-:Y:S01]  /*1d370*/  STL [R1+0xe44], R218 ;  /* 0x000e44da01007387 */ /* 0x000fe20000100800 */
[----:B-1----:R-:W-:-:S05]  /*1d380*/  IMAD.MOV.U32 R4, RZ, RZ, R217 ;  /* 0x000000ffff047224 */ /* 0x002fca00078e00d9 */
[----:B------:R1:W-:Y:S04]  /*1d390*/  STL [R1+0xe40], R4 ;  /* 0x000e400401007387 */ /* 0x0003e80000100800 */
[----:B---3--:R-:W-:Y:S01]  /*1d3a0*/  STL [R1+0xe3c], R196 ;  /* 0x000e3cc401007387 */ /* 0x008fe20000100800 */
[----:B-1----:R-:W-:-:S05]  /*1d3b0*/  MOV R4, R219 ;  /* 0x000000db00047202 */ /* 0x002fca0000000f00 */
[----:B------:R1:W-:Y:S04]  /*1d3c0*/  STL [R1+0xe38], R4 ;  /* 0x000e380401007387 */ /* 0x0003e80000100800 */
[----:B------:R-:W-:Y:S01]  /*1d3d0*/  STL [R1+0xe34], R198 ;  /* 0x000e34c601007387 */ /* 0x000fe20000100800 */
[----:B-1----:R-:W-:-:S05]  /*1d3e0*/  IMAD.MOV.U32 R4, RZ, RZ, R197 ;  /* 0x000000ffff047224 */ /* 0x002fca00078e00c5 */
[----:B------:R1:W-:Y:S02]  /*1d3f0*/  STL [R1+0xe30], R4 ;  /* 0x000e300401007387 */ /* 0x0003e40000100800 */
[----:B-1----:R-:W-:Y:S02]  /*1d400*/  IMAD.MOV.U32 R4, RZ, RZ, R199 ;  /* 0x000000ffff047224 */ /* 0x002fe400078e00c7 */
[----:B----4-:R-:W-:Y:S04]  /*1d410*/  STL [R1+0xe2c], R228 ;  /* 0x000e2ce401007387 */ /* 0x010fe80000100800 */
        /* <DEDUP_REMOVED lines=9> */
[----:B------:R1:W-:Y:S04]  /*1d4b0*/  STL [R1+0xe10], R4 ;  /* 0x000e100401007387 */ /* 0x0003e80000100800 */
[----:B------:R-:W-:Y:S01]  /*1d4c0*/  STL [R1+0xe0c], R232 ;  /* 0x000e0ce801007387 */ /* 0x000fe20000100800 */
[----:B-1----:R-:W-:-:S05]  /*1d4d0*/  IMAD.MOV.U32 R4, RZ, RZ, R247 ;  /* 0x000000ffff047224 */ /* 0x002fca00078e00f7 */
[----:B------:R1:W-:Y:S04]  /*1d4e0*/  STL [R1+0xe08], R4 ;  /* 0x000e080401007387 */ /* 0x0003e80000100800 */
[----:B------:R-:W-:Y:S01]  /*1d4f0*/  STL [R1+0xe04], R234 ;  /* 0x000e04ea01007387 */ /* 0x000fe20000100800 */
[----:B-1----:R-:W-:-:S05]  /*1d500*/  IMAD.MOV.U32 R4, RZ, RZ, R233 ;  /* 0x000000ffff047224 */ /* 0x002fca00078e00e9 */
[----:B------:R1:W-:Y:S04]  /*1d510*/  STL [R1+0xe00], R4 ;  /* 0x000e000401007387 */ /* 0x0003e80000100800 */
[----:B-----5:R-:W-:Y:S01]  /*1d520*/  STL [R1+0xdfc], R250 ;  /* 0x000dfcfa01007387 */ /* 0x020fe20000100800 */
[----:B-1----:R-:W-:-:S05]  /*1d530*/  MOV R4, R235 ;  /* 0x000000eb00047202 */ /* 0x002fca0000000f00 */
[----:B------:R-:W-:Y:S04]  /*1d540*/  STL [R1+0xdf8], R4 ;  /* 0x000df80401007387 */ /* 0x000fe80000100800 */
        /* <DEDUP_REMOVED lines=37> */
[----:B------:R-:W2:Y:S04]  /*1d7a0*/  LDL.LU.64 R218, [R1+0x3f0] ;  /* 0x0003f00001da7983 */ /* 0x000ea80000300a00 */
[----:B------:R-:W-:Y:S04]  /*1d7b0*/  STL [R1+0xd64], R52 ;  /* 0x000d643401007387 */ /* 0x000fe80000100800 */
[----:B------:R-:W-:Y:S04]  /*1d7c0*/  STL [R1+0xd58], R53 ;  /* 0x000d583501007387 */ /* 0x000fe80000100800 */
[----:B------:R-:W3:Y:S04]  /*1d7d0*/  LDL.LU.64 R228, [R1+0x3f8] ;  /* 0x0003f80001e47983 */ /* 0x000ee80000300a00 */
[----:B------:R-:W-:Y:S04]  /*1d7e0*/  STL [R1+0xd5c], R50 ;  /* 0x000d5c3201007387 */ /* 0x000fe80000100800 */
[----:B------:R-:W-:Y:S04]  /*1d7f0*/  STL [R1+0xd50], R51 ;  /* 0x000d503301007387 */ /* 0x000fe80000100800 */
[----:B------:R-:W4:Y:S04]  /*1d800*/  LDL.LU.64 R154, [R1+0x400] ;  /* 0x00040000019a7983 */ /* 0x000f280000300a00 */
        /* <DEDUP_REMOVED lines=21> */
[----:B------:R1:W-:Y:S04]  /*1d960*/  STL [R1+0xd1c], R2 ;  /* 0x000d1c0201007387 */ /* 0x0003e80000100800 */
[----:B------:R-:W-:Y:S04]  /*1d970*/  STL [R1+0x3ac], R3 ;  /* 0x0003ac0301007387 */ /* 0x000fe80000100800 */
[----:B------:R-:W4:Y:S04]  /*1d980*/  LDL.LU.64 R198, [R1+0x470] ;  /* 0x0004700001c67983 */ /* 0x000f280000300a00 */
        /* <DEDUP_REMOVED lines=8> */
[----:B----4-:R4:W-:Y:S01]  /*1da10*/  STL [R1+0x3c4], R154 ;  /* 0x0003c49a01007387 */ /* 0x0109e20000100800 */
[----:B-1----:R-:W-:-:S03]  /*1da20*/  IMAD.MOV.U32 R2, RZ, RZ, R155 ;  /* 0x000000ffff027224 */ /* 0x002fc600078e009b */
[----:B----4-:R-:W4:Y:S04]  /*1da30*/  LDL.LU.64 R154, [R1+0x4b0] ;  /* 0x0004b000019a7983 */ /* 0x010f280000300a00 */
[----:B------:R1:W-:Y:S04]  /*1da40*/  STL [R1+0x3c0], R2 ;  /* 0x0003c00201007387 */ /* 0x0003e80000100800 */
[----:B------:R1:W-:Y:S02]  /*1da50*/  STL [R1+0x3cc], R230 ;  /* 0x0003cce601007387 */ /* 0x0003e40000100800 */
[----:B-1----:R-:W-:-:S02]  /*1da60*/  MOV R2, R231 ;  /* 0x000000e700027202 */ /* 0x002fc40000000f00 */
[----:B------:R-:W4:Y:S04]  /*1da70*/  LDL.LU.64 R230, [R1+0x4b8] ;  /* 0x0004b80001e67983 */ /* 0x000f280000300a00 */
        /* <DEDUP_REMOVED lines=29> */
[----:B--2---:R2:W-:Y:S01]  /*1dc50*/  STL [R1+0x40c], R218 ;  /* 0x00040cda01007387 */ /* 0x0045e20000100800 */
[----:B-1----:R-:W-:-:S03]  /*1dc60*/  MOV R2, R219 ;  /* 0x000000db00027202 */ /* 0x002fc60000000f00 */
        /* <DEDUP_REMOVED lines=43> */
[----:B-1----:R-:W-:-:S03]  /*1df20*/  IMAD.MOV.U32 R2, RZ, RZ, R219 ;  /* 0x000000ffff027224 */ /* 0x002fc600078e00db */
[----:B--2---:R-:W2:Y:S04]  /*1df30*/  LDL.LU.64 R218, [R1+0x608] ;  /* 0x0006080001da7983 */ /* 0x004ea80000300a00 */
        /* <DEDUP_REMOVED lines=50> */
[----:B-1----:R-:W-:-:S03]  /*1e260*/  MOV R2, R155 ;  /* 0x0000009b00027202 */ /* 0x002fc60000000f00 */
        /* <DEDUP_REMOVED lines=174> */
[----:B----4-:R-:W-:Y:S04]  /*1ed50*/  STL [R1+0x62c], R154 ;  /* 0x00062c9a01007387 */ /* 0x010fe80000100800 */
[----:B------:R-:W4:Y:S01]  /*1ed60*/  LDL.LU.64 R152, [R1+0x6a8] ;  /* 0x0006a80001987983 */ /* 0x000f220000300a00 */
[----:B-1----:R-:W-:-:S05]  /*1ed70*/  MOV R2, R155 ;  /* 0x0000009b00027202 */ /* 0x002fca0000000f00 */
[----:B------:R1:W-:Y:S04]  /*1ed80*/  STL [R1+0x628], R2 ;  /* 0x0006280201007387 */ /* 0x0003e80000100800 */
[----:B------:R1:W-:Y:S02]  /*1ed90*/  STL [R1+0x634], R230 ;  /* 0x000634e601007387 */ /* 0x0003e40000100800 */
[----:B-1----:R-:W-:Y:S02]  /*1eda0*/  IMAD.MOV.U32 R2, RZ, RZ, R231 ;  /* 0x000000ffff027224 */ /* 0x002fe400078e00e7 */
        /* <DEDUP_REMOVED lines=29> */
[----:B------:R2:W-:Y:S02]  /*1ef80*/  STL [R1+0x668], R2 ;  /* 0x0006680201007387 */ /* 0x0005e40000100800 */
[----:B--2---:R-:W-:Y:S02]  /*1ef90*/  IMAD.MOV.U32 R2, RZ, RZ, R219 ;  /* 0x000000ffff027224 */ /* 0x004fe400078e00db */
[----:B------:R1:W-:Y:S04]  /*1efa0*/  STL [R1+0x674], R218 ;  /* 0x000674da01007387 */ /* 0x0003e80000100800 */
[----:B------:R-:W2:Y:S04]  /*1efb0*/  LDL.LU.64 R154, [R1+0x350] ;  /* 0x00035000019a7983 */ /* 0x000ea80000300a00 */
[----:B------:R1:W-:Y:S04]  /*1efc0*/  STL [R1+0x670], R2 ;  /* 0x0006700201007387 */ /* 0x0003e80000100800 */
[----:B---3--:R3:W-:Y:S04]  /*1efd0*/  STL [R1+0x67c], R228 ;  /* 0x00067ce401007387 */ /* 0x0087e80000100800 */
[----:B-1----:R-:W2:Y:S01]  /*1efe0*/  LDL.LU.64 R218, [R1+0x348] ;  /* 0x0003480001da7983 */ /* 0x002ea20000300a00 */
[----:B------:R-:W-:-:S03]  /*1eff0*/  IMAD.MOV.U32 R2, RZ, RZ, R229 ;  /* 0x000000ffff027224 */ /* 0x000fc600078e00e5 */
[----:B----4-:R-:W-:Y:S04]  /*1f000*/  STL [R1+0x684], R152 ;  /* 0x0006849801007387 */ /* 0x010fe80000100800 */
[----:B------:R1:W-:Y:S04]  /*1f010*/  STL [R1+0x678], R2 ;  /* 0x0006780201007387 */ /* 0x0003e80000100800 */
[----:B---3--:R-:W3:Y:S01]  /*1f020*/  LDL.LU.64 R228, [R1+0x820] ;  /* 0x0008200001e47983 */ /* 0x008ee20000300a00 */
[----:B-1----:R-:W-:-:S03]  /*1f030*/  IMAD.MOV.U32 R2, RZ, RZ, R153 ;  /* 0x000000ffff027224 */ /* 0x002fc600078e0099 */
[----:B------:R-:W-:Y:S04]  /*1f040*/  STL [R1+0x68c], R230 ;  /* 0x00068ce601007387 */ /* 0x000fe80000100800 */
[----:B------:R1:W-:Y:S02]  /*1f050*/  STL [R1+0x680], R2 ;  /* 0x0006800201007387 */ /* 0x0003e40000100800 */
[----:B-1----:R-:W-:Y:S02]  /*1f060*/  MOV R2, R231 ;  /* 0x000000e700027202 */ /* 0x002fe40000000f00 */
        /* <DEDUP_REMOVED lines=29> */
[----:B------:R2:W-:Y:S02]  /*1f240*/  STL [R1+0x6c0], R2 ;  /* 0x0006c00201007387 */ /* 0x0005e40000100800 */
[----:B--2---:R-:W-:Y:S02]  /*1f250*/  MOV R2, R155 ;  /* 0x0000009b00027202 */ /* 0x004fe40000000f00 */
[----:B------:R-:W-:Y:S04]  /*1f260*/  STL [R1+0x6cc], R154 ;  /* 0x0006cc9a01007387 */ /* 0x000fe80000100800 */
[----:B------:R-:W-:Y:S04]  /*1f270*/  STL [R1+0x6d4], R218 ;  /* 0x0006d4da01007387 */ /* 0x000fe80000100800 */
[----:B------:R1:W-:Y:S04]  /*1f280*/  STL [R1+0x6c8], R2 ;  /* 0x0006c80201007387 */ /* 0x0003e80000100800 */
[----:B------:R-:W2:Y:S01]  /*1f290*/  LDL.LU.64 R214, [R1+0xb50] ;  /* 0x000b500001d67983 */ /* 0x000ea20000300a00 */
[----:B-1----:R-:W-:-:S03]  /*1f2a0*/  IMAD.MOV.U32 R2, RZ, RZ, R219 ;  /* 0x000000ffff027224 */ /* 0x002fc600078e00db */
[----:B---3--:R-:W-:Y:S04]  /*1f2b0*/  STL [R1+0x6dc], R228 ;  /* 0x0006dce401007387 */ /* 0x008fe80000100800 */
[----:B------:R1:W-:Y:S04]  /*1f2c0*/  STL [R1+0x6d0], R2 ;  /* 0x0006d00201007387 */ /* 0x0003e80000100800 */
[----:B------:R-:W3:Y:S01]  /*1f2d0*/  LDL.LU.64 R218, [R1+0x790] ;  /* 0x0007900001da7983 */ /* 0x000ee20000300a00 */
[----:B-1----:R-:W-:-:S03]  /*1f2e0*/  IMAD.MOV.U32 R2, RZ, RZ, R229 ;  /* 0x000000ffff027224 */ /* 0x002fc600078e00e5 */
[----:B------:R-:W3:Y:S04]  /*1f2f0*/  LDL.LU.64 R228, [R1+0x798] ;  /* 0x0007980001e47983 */ /* 0x000ee80000300a00 */
[----:B------:R4:W-:Y:S02]  /*1f300*/  STL [R1+0x6d8], R2 ;  /* 0x0006d80201007387 */ /* 0x0009e40000100800 */
[----:B----4-:R-:W-:Y:S02]  /*1f310*/  IMAD.MOV.U32 R2, RZ, RZ, R231 ;  /* 0x000000ffff027224 */ /* 0x010fe400078e00e7 */
[----:B------:R1:W-:Y:S04]  /*1f320*/  STL [R1+0x6e4], R230 ;  /* 0x0006e4e601007387 */ /* 0x0003e80000100800 */
[----:B-1----:R-:W4:Y:S04]  /*1f330*/  LDL.LU.64 R230, [R1+0x740] ;  /* 0x0007400001e67983 */ /* 0x002f280000300a00 */
        /* <DEDUP_REMOVED lines=17> */
[----:B------:R-:W-:Y:S04]  /*1f450*/  STL [R1+0x70c], R216 ;  /* 0x00070cd801007387 */ /* 0x000fe80000100800 */
[----:B------:R-:W4:Y:S01]  /*1f460*/  LDL.LU.64 R152, [R1+0xbd0] ;  /* 0x000bd00001987983 */ /* 0x000f220000300a00 */
[----:B-1----:R-:W-:-:S05]  /*1f470*/  MOV R2, R217 ;  /* 0x000000d900027202 */ /* 0x002fca0000000f00 */
[----:B------:R1:W-:Y:S04]  /*1f480*/  STL [R1+0x708], R2 ;  /* 0x0007080201007387 */ /* 0x0003e80000100800 */
[----:B------:R-:W-:Y:S01]  /*1f490*/  STL [R1+0x714], R196 ;  /* 0x000714c401007387 */ /* 0x000fe20000100800 */
        /* <DEDUP_REMOVED lines=8> */
[----:B--2---:R-:W-:Y:S04]  /*1f520*/  STL [R1+0x724], R214 ;  /* 0x000724d601007387 */ /* 0x004fe80000100800 */
[----:B------:R-:W2:Y:S01]  /*1f530*/  LDL.LU.64 R198, [R1+0x788] ;  /* 0x0007880001c67983 */ /* 0x000ea20000300a00 */
[----:B-1----:R-:W-:-:S03]  /*1f540*/  IMAD.MOV.U32 R2, RZ, RZ, R215 ;  /* 0x000000ffff027224 */ /* 0x002fc600078e00d7 */
[----:B---3--:R-:W-:Y:S04]  /*1f550*/  STL [R1+0x72c], R218 ;  /* 0x00072cda01007387 */ /* 0x008fe80000100800 */
[----:B------:R1:W-:Y:S04]  /*1f560*/  STL [R1+0x720], R2 ;  /* 0x0007200201007387 */ /* 0x0003e80000100800 */
[----:B------:R-:W-:Y:S01]  /*1f570*/  STL [R1+0x734], R228 ;  /* 0x000734e401007387 */ /* 0x000fe20000100800 */
[----:B-1----:R-:W-:-:S05]  /*1f580*/  MOV R2, R219 ;  /* 0x000000db00027202 */ /* 0x002fca0000000f00 */
[----:B------:R1:W-:Y:S02]  /*1f590*/  STL [R1+0x728], R2 ;  /* 0x0007280201007387 */ /* 0x0003e40000100800 */
[----:B-1----:R-:W-:Y:S02]  /*1f5a0*/  IMAD.MOV.U32 R2, RZ, RZ, R229 ;  /* 0x000000ffff027224 */ /* 0x002fe400078e00e5 */
[----:B------:R-:W3:Y:S04]  /*1f5b0*/  LDL.LU.64 R228, [R1+0x318] ;  /* 0x0003180001e47983 */ /* 0x000ee80000300a00 */
        /* <DEDUP_REMOVED lines=13> */
[----:B------:R-:W-:Y:S04]  /*1f690*/  STL [R1+0x754], R246 ;  /* 0x000754f601007387 */ /* 0x000fe80000100800 */
[----:B------:R-:W4:Y:S01]  /*1f6a0*/  LDL.LU.64 R218, [R1+0x7e8] ;  /* 0x0007e80001da7983 */ /* 0x000f220000300a00 */
[----:B-1----:R-:W-:-:S05]  /*1f6b0*/  IMAD.MOV.U32 R2, RZ, RZ, R247 ;  /* 0x000000ffff027224 */ /* 0x002fca00078e00f7 */
[----:B------:R1:W-:Y:S02]  /*1f6c0*/  STL [R1+0x750], R2 ;  /* 0x0007500201007387 */ /* 0x0003e40000100800 */
[----:B-1----:R-:W-:Y:S02]  /*1f6d0*/  IMAD.MOV.U32 R2, RZ, RZ, R233 ;  /* 0x000000ffff027224 */ /* 0x002fe400078e00e9 */
[----:B------:R1:W-:Y:S04]  /*1f6e0*/  STL [R1+0x75c], R232 ;  /* 0x00075ce801007387 */ /* 0x0003e80000100800 */
[----:B------:R-:W4:Y:S04]  /*1f6f0*/  LDL.LU.64 R246, [R1+0x7c0] ;  /* 0x0007c00001f67983 */ /* 0x000f280000300a00 */
[----:B------:R1:W-:Y:S04]  /*1f700*/  STL [R1+0x758], R2 ;  /* 0x0007580201007387 */ /* 0x0003e80000100800 */
[----:B------:R-:W-:Y:S04]  /*1f710*/  STL [R1+0x764], R152 ;  /* 0x0007649801007387 */ /* 0x000fe80000100800 */
[----:B-1----:R-:W4:Y:S01]  /*1f720*/  LDL.LU.64 R232, [R1+0x7c8] ;  /* 0x0007c80001e87983 */ /* 0x002f220000300a00 */
[----:B------:R-:W-:-:S03]  /*1f730*/  IMAD.MOV.U32 R2, RZ, RZ, R153 ;  /* 0x000000ffff027224 */ /* 0x000fc600078e0099 */
[----:B------:R-:W-:Y:S04]  /*1f740*/  STL [R1+0x76c], R154 ;  /* 0x00076c9a01007387 */ /* 0x000fe80000100800 */
[----:B------:R1:W-:Y:S02]  /*1f750*/  STL [R1+0x760], R2 ;  /* 0x0007600201007387 */ /* 0x0003e40000100800 */
[----:B-1----:R-:W-:Y:S02]  /*1f760*/  MOV R2, R155 ;  /* 0x0000009b00027202 */ /* 0x002fe40000000f00 */
[----:B------:R-:W-:Y:S04]  /*1f770*/  STL [R1+0x774], R216 ;  /* 0x000774d801007387 */ /* 0x000fe80000100800 */
[----:B------:R1:W-:Y:S04]  /*1f780*/  STL [R1+0x768], R2 ;  /* 0x0007680201007387 */ /* 0x0003e80000100800 */
[----:B------:R-:W-:Y:S01]  /*1f790*/  STL [R1+0x77c], R196 ;  /* 0x00077cc401007387 */ /* 0x000fe20000100800 */
[----:B-1----:R-:W-:-:S05]  /*1f7a0*/  IMAD.MOV.U32 R2, RZ, RZ, R217 ;  /* 0x000000ffff027224 */ /* 0x002fca00078e00d9 */
[----:B------:R1:W-:Y:S02]  /*1f7b0*/  STL [R1+0x770], R2 ;  /* 0x0007700201007387 */ /* 0x0003e40000100800 */
[----:B-1----:R-:W-:Y:S02]  /*1f7c0*/  IMAD.MOV.U32 R2, RZ, RZ, R197 ;  /* 0x000000ffff027224 */ /* 0x002fe400078e00c5 */
[----:B--2---:R-:W-:Y:S04]  /*1f7d0*/  STL [R1+0x784], R198 ;  /* 0x000784c601007387 */ /* 0x004fe80000100800 */
[----:B------:R1:W-:Y:S04]  /*1f7e0*/  STL [R1+0x778], R2 ;  /* 0x0007780201007387 */ /* 0x0003e80000100800 */
[----:B------:R-:W2:Y:S01]  /*1f7f0*/  LDL.LU.64 R196, [R1+0xcc0] ;  /* 0x000cc00001c47983 */ /* 0x000ea20000300a00 */
[----:B-1----:R-:W-:-:S03]  /*1f800*/  IMAD.MOV.U32 R2, RZ, RZ, R199 ;  /* 0x000000ffff027224 */ /* 0x002fc600078e00c7 */
[----:B------:R-:W-:Y:S04]  /*1f810*/  STL [R1+0x78c], R146 ;  /* 0x00078c9201007387 */ /* 0x000fe80000100800 */
[----:B------:R1:W-:Y:S04]  /*1f820*/  STL [R1+0x780], R2 ;  /* 0x0007800201007387 */ /* 0x0003e80000100800 */
[----:B------:R-:W2:Y:S04]  /*1f830*/  LDL.LU.64 R216, [R1+0xcd0] ;  /* 0x000cd00001d87983 */ /* 0x000ea80000300a00 */
[----:B------:R-:W-:Y:S04]  /*1f840*/  STL [R1+0x788], R147 ;  /* 0x0007889301007387 */ /* 0x000fe80000100800 */
[----:B---3--:R3:W-:Y:S04]  /*1f850*/  STL [R1+0x794], R228 ;  /* 0x000794e401007387 */ /* 0x0087e80000100800 */
[----:B------:R-:W2:Y:S01]  /*1f860*/  LDL.LU.64 R198, [R1+0x810] ;  /* 0x0008100001c67983 */ /* 0x000ea20000300a00 */
[----:B-1----:R-:W-:-:S03]  /*1f870*/  MOV R2, R229 ;  /* 0x000000e500027202 */ /* 0x002fc60000000f00 */
[----:B----4-:R-:W-:Y:S04]  /*1f880*/  STL [R1+0x79c], R230 ;  /* 0x00079ce601007387 */ /* 0x010fe80000100800 */
[----:B------:R1:W-:Y:S04]  /*1f890*/  STL [R1+0x790], R2 ;  /* 0x0007900201007387 */ /* 0x0003e80000100800 */
[----:B---3--:R-:W3:Y:S01]  /*1f8a0*/  LDL.LU.64 R228, [R1+0x818] ;  /* 0x0008180001e47983 */ /* 0x008ee20000300a00 */
[----:B-1----:R-:W-:-:S03]  /*1f8b0*/  IMAD.MOV.U32 R2, RZ, RZ, R231 ;  /* 0x000000ffff027224 */ /* 0x002fc600078e00e7 */
[----:B------:R-:W-:Y:S04]  /*1f8c0*/  STL [R1+0x7a4], R244 ;  /* 0x0007a4f401007387 */ /* 0x000fe80000100800 */
[----:B------:R1:W-:Y:S04]  /*1f8d0*/  STL [R1+0x798], R2 ;  /* 0x0007980201007387 */ /* 0x0003e80000100800 */
[----:B------:R-:W4:Y:S01]  /*1f8e0*/  LDL.LU.64 R230, [R1+0x800] ;  /* 0x0008000001e67983 */ /* 0x000f220000300a00 */
        /* <DEDUP_REMOVED lines=8> */
[----:B-1----:R-:W-:-:S03]  /*1f970*/  MOV R2, R219 ;  /* 0x000000db00027202 */ /* 0x002fc60000000f00 */
[----:B------:R-:W-:Y:S04]  /*1f980*/  STL [R1+0x7bc], R246 ;  /* 0x0007bcf601007387 */ /* 0x000fe80000100800 */
[----:B------:R1:W-:Y:S02]  /*1f990*/  STL [R1+0x7b0], R2 ;  /* 0x0007b00201007387 */ /* 0x0003e40000100800 */
[----:B-1----:R-:W-:Y:S02]  /*1f9a0*/  IMAD.MOV.U32 R2, RZ, RZ, R247 ;  /* 0x000000ffff027224 */ /* 0x002fe400078e00f7 */
[----:B------:R-:W-:Y:S04]  /*1f9b0*/  STL [R1+0x7c4], R232 ;  /* 0x0007c4e801007387 */ /* 0x000fe80000100800 */
[----:B------:R1:W-:Y:S04]  /*1f9c0*/  STL [R1+0x7b8], R2 ;  /* 0x0007b80201007387 */ /* 0x0003e80000100800 */
[----:B------:R-:W4:Y:S01]  /*1f9d0*/  LDL.LU.64 R218, [R1+0xff0] ;  /* 0x000ff00001da7983 */ /* 0x000f220000300a00 */
[----:B-1----:R-:W-:-:S05]  /*1f9e0*/  IMAD.MOV.U32 R2, RZ, RZ, R233 ;  /* 0x000000ffff027224 */ /* 0x002fca00078e00e9 */
[----:B------:R1:W-:Y:S04]  /*1f9f0*/  STL [R1+0x7c0], R2 ;  /* 0x0007c00201007387 */ /* 0x0003e80000100800 */
[----:B------:R-:W-:Y:S04]  /*1fa00*/  STL [R1+0x7cc], R238 ;  /* 0x0007ccee01007387 */ /* 0x000fe80000100800 */
[----:B------:R-:W-:Y:S04]  /*1fa10*/  STL [R1+0x7c8], R239 ;  /* 0x0007c8ef01007387 */ /* 0x000fe80000100800 */
[----:B------:R-:W4:Y:S04]  /*1fa20*/  LDL.LU.64 R246, [R1+0x1010] ;  /* 0x0010100001f67983 */ /* 0x000f280000300a00 */
[----:B------:R-:W-:Y:S04]  /*1fa30*/  STL [R1+0x7d4], R236 ;  /* 0x0007d4ec01007387 */ /* 0x000fe80000100800 */
[----:B------:R-:W-:Y:S04]  /*1fa40*/  STL [R1+0x7d0], R237 ;  /* 0x0007d0ed01007387 */ /* 0x000fe80000100800 */
[----:B------:R-:W4:Y:S04]  /*1fa50*/  LDL.LU.64 R232, [R1+0x8d0] ;  /* 0x0008d00001e87983 */ /* 0x000f280000300a00 */
[----:B--2---:R2:W-:Y:S01]  /*1fa60*/  STL [R1+0x7dc], R196 ;  /* 0x0007dcc401007387 */ /* 0x0045e20000100800 */
[----:B-1----:R-:W-:-:S03]  /*1fa70*/  IMAD.MOV.U32 R2, RZ, RZ, R197 ;  /* 0x000000ffff027224 */ /* 0x002fc600078e00c5 */
[----:B--2---:R-:W2:Y:S04]  /*1fa80*/  LDL.LU.64 R196, [R1+0x8d8] ;  /* 0x0008d80001c47983 */ /* 0x004ea80000300a00 */
[----:B------:R1:W-:Y:S04]  /*1fa90*/  STL [R1+0x7d8], R2 ;  /* 0x0007d80201007387 */ /* 0x0003e80000100800 */
[----:B------:R-:W-:Y:S04]  /*1faa0*/  STL [R1+0x7e4], R216 ;  /* 0x0007e4d801007387 */ /* 0x000fe80000100800 */
[----:B------:R-:W2:Y:S01]  /*1fab0*/  LDL.LU.64 R154, [R1+0x840] ;  /* 0x00084000019a7983 */ /* 0x000ea20000300a00 */
[----:B-1----:R-:W-:-:S05]  /*1fac0*/  MOV R2, R217 ;  /* 0x000000d900027202 */ /* 0x002fca0000000f00 */
[----:B------:R1:W-:Y:S04]  /*1fad0*/  STL [R1+0x7e0], R2 ;  /* 0x0007e00201007387 */ /* 0x0003e80000100800 */
[----:B------:R1:W-:Y:S02]  /*1fae0*/  STL [R1+0x7ec], R198 ;  /* 0x0007ecc601007387 */ /* 0x0003e40000100800 */
[----:B-1----:R-:W-:Y:S02]  /*1faf0*/  IMAD.MOV.U32 R2, RZ, RZ, R199 ;  /* 0x000000ffff027224 */ /* 0x002fe400078e00c7 */
[----:B------:R-:W2:Y:S04]  /*1fb00*/  LDL.LU.64 R198, [R1+0x848] ;  /* 0x0008480001c67983 */ /* 0x000ea80000300a00 */
[----:B------:R3:W-:Y:S02]  /*1fb10*/  STL [R1+0x7e8], R2 ;  /* 0x0007e80201007387 */ /* 0x0007e40000100800 */
[----:B---3--:R-:W-:-:S02]  /*1fb20*/  IMAD.MOV.U32 R2, RZ, RZ, R229 ;  /* 0x000000ffff027224 */ /* 0x008fc400078e00e5 */
[----:B------:R-:W-:Y:S04]  /*1fb30*/  STL [R1+0x7f4], R228 ;  /* 0x0007f4e401007387 */ /* 0x000fe80000100800 */
[----:B------:R-:W3:Y:S04]  /*1fb40*/  LDL.LU.64 R216, [R1+0x2f0] ;  /* 0x0002f00001d87983 */ /* 0x000ee80000300a00 */
[----:B------:R4:W-:Y:S02]  /*1fb50*/  STL [R1+0x7f0], R2 ;  /* 0x0007f00201007387 */ /* 0x0009e40000100800 */
[----:B----4-:R-:W-:-:S02]  /*1fb60*/  IMAD.MOV.U32 R2, RZ, RZ, R231 ;  /* 0x000000ffff027224 */ /* 0x010fc400078e00e7 */
[----:B------:R-:W-:Y:S04]  /*1fb70*/  STL [R1+0x7fc], R230 ;  /* 0x0007fce601007387 */ /* 0x000fe80000100800 */
[----:B------:R-:W4:Y:S04]  /*1fb80*/  LDL.LU.64 R228, [R1+0x2d0] ;  /* 0x0002d00001e47983 */ /* 0x000f280000300a00 */
[----:B------:R1:W-:Y:S02]  /*1fb90*/  STL [R1+0x7f8], R2 ;  /* 0x0007f80201007387 */ /* 0x0003e40000100800 */
[----:B-1----:R-:W-:-:S02]  /*1fba0*/  MOV R2, R245 ;  /* 0x000000f500027202 */ /* 0x002fc40000000f00 */
[----:B------:R-:W-:Y:S04]  /*1fbb0*/  STL [R1+0x804], R244 ;  /* 0x000804f401007387 */ /* 0x000fe80000100800 */
[----:B------:R-:W4:Y:S04]  /*1fbc0*/  LDL.LU.64 R230, [R1+0x1018] ;  /* 0x0010180001e67983 */ /* 0x000f280000300a00 */
[----:B------:R1:W-:Y:S04]  /*1fbd0*/  STL [R1+0x800], R2 ;  /* 0x0008000201007387 */ /* 0x0003e80000100800 */
[----:B------:R1:W-:Y:S02]  /*1fbe0*/  STL [R1+0x80c], R234 ;  /* 0x00080cea01007387 */ /* 0x0003e40000100800 */
[----:B-1----:R-:W-:-:S02]  /*1fbf0*/  IMAD.MOV.U32 R2, RZ, RZ, R235 ;  /* 0x000000ffff027224 */ /* 0x002fc400078e00eb */
[----:B------:R-:W4:Y:S04]  /*1fc00*/  LDL.LU.64 R244, [R1+0x1020] ;  /* 0x0010200001f47983 */ /* 0x000f280000300a00 */
[----:B------:R1:W-:Y:S04]  /*1fc10*/  STL [R1+0x808], R2 ;  /* 0x0008080201007387 */ /* 0x0003e80000100800 */
[----:B------:R-:W-:Y:S04]  /*1fc20*/  STL [R1+0x814], R240 ;  /* 0x000814f001007387 */ /* 0x000fe80000100800 */
[----:B------:R-:W-:Y:S04]  /*1fc30*/  STL [R1+0x810], R241 ;  /* 0x000810f101007387 */ /* 0x000fe80000100800 */
[----:B------:R-:W4:Y:S04]  /*1fc40*/  LDL.LU.64 R234, [R1+0x8b8] ;  /* 0x0008b80001ea7983 */ /* 0x000f280000300a00 */
        /* <DEDUP_REMOVED lines=16> */
[----:B------:R1:W-:Y:S02]  /*1fd50*/  STL [R1+0x83c], R154 ;  /* 0x00083c9a01007387 */ /* 0x0003e40000100800 */
[----:B-1----:R-:W-:-:S02]  /*1fd60*/  IMAD.MOV.U32 R2, RZ, RZ, R155 ;  /* 0x000000ffff027224 */ /* 0x002fc400078e009b */
[----:B------:R-:W2:Y:S04]  /*1fd70*/  LDL.LU.64 R154, [R1+0x2d8] ;  /* 0x0002d800019a7983 */ /* 0x000ea80000300a00 */
[----:B------:R1:W-:Y:S04]  /*1fd80*/  STL [R1+0x838], R2 ;  /* 0x0008380201007387 */ /* 0x0003e80000100800 */
[----:B------:R1:W-:Y:S02]  /*1fd90*/  STL [R1+0x844], R198 ;  /* 0x000844c601007387 */ /* 0x0003e40000100800 */
[----:B-1----:R-:W-:-:S02]  /*1fda0*/  IMAD.MOV.U32 R2, RZ, RZ, R199 ;  /* 0x000000ffff027224 */ /* 0x002fc400078e00c7 */
[----:B------:R-:W2:Y:S04]  /*1fdb0*/  LDL.LU.64 R198, [R1+0x1028] ;  /* 0x0010280001c67983 */ /* 0x000ea80000300a00 */
        /* <DEDUP_REMOVED lines=81> */
[----:B------:R1:W-:Y:S02]  /*202d0*/  STL [R1+0x8ec], R154 ;  /* 0x0008ec9a01007387 */ /* 0x0003e40000100800 */
[----:B-1----:R-:W-:-:S02]  /*202e0*/  MOV R2, R155 ;  /* 0x0000009b00027202 */ /* 0x002fc40000000f00 */
        /* <DEDUP_REMOVED lines=47> */
[----:B-1----:R-:W-:-:S02]  /*205e0*/  MOV R2, R199 ;  /* 0x000000c700027202 */ /* 0x002fc40000000f00 */
        /* <DEDUP_REMOVED lines=214> */
[----:B------:R-:W-:Y:S04]  /*21350*/  STL [R1+0xafc], R154 ;  /* 0x000afc9a01007387 */ /* 0x000fe80000100800 */
[----:B------:R-:W2:Y:S01]  /*21360*/  LDL.LU.64 R152, [R1+0xb68] ;  /* 0x000b680001987983 */ /* 0x000ea20000300a00 */
[----:B-1----:R-:W-:-:S05]  /*21370*/  IMAD.MOV.U32 R2, RZ, RZ, R155 ;  /* 0x000000ffff027224 */ /* 0x002fca00078e009b */
[----:B------:R1:W-:Y:S04]  /*21380*/  STL [R1+0xaf8], R2 ;  /* 0x000af80201007387 */ /* 0x0003e80000100800 */
[----:B------:R3:W-:Y:S01]  /*21390*/  STL [R1+0xb04], R198 ;  /* 0x000b04c601007387 */ /* 0x0007e20000100800 */
[----:B-1----:R-:W-:-:S03]  /*213a0*/  IMAD.MOV.U32 R2, RZ, RZ, R199 ;  /* 0x000000ffff027224 */ /* 0x002fc600078e00c7 */
[----:B---3--:R-:W3:Y:S04]  /*213b0*/  LDL.LU.64 R198, [R1+0xb70] ;  /* 0x000b700001c67983 */ /* 0x008ee80000300a00 */
[----:B------:R1:W-:Y:S04]  /*213c0*/  STL [R1+0xb00], R2 ;  /* 0x000b000201007387 */ /* 0x0003e80000100800 */
[----:B------:R-:W-:Y:S04]  /*213d0*/  STL [R1+0xb0c], R216 ;  /* 0x000b0cd801007387 */ /* 0x000fe80000100800 */
[----:B------:R-:W3:Y:S01]  /*213e0*/  LDL.LU.64 R154, [R1+0xb78] ;  /* 0x000b7800019a7983 */ /* 0x000ee20000300a00 */
[----:B-1----:R-:W-:-:S05]  /*213f0*/  MOV R2, R217 ;  /* 0x000000d900027202 */ /* 0x002fca0000000f00 */
        /* <DEDUP_REMOVED lines=23> */
[----:B-1----:R-:W4:Y:S04]  /*21570*/  LDL.LU.64 R246, [R1+0xba8] ;  /* 0x000ba80001f67983 */ /* 0x002f280000300a00 */
[----:B------:R1:W-:Y:S04]  /*21580*/  STL [R1+0xb38], R2 ;  /* 0x000b380201007387 */ /* 0x0003e80000100800 */
[----:B------:R2:W-:Y:S04]  /*21590*/  STL [R1+0xb44], R232 ;  /* 0x000b44e801007387 */ /* 0x0005e80000100800 */
[----:B------:R-:W4:Y:S01]  /*215a0*/  LDL.LU.64 R218, [R1+0xbb0] ;  /* 0x000bb00001da7983 */ /* 0x000f220000300a00 */
[----:B-1----:R-:W-:-:S03]  /*215b0*/  IMAD.MOV.U32 R2, RZ, RZ, R233 ;  /* 0x000000ffff027224 */ /* 0x002fc600078e00e9 */
[----:B--2---:R-:W-:Y:S04]  /*215c0*/  STL [R1+0xb4c], R196 ;  /* 0x000b4cc401007387 */ /* 0x004fe80000100800 */
[----:B------:R1:W-:Y:S04]  /*215d0*/  STL [R1+0xb40], R2 ;  /* 0x000b400201007387 */ /* 0x0003e80000100800 */
[----:B------:R-:W2:Y:S01]  /*215e0*/  LDL.LU.64 R232, [R1+0xbb8] ;  /* 0x000bb80001e87983 */ /* 0x000ea20000300a00 */
[----:B-1----:R-:W-:-:S03]  /*215f0*/  MOV R2, R197 ;  /* 0x000000c500027202 */ /* 0x002fc60000000f00 */
[----:B------:R-:W-:Y:S04]  /*21600*/  STL [R1+0xb54], R152 ;  /* 0x000b549801007387 */ /* 0x000fe80000100800 */
[----:B------:R1:W-:Y:S04]  /*21610*/  STL [R1+0xb48], R2 ;  /* 0x000b480201007387 */ /* 0x0003e80000100800 */
[----:B------:R-:W2:Y:S01]  /*21620*/  LDL.LU.64 R196, [R1+0xbc8] ;  /* 0x000bc80001c47983 */ /* 0x000ea20000300a00 */
[----:B-1----:R-:W-:-:S03]  /*21630*/  IMAD.MOV.U32 R2, RZ, RZ, R153 ;  /* 0x000000ffff027224 */ /* 0x002fc600078e0099 */
[----:B---3--:R-:W-:Y:S04]  /*21640*/  STL [R1+0xb5c], R198 ;  /* 0x000b5cc601007387 */ /* 0x008fe80000100800 */
[----:B------:R1:W-:Y:S02]  /*21650*/  STL [R1+0xb50], R2 ;  /* 0x000b500201007387 */ /* 0x0003e40000100800 */
[----:B-1----:R-:W-:Y:S02]  /*21660*/  IMAD.MOV.U32 R2, RZ, RZ, R199 ;  /* 0x000000ffff027224 */ /* 0x002fe400078e00c7 */
[----:B------:R-:W3:Y:S04]  /*21670*/  LDL.LU.64 R198, [R1+0xbd8] ;  /* 0x000bd80001c67983 */ /* 0x000ee80000300a00 */
[----:B------:R1:W-:Y:S04]  /*21680*/  STL [R1+0xb58], R2 ;  /* 0x000b580201007387 */ /* 0x0003e80000100800 */
[----:B------:R1:W-:Y:S02]  /*21690*/  STL [R1+0xb64], R154 ;  /* 0x000b649a01007387 */ /* 0x0003e40000100800 */
[----:B-1----:R-:W-:-:S02]  /*216a0*/  IMAD.MOV.U32 R2, RZ, RZ, R155 ;  /* 0x000000ffff027224 */ /* 0x002fc400078e009b */
[----:B------:R-:W3:Y:S04]  /*216b0*/  LDL.LU.64 R154, [R1+0xbe0] ;  /* 0x000be000019a7983 */ /* 0x000ee80000300a00 */
        /* <DEDUP_REMOVED lines=27> */
[----:B--2---:R-:W-:Y:S04]  /*21870*/  STL [R1+0xba4], R232 ;  /* 0x000ba4e801007387 */ /* 0x004fe80000100800 */
[----:B------:R1:W-:Y:S04]  /*21880*/  STL [R1+0xb98], R2 ;  /* 0x000b980201007387 */ /* 0x0003e80000100800 */
[----:B------:R-:W2:Y:S01]  /*21890*/  LDL.LU.64 R218, [R1+0xc18] ;  /* 0x000c180001da7983 */ /* 0x000ea20000300a00 */
[----:B-1----:R-:W-:-:S03]  /*218a0*/  IMAD.MOV.U32 R2, RZ, RZ, R233 ;  /* 0x000000ffff027224 */ /* 0x002fc600078e00e9 */
[----:B------:R-:W-:Y:S04]  /*218b0*/  STL [R1+0xbac], R196 ;  /* 0x000bacc401007387 */ /* 0x000fe80000100800 */
[----:B------:R1:W-:Y:S04]  /*218c0*/  STL [R1+0xba0], R2 ;  /* 0x000ba00201007387 */ /* 0x0003e80000100800 */
[----:B------:R-:W2:Y:S01]  /*218d0*/  LDL.LU.64 R232, [R1+0xc20] ;  /* 0x000c200001e87983 */ /* 0x000ea20000300a00 */
[----:B-1----:R-:W-:-:S03]  /*218e0*/  MOV R2, R197 ;  /* 0x000000c500027202 */ /* 0x002fc60000000f00 */
[----:B------:R-:W2:Y:S04]  /*218f0*/  LDL.LU.64 R196, [R1+0xc28] ;  /* 0x000c280001c47983 */ /* 0x000ea80000300a00 */
[----:B------:R1:W-:Y:S04]  /*21900*/  STL [R1+0xba8], R2 ;  /* 0x000ba80201007387 */ /* 0x0003e80000100800 */
[----:B---3--:R3:W-:Y:S01]  /*21910*/  STL [R1+0xbb4], R198 ;  /* 0x000bb4c601007387 */ /* 0x0087e20000100800 */
[----:B-1----:R-:W-:-:S03]  /*21920*/  IMAD.MOV.U32 R2, RZ, RZ, R199 ;  /* 0x000000ffff027224 */ /* 0x002fc600078e00c7 */
[----:B---3--:R-:W3:Y:S04]  /*21930*/  LDL.LU.64 R198, [R1+0xc30] ;  /* 0x000c300001c67983 */ /* 0x008ee80000300a00 */
[----:B------:R1:W-:Y:S04]  /*21940*/  STL [R1+0xbb0], R2 ;  /* 0x000bb00201007387 */ /* 0x0003e80000100800 */
[----:B------:R-:W-:Y:S04]  /*21950*/  STL [R1+0xbbc], R154 ;  /* 0x000bbc9a01007387 */ /* 0x000fe80000100800 */
[----:B------:R-:W3:Y:S01]  /*21960*/  LDL.LU.64 R152, [R1+0xc38] ;  /* 0x000c380001987983 */ /* 0x000ee20000300a00 */
[----:B-1----:R-:W-:-:S05]  /*21970*/  IMAD.MOV.U32 R2, RZ, RZ, R155 ;  /* 0x000000ffff027224 */ /* 0x002fca00078e009b */
        /* <DEDUP_REMOVED lines=32> */
[----:B------:R-:W-:Y:S04]  /*21b80*/  STL [R1+0xc04], R196 ;  /* 0x000c04c401007387 */ /* 0x000fe80000100800 */
[----:B------:R1:W-:Y:S04]  /*21b90*/  STL [R1+0xbf8], R2 ;  /* 0x000bf80201007387 */ /* 0x0003e80000100800 */
[----:B------:R-:W2:Y:S01]  /*21ba0*/  LDL.LU.64 R232, [R1+0xc90] ;  /* 0x000c900001e87983 */ /* 0x000ea20000300a00 */
[----:B-1----:R-:W-:-:S03]  /*21bb0*/  IMAD.MOV.U32 R2, RZ, RZ, R197 ;  /* 0x000000ffff027224 */ /* 0x002fc600078e00c5 */
[----:B---3--:R-:W-:Y:S04]  /*21bc0*/  STL [R1+0xc0c], R198 ;  /* 0x000c0cc601007387 */ /* 0x008fe80000100800 */
[----:B------:R1:W-:Y:S04]  /*21bd0*/  STL [R1+0xc00], R2 ;  /* 0x000c000201007387 */ /* 0x0003e80000100800 */
[----:B------:R-:W3:Y:S01]  /*21be0*/  LDL.LU.64 R196, [R1+0xc98] ;  /* 0x000c980001c47983 */ /* 0x000ee20000300a00 */
[----:B-1----:R-:W-:-:S03]  /*21bf0*/  MOV R2, R199 ;  /* 0x000000c700027202 */ /* 0x002fc60000000f00 */
[----:B------:R-:W-:Y:S04]  /*21c00*/  STL [R1+0xc14], R152 ;  /* 0x000c149801007387 */ /* 0x000fe80000100800 */
[----:B------:R1:W-:Y:S04]  /*21c10*/  STL [R1+0xc08], R2 ;  /* 0x000c080201007387 */ /* 0x0003e80000100800 */
[----:B------:R-:W3:Y:S01]  /*21c20*/  LDL.LU.64 R198, [R1+0xca0] ;  /* 0x000ca00001c67983 */ /* 0x000ee20000300a00 */
[----:B-1----:R-:W-:-:S03]  /*21c30*/  IMAD.MOV.U32 R2, RZ, RZ, R153 ;  /* 0x000000ffff027224 */ /* 0x002fc600078e0099 */
[----:B----4-:R-:W-:Y:S04]  /*21c40*/  STL [R1+0xc1c], R228 ;  /* 0x000c1ce401007387 */ /* 0x010fe80000100800 */
        /* <DEDUP_REMOVED lines=25> */
[----:B--2---:R-:W-:Y:S04]  /*21de0*/  STL [R1+0xc54], R218 ;  /* 0x000c54da01007387 */ /* 0x004fe80000100800 */
[----:B------:R1:W-:Y:S04]  /*21df0*/  STL [R1+0xc48], R2 ;  /* 0x000c480201007387 */ /* 0x0003e80000100800 */
[----:B------:R-:W2:Y:S04]  /*21e00*/  LDL.LU.64 R246, [R1+0xce0] ;  /* 0x000ce00001f67983 */ /* 0x000ea80000300a00 */
[----:B------:R-:W2:Y:S01]  /*21e10*/  LDL.LU.64 R212, [R1+0xce8] ;  /* 0x000ce80001d47983 */ /* 0x000ea20000300a00 */
[----:B-1----:R-:W-:-:S05]  /*21e20*/  IMAD.MOV.U32 R2, RZ, RZ, R219 ;  /* 0x000000ffff027224 */ /* 0x002fca00078e00db */
[----:B------:R1:W-:Y:S04]  /*21e30*/  STL [R1+0xc50], R2 ;  /* 0x000c500201007387 */ /* 0x0003e80000100800 */
[----:B------:R1:W-:Y:S02]  /*21e40*/  STL [R1+0xc5c], R232 ;  /* 0x000c5ce801007387 */ /* 0x0003e40000100800 */
[----:B-1----:R-:W-:Y:S02]  /*21e50*/  IMAD.MOV.U32 R2, RZ, RZ, R233 ;  /* 0x000000ffff027224 */ /* 0x002fe400078e00e9 */
[----:B------:R-:W2:Y:S04]  /*21e60*/  LDL.LU.64 R232, [R1+0xcf0] ;  /* 0x000cf00001e87983 */ /* 0x000ea80000300a00 */
[----:B------:R1:W-:Y:S04]  /*21e70*/  STL [R1+0xc58], R2 ;  /* 0x000c580201007387 */ /* 0x0003e80000100800 */
[----:B---3--:R-:W-:Y:S04]  /*21e80*/  STL [R1+0xc64], R196 ;  /* 0x000c64c401007387 */ /* 0x008fe80000100800 */
[----:B------:R-:W3:Y:S01]  /*21e90*/  LDL.LU.64 R214, [R1+0xcf8] ;  /* 0x000cf80001d67983 */ /* 0x000ee20000300a00 */
[----:B-1----:R-:W-:-:S03]  /*21ea0*/  IMAD.MOV.U32 R2, RZ, RZ, R197 ;  /* 0x000000ffff027224 */ /* 0x002fc600078e00c5 */
[----:B------:R-:W-:Y:S04]  /*21eb0*/  STL [R1+0xc6c], R198 ;  /* 0x000c6cc601007387 */ /* 0x000fe80000100800 */
[----:B------:R1:W-:Y:S04]  /*21ec0*/  STL [R1+0xc60], R2 ;  /* 0x000c600201007387 */ /* 0x0003e80000100800 */
[----:B------:R-:W3:Y:S04]  /*21ed0*/  LDL.LU.64 R152, [R1+0xd00] ;  /* 0x000d000001987983 */ /* 0x000ee80000300a00 */
[----:B------:R-:W3:Y:S01]  /*21ee0*/  LDL.LU.64 R154, [R1+0xd08] ;  /* 0x000d0800019a7983 */ /* 0x000ee20000300a00 */
[----:B-1----:R-:W-:-:S05]  /*21ef0*/  MOV R2, R199 ;  /* 0x000000c700027202 */ /* 0x002fca0000000f00 */
[----:B------:R1:W-:Y:S04]  /*21f00*/  STL [R1+0xc68], R2 ;  /* 0x000c680201007387 */ /* 0x0003e80000100800 */
[----:B----4-:R-:W-:Y:S01]  /*21f10*/  STL [R1+0xc74], R228 ;  /* 0x000c74e401007387 */ /* 0x010fe20000100800 */
[----:B-1----:R-:W-:-:S03]  /*21f20*/  IMAD.MOV.U32 R2, RZ, RZ, R229 ;  /* 0x000000ffff027224 */ /* 0x002fc600078e00e5 */
[----:B------:R-:W4:Y:S04]  /*21f30*/  LDL.LU.64 R216, [R1+0xd10] ;  /* 0x000d100001d87983 */ /* 0x000f280000300a00 */
[----:B------:R-:W4:Y:S04]  /*21f40*/  LDL.64 R218, [R1+0xfb0] ;  /* 0x000fb00001da7983 */ /* 0x000f280000100a00 */
[----:B------:R1:W-:Y:S02]  /*21f50*/  STL [R1+0xc70], R2 ;  /* 0x000c700201007387 */ /* 0x0003e40000100800 */
[----:B-1----:R-:W-:-:S02]  /*21f60*/  IMAD.MOV.U32 R2, RZ, RZ, R231 ;  /* 0x000000ffff027224 */ /* 0x002fc400078e00e7 */
[----:B------:R-:W-:Y:S04]  /*21f70*/  STL [R1+0xc7c], R230 ;  /* 0x000c7ce601007387 */ /* 0x000fe80000100800 */
[----:B------:R-:W4:Y:S04]  /*21f80*/  LDL.64 R196, [R1+0xfc8] ;  /* 0x000fc80001c47983 */ /* 0x000f280000100a00 */
[----:B------:R-:W4:Y:S04]  /*21f90*/  LDL.64 R198, [R1+0xfd0] ;  /* 0x000fd00001c67983 */ /* 0x000f280000100a00 */
[----:B------:R1:W-:Y:S02]  /*21fa0*/  STL [R1+0xc78], R2 ;  /* 0x000c780201007387 */ /* 0x0003e40000100800 */
[----:B-1----:R-:W-:-:S02]  /*21fb0*/  IMAD.MOV.U32 R2, RZ, RZ, R245 ;  /* 0x000000ffff027224 */ /* 0x002fc400078e00f5 */
[----:B------:R-:W-:Y:S04]  /*21fc0*/  STL [R1+0xc84], R244 ;  /* 0x000c84f401007387 */ /* 0x000fe80000100800 */
[----:B------:R-:W4:Y:S04]  /*21fd0*/  LDL.LU.64 R228, [R1+0xfd8] ;  /* 0x000fd80001e47983 */ /* 0x000f280000300a00 */
[----:B------:R-:W4:Y:S04]  /*21fe0*/  LDL.LU.64 R230, [R1+0xfe8] ;  /* 0x000fe80001e67983 */ /* 0x000f280000300a00 */
[----:B------:R1:W-:Y:S02]  /*21ff0*/  STL [R1+0xc80], R2 ;  /* 0x000c800201007387 */ /* 0x0003e40000100800 */
[----:B-1----:R-:W-:-:S02]  /*22000*/  MOV R2, R235 ;  /* 0x000000eb00027202 */ /* 0x002fc40000000f00 */
[----:B------:R1:W-:Y:S04]  /*22010*/  STL [R1+0xc8c], R234 ;  /* 0x000c8cea01007387 */ /* 0x0003e80000100800 */
[----:B-1----:R-:W4:Y:S04]  /*22020*/  LDL.LU.64 R234, [R1+0x1008] ;  /* 0x0010080001ea7983 */ /* 0x002f280000300a00 */
[----:B------:R1:W-:Y:S04]  /*22030*/  STL [R1+0xc88], R2 ;  /* 0x000c880201007387 */ /* 0x0003e80000100800 */
[----:B------:R-:W-:Y:S04]  /*22040*/  STL [R1+0xc94], R150 ;  /* 0x000c949601007387 */ /* 0x000fe80000100800 */
[----:B------:R-:W4:Y:S01]  /*22050*/  LDL.LU.64 R244, [R1+0xfe0] ;  /* 0x000fe00001f47983 */ /* 0x000f220000300a00 */
[----:B-1----:R-:W-:-:S03]  /*22060*/  IMAD.MOV.U32 R2, RZ, RZ, R151 ;  /* 0x000000ffff027224 */ /* 0x002fc600078e0097 */
[----:B--2---:R-:W-:Y:S04]  /*22070*/  STL [R1+0xc9c], R246 ;  /* 0x000c9cf601007387 */ /* 0x004fe80000100800 */
[----:B------:R1:W-:Y:S04]  /*22080*/  STL [R1+0xc90], R2 ;  /* 0x000c900201007387 */ /* 0x0003e80000100800 */
[----:B------:R-:W-:Y:S01]  /*22090*/  STL [R1+0xca4], R212 ;  /* 0x000ca4d401007387 */ /* 0x000fe20000100800 */
[----:B-1----:R-:W-:-:S05]  /*220a0*/  IMAD.MOV.U32 R2, RZ, RZ, R247 ;  /* 0x000000ffff027224 */ /* 0x002fca00078e00f7 */
[----:B------:R1:W-:Y:S04]  /*220b0*/  STL [R1+0xc98], R2 ;  /* 0x000c980201007387 */ /* 0x0003e80000100800 */
[----:B------:R-:W2:Y:S01]  /*220c0*/  LDL.LU.64 R246, [R1+0x1000] ;  /* 0x0010000001f67983 */ /* 0x000ea20000300a00 */
[----:B-1----:R-:W-:-:S03]  /*220d0*/  IMAD.MOV.U32 R2, RZ, RZ, R213 ;  /* 0x000000ffff027224 */ /* 0x002fc600078e00d5 */
[----:B------:R-:W-:Y:S04]  /*220e0*/  STL [R1+0xcac], R232 ;  /* 0x000cace801007387 */ /* 0x000fe80000100800 */
[----:B------:R1:W-:Y:S02]  /*220f0*/  STL [R1+0xca0], R2 ;  /* 0x000ca00201007387 */ /* 0x0003e40000100800 */
[----:B-1----:R-:W-:Y:S02]  /*22100*/  MOV R2, R233 ;  /* 0x000000e900027202 */ /* 0x002fe40000000f00 */
[----:B---3--:R-:W-:Y:S04]  /*22110*/  STL [R1+0xcb4], R214 ;  /* 0x000cb4d601007387 */ /* 0x008fe80000100800 */
[----:B------:R1:W-:Y:S04]  /*22120*/  STL [R1+0xca8], R2 ;  /* 0x000ca80201007387 */ /* 0x0003e80000100800 */
[----:B------:R-:W3:Y:S01]  /*22130*/  LDL.LU.64 R232, [R1+0xff8] ;  /* 0x000ff80001e87983 */ /* 0x000ee20000300a00 */
[----:B-1----:R-:W-:-:S03]  /*22140*/  IMAD.MOV.U32 R2, RZ, RZ, R215 ;  /* 0x000000ffff027224 */ /* 0x002fc600078e00d7 */
[----:B------:R-:W-:Y:S04]  /*22150*/  STL [R1+0xcbc], R152 ;  /* 0x000cbc9801007387 */ /* 0x000fe80000100800 */
        /* <DEDUP_REMOVED lines=14> */
[----:B-1----:R-:W-:-:S03]  /*22240*/  IMAD.MOV.U32 R2, RZ, RZ, R197 ;  /* 0x000000ffff027224 */ /* 0x002fc600078e00c5 */
[----:B------:R-:W1:Y:S04]  /*22250*/  S2R R252, SR_TID.X ;  /* 0x0000000000fc7919 */ /* 0x000e680000002100 */
[----:B------:R4:W-:Y:S02]  /*22260*/  STL [R1+0xcd8], R2 ;  /* 0x000cd80201007387 */ /* 0x0009e40000100800 */
[----:B----4-:R-:W-:Y:S02]  /*22270*/  IMAD.MOV.U32 R2, RZ, RZ, R199 ;  /* 0x000000ffff027224 */ /* 0x010fe400078e00c7 */
[----:B------:R-:W-:Y:S04]  /*22280*/  STL [R1+0xcec], R228 ;  /* 0x000cece401007387 */ /* 0x000fe80000100800 */
[----:B------:R4:W-:Y:S04]  /*22290*/  STL [R1+0xce0], R2 ;  /* 0x000ce00201007387 */ /* 0x0009e80000100800 */
[----:B------:R-:W-:Y:S01]  /*222a0*/  STL [R1+0xcf4], R230 ;  /* 0x000cf4e601007387 */ /* 0x000fe20000100800 */
[----:B----4-:R-:W-:-:S05]  /*222b0*/  MOV R2, R229 ;  /* 0x000000e500027202 */ /* 0x010fca0000000f00 */
[----:B------:R4:W-:Y:S02]  /*222c0*/  STL [R1+0xce8], R2 ;  /* 0x000ce80201007387 */ /* 0x0009e40000100800 */
[----:B----4-:R-:W-:-:S05]  /*222d0*/  IMAD.MOV.U32 R2, RZ, RZ, R231 ;  /* 0x000000ffff027224 */ /* 0x010fca00078e00e7 */
[----:B------:R4:W-:Y:S04]  /*222e0*/  STL [R1+0xcf0], R2 ;  /* 0x000cf00201007387 */ /* 0x0009e80000100800 */
[----:B------:R-:W-:Y:S01]  /*222f0*/  STL [R1+0xcfc], R234 ;  /* 0x000cfcea01007387 */ /* 0x000fe20000100800 */
[----:B------:R-:W-:Y:S01]  /*22300*/  MOV R3, R245 ;  /* 0x000000f500037202 */ /* 0x000fe20000000f00 */
[----:B----4-:R-:W-:Y:S02]  /*22310*/  IMAD.MOV.U32 R2, RZ, RZ, R235 ;  /* 0x000000ffff027224 */ /* 0x010fe400078e00eb */
[----:B------:R-:W-:Y:S04]  /*22320*/  STL [R1+0xd04], R244 ;  /* 0x000d04f401007387 */ /* 0x000fe80000100800 */
[----:B------:R1:W-:Y:S02]  /*22330*/  STL [R1+0xcf8], R2 ;  /* 0x000cf80201007387 */ /* 0x0003e40000100800 */
[----:B-1----:R-:W-:-:S05]  /*22340*/  LOP3.LUT R2, R252, 0x7, RZ, 0xc0, !PT ;  /* 0x00000007fc027812 */ /* 0x002fca00078ec0ff */
[----:B------:R-:W-:Y:S02]  /*22350*/  IMAD R2, R2, 0x210, RZ ;  /* 0x0000021002027824 */ /* 0x000fe400078e02ff */
[----:B------:R-:W-:-:S05]  /*22360*/  IMAD.MOV.U32 R235, RZ, RZ, 0x7f ;  /* 0x0000007fffeb7424 */ /* 0x000fca00078e00ff */
[----:B------:R-:W-:Y:S01]  /*22370*/  IADD3 R235, R235, c[0x0][0x180], RZ ;  /* 0x00006000ebeb7a10 */ /* 0x000fe20007ffe0ff */
[----:B--2---:R-:W-:Y:S01]  /*22380*/  IMAD.MOV.U32 R4, RZ, RZ, R247 ;  /* 0x000000ffff047224 */ /* 0x004fe200078e00f7 */
[----:B------:R-:W-:Y:S04]  /*22390*/  STL [R1+0xd0c], R246 ;  /* 0x000d0cf601007387 */ /* 0x000fe80000100800 */
[----:B------:R-:W-:Y:S04]  /*223a0*/  STL [R1+0xd00], R3 ;  /* 0x000d000301007387 */ /* 0x000fe80000100800 */
[----:B------:R1:W-:Y:S02]  /*223b0*/  STL [R1+0xd08], R4 ;  /* 0x000d080401007387 */ /* 0x0003e40000100800 */
[----:B-1----:R-:W-:-:S05]  /*223c0*/  IMAD.SHL.U32 R4, R252, 0x2, RZ ;  /* 0x00000002fc047824 */ /* 0x002fca00078e00ff */
[----:B------:R-:W-:Y:S01]  /*223d0*/  LOP3.LUT R2, R2, 0x30, R4, 0x78, !PT ;  /* 0x0000003002027812 */ /* 0x000fe200078e7804 */
[----:B---3--:R-:W-:Y:S01]  /*223e0*/  IMAD.MOV.U32 R5, RZ, RZ, R233 ;  /* 0x000000ffff057224 */ /* 0x008fe200078e00e9 */
[----:B------:R-:W-:Y:S04]  /*223f0*/  STL [R1+0xd14], R232 ;  /* 0x000d14e801007387 */ /* 0x000fe80000100800 */
[----:B------:R1:W-:Y:S02]  /*22400*/  STL [R1+0xd10], R5 ;  /* 0x000d100501007387 */ /* 0x0003e40000100800 */
[----:B-1----:R-:W-:-:S04]  /*22410*/  SHF.L.U32 R5, R252, 0x7, RZ ;  /* 0x00000007fc057819 */ /* 0x002fc800000006ff */
[----:B------:R-:W-:-:S05]  /*22420*/  LOP3.LUT R36, R2, 0x1000, R5, 0xf8, !PT ;  /* 0x0000100002247812 */ /* 0x000fca00078ef805 */
[----:B------:R1:W-:Y:S04]  /*22430*/  STL [R1+0xfac], R36 ;  /* 0x000fac2401007387 */ /* 0x0003e80000100800 */
        /* <DEDUP_REMOVED lines=48> */
[----:B------:R1:W-:Y:S01]  /*22740*/  STL [R1+0xcc], RZ ;  /* 0x0000ccff01007387 */ /* 0x0003e20000100800 */
[----:B------:R-:W-:-:S03]  /*22750*/  SHF.R.S32.HI R4, RZ, 0x1f, R0 ;  /* 0x0000001fff047819 */ /* 0x000fc60000011400 */
[----:B------:R1:W-:Y:S04]  /*22760*/  STL [R1+0xa0], RZ ;  /* 0x0000a0ff01007387 */ /* 0x0003e80000100800 */
[----:B------:R1:W-:Y:S04]  /*22770*/  STL [R1+0xa4], RZ ;  /* 0x0000a4ff01007387 */ /* 0x0003e80000100800 */
[----:B------:R1:W-:Y:S04]  /*22780*/  STL [R1+0xa8], RZ ;  /* 0x0000a8ff01007387 */ /* 0x0003e80000100800 */
[----:B------:R1:W-:Y:S01]  /*22790*/  STL [R1+0xac], RZ ;  /* 0x0000acff01007387 */ /* 0x0003e20000100800 */
[----:B------:R-:W-:-:S03]  /*227a0*/  SHF.L.U64.HI R2, R0, 0x2, R4 ;  /* 0x0000000200027819 */ /* 0x000fc60000010204 */
[----:B------:R1:W-:Y:S01]  /*227b0*/  STL [R1+0x70], RZ ;  /* 0x000070ff01007387 */ /* 0x0003e20000100800 */
[----:B------:R-:W-:-:S03]  /*227c0*/  LOP3.LUT R0, R252, 0x3, RZ, 0xc0, !PT ;  /* 0x00000003fc007812 */ /* 0x000fc600078ec0ff */
[----:B------:R1:W-:Y:S04]  /*227d0*/  STL [R1+0x74], RZ ;  /* 0x000074ff01007387 */ /* 0x0003e80000100800 */
[----:B------:R1:W-:Y:S04]  /*227e0*/  STL [R1+0x78], RZ ;  /* 0x000078ff01007387 */ /* 0x0003e80000100800 */
[----:B------:R1:W-:Y:S04]  /*227f0*/  STL [R1+0x7c], RZ ;  /* 0x00007cff01007387 */ /* 0x0003e80000100800 */
[----:B------:R1:W-:Y:S04]  /*22800*/  STL [R1+0x60], RZ ;  /* 0x000060ff01007387 */ /* 0x0003e80000100800 */
[----:B------:R1:W-:Y:S01]  /*22810*/  STL [R1+0x64], RZ ;  /* 0x000064ff01007387 */ /* 0x0003e20000100800 */
[----:B------:R-:W-:-:S03]  /*22820*/  IMAD R0, R0, 0x420, RZ ;  /* 0x0000042000007824 */ /* 0x000fc600078e02ff */
[----:B------:R1:W-:Y:S04]  /*22830*/  STL [R1+0x68], RZ ;  /* 0x000068ff01007387 */ /* 0x0003e80000100800 */
[----:B------:R1:W-:Y:S04]  /*22840*/  STL [R1+0x6c], RZ ;  /* 0x00006cff01007387 */ /* 0x0003e80000100800 */
[----:B------:R1:W-:Y:S04]  /*22850*/  STL [R1+0x40], RZ ;  /* 0x000040ff01007387 */ /* 0x0003e80000100800 */
[----:B------:R1:W-:Y:S04]  /*22860*/  STL [R1+0x44], RZ ;  /* 0x000044ff01007387 */ /* 0x0003e80000100800 */
[----:B------:R1:W-:Y:S01]  /*22870*/  STL [R1+0x48], RZ ;  /* 0x000048ff01007387 */ /* 0x0003e20000100800 */
[----:B------:R-:W-:-:S03]  /*22880*/  LOP3.LUT R37, R0, 0x5c, R252, 0x78, !PT ;  /* 0x0000005c00257812 */ /* 0x000fc600078e78fc */
[----:B------:R1:W-:Y:S01]  /*22890*/  STL [R1+0x4c], RZ ;  /* 0x00004cff01007387 */ /* 0x0003e20000100800 */
[----:B------:R-:W-:-:S03]  /*228a0*/  LOP3.LUT R0, R36, 0x40, RZ, 0x3c, !PT ;  /* 0x0000004024007812 */ /* 0x000fc600078e3cff */
[----:B------:R1:W-:Y:S04]  /*228b0*/  STL [R1+0x20], RZ ;  /* 0x000020ff01007387 */ /* 0x0003e80000100800 */
[----:B------:R1:W-:Y:S04]  /*228c0*/  STL [R1+0x24], RZ ;  /* 0x000024ff01007387 */ /* 0x0003e80000100800 */
[----:B------:R1:W-:Y:S04]  /*228d0*/  STL [R1+0x28], RZ ;  /* 0x000028ff01007387 */ /* 0x0003e80000100800 */
[----:B------:R1:W-:Y:S04]  /*228e0*/  STL [R1+0x2c], RZ ;  /* 0x00002cff01007387 */ /* 0x0003e80000100800 */
[----:B------:R1:W-:Y:S04]  /*228f0*/  STL [R1], RZ ;  /* 0x000000ff01007387 */ /* 0x0003e80000100800 */
[----:B------:R1:W-:Y:S04]  /*22900*/  STL [R1+0x4], RZ ;  /* 0x000004ff01007387 */ /* 0x0003e80000100800 */
[----:B------:R1:W-:Y:S04]  /*22910*/  STL [R1+0x8], RZ ;  /* 0x000008ff01007387 */ /* 0x0003e80000100800 */
[----:B------:R1:W-:Y:S04]  /*22920*/  STL [R1+0xc], RZ ;  /* 0x00000cff01007387 */ /* 0x0003e80000100800 */
[----:B------:R1:W-:Y:S01]  /*22930*/  STL [R1+0xfc8], R0 ;  /* 0x000fc80001007387 */ /* 0x0003e20000100800 */
[----:B------:R-:W-:-:S04]  /*22940*/  SHF.R.S32.HI R3, RZ, 0x1f, R235 ;  /* 0x0000001fff037819 */ /* 0x000fc800000114eb */
[----:B------:R-:W-:Y:S01]  /*22950*/  LEA.HI R3, R3, R235, RZ, 0x7 ;  /* 0x000000eb03037211 */ /* 0x000fe200078f38ff */
[----:B------:R-:W-:-:S03]  /*22960*/  USHF.R.S32.HI UR6, URZ, 0x1f, UR4 ;  /* 0x0000001f3f067899 */ /* 0x000fc60008011404 */
[----:B------:R-:W-:Y:S01]  /*22970*/  SHF.R.S32.HI R3, RZ, 0x7, R3 ;  /* 0x00000007ff037819 */ /* 0x000fe20000011403 */
[----:B------:R-:W-:Y:S01]  /*22980*/  CS2R R84, SRZ ;  /* 0x0000000000547805 */ /* 0x000fe2000001ff00 */
[----:B------:R-:W-:Y:S01]  /*22990*/  CS2R R86, SRZ ;  /* 0x0000000000567805 */ /* 0x000fe2000001ff00 */
[----:B------:R-:W-:Y:S01]  /*229a0*/  CS2R R88, SRZ ;  /* 0x0000000000587805 */ /* 0x000fe2000001ff00 */
[----:B------:R-:W-:Y:S01]  /*229b0*/  IADD3 R38, R3, -0x3, RZ ;  /* 0xfffffffd03267810 */ /* 0x000fe20007ffe0ff */
        /* <DEDUP_REMOVED lines=89> */
[----:B------:R-:W-:Y:S01]  /*22f50*/  LOP3.LUT R3, R37, 0x20, RZ, 0x3c, !PT ;  /* 0x0000002025037812 */ /* 0x000fe200078e3cff */
[----:B------:R-:W-:-:S02]  /*22f60*/  USHF.L.U32 UR7, UR4, 0x2, URZ ;  /* 0x0000000204077899 */ /* 0x000fc4000800063f */
[----:B------:R-:W-:Y:S02]  /*22f70*/  USHF.L.U64.HI UR6, UR4, 0x2, UR6 ;  /* 0x0000000204067899 */ /* 0x000fe40008010206 */
[----:B------:R-:W-:Y:S02]  /*22f80*/  UMOV UR5, 0x2 ;  /* 0x0000000200057882 */ /* 0x000fe40000000000 */
[----:B-1----:R-:W-:Y:S02]  /*22f90*/  UMOV UR4, 0xffffffff ;  /* 0xffffffff00047882 */ /* 0x002fe40000000000 */
.L_x_1:
[----:B------:R-:W2:Y:S01]  /*22fa0*/  LDL R37, [R1+0xfac] ;  /* 0x000fac0001257983 */ /* 0x000ea20000100800 */
[----:B------:R-:W-:Y:S01]  /*22fb0*/  UIADD3 UR4, UR4, 0x1, URZ ;  /* 0x0000000104047890 */ /* 0x000fe2000fffe03f */
[----:B------:R-:W-:-:S04]  /*22fc0*/  DEPBAR.LE SB0, 0x4 ;  /* 0x000081000000791a */ /* 0x000fc80000000000 */
[----:B------:R-:W-:Y:S01]  /*22fd0*/  STL [R1+0x1eb8], R245 ;  /* 0x001eb8f501007387 */ /* 0x000fe20000100800 */
[----:B------:R-:W-:-:S03]  /*22fe0*/  UISETP.GT.AND UP0, UPT, UR4, 0x2, UPT ;  /* 0x000000020400788c */ /* 0x000fc6000bf04270 */
[----:B------:R-:W-:Y:S01]  /*22ff0*/  STL [R1+0x1eb4], R246 ;  /* 0x001eb4f601007387 */ /* 0x000fe20000100800 */
[----:B------:R-:W-:-:S03]  /*23000*/  USEL UR4, UR4, URZ, !UP0 ;  /* 0x0000003f04047287 */ /* 0x000fc6000c000000 */
[----:B------:R-:W-:Y:S03]  /*23010*/  STL [R1+0x1eb0], R247 ;  /* 0x001eb0f701007387 */ /* 0x000fe60000100800 */
[----:B------:R-:W-:Y:S01]  /*23020*/  IMAD.U32 R3, RZ, RZ, UR4 ;  /* 0x00000004ff037e24 */ /* 0x000fe2000f8e00ff */
[----:B------:R-:W-:Y:S04]  /*23030*/  STL [R1+0x1eac], R232 ;  /* 0x001eace801007387 */ /* 0x000fe80000100800 */
[----:B------:R1:W-:Y:S04]  /*23040*/  STL [R1+0x1ea8], R233 ;  /* 0x001ea8e901007387 */ /* 0x0003e80000100800 */
[----:B------:R-:W-:Y:S04]  /*23050*/  STL [R1+0x1ea4], R234 ;  /* 0x001ea4ea01007387 */ /* 0x000fe80000100800 */
[----:B------:R3:W-:Y:S04]  /*23060*/  STL [R1+0x1ea0], R235 ;  /* 0x001ea0eb01007387 */ /* 0x0007e80000100800 */
[----:B------:R-:W-:Y:S04]  /*23070*/  STL [R1+0x12f0], R2 ;  /* 0x0012f00201007387 */ /* 0x000fe80000100800 */
[----:B-1----:R-:W4:Y:S04]  /*23080*/  LDL.LU.64 R232, [R1+0x200] ;  /* 0x0002000001e87983 */ /* 0x002f280000300a00 */
[----:B---3--:R-:W4:Y:S04]  /*23090*/  LDL.LU.64 R234, [R1+0x208] ;  /* 0x0002080001ea7983 */ /* 0x008f280000300a00 */
[----:B------:R-:W3:Y:S04]  /*230a0*/  LDL.LU.64 R144, [R1+0x1f0] ;  /* 0x0001f00001907983 */ /* 0x000ee80000300a00 */
[----:B------:R-:W3:Y:S04]  /*230b0*/  LDL.LU.64 R146, [R1+0x1f8] ;  /* 0x0001f80001927983 */ /* 0x000ee80000300a00 */
[----:B------:R-:W4:Y:S04]  /*230c0*/  LDL.LU.64 R140, [R1+0x1e0] ;  /* 0x0001e000018c7983 */ /* 0x000f280000300a00 */
[----:B------:R-:W4:Y:S04]  /*230d0*/  LDL.LU.64 R142, [R1+0x1e8] ;  /* 0x0001e800018e7983 */ /* 0x000f280000300a00 */
[----:B------:R-:W4:Y:S04]  /*230e0*/  LDL.LU.64 R136, [R1+0x1d0] ;  /* 0x0001d00001887983 */ /* 0x000f280000300a00 */
[----:B------:R-:W4:Y:S04]  /*230f0*/  LDL.LU.64 R138, [R1+0x1d8] ;  /* 0x0001d800018a7983 */ /* 0x000f280000300a00 */
[----:B------:R-:W1:Y:S02]  /*23100*/  S2R R36, SR_TID.X ;  /* 0x0000000000247919 */ /* 0x000e640000002100 */
[----:B-1----:R-:W-:-:S02]  /*23110*/  LOP3.LUT R0, R36, 0x3, RZ, 0xc0, !PT ;  /* 0x0000000324007812 */ /* 0x002fc400078ec0ff */
[----:B------:R-:W-:-:S03]  /*23120*/  LOP3.LUT R38, R36, 0x3, RZ, 0xc0, !PT ;  /* 0x0000000324267812 */ /* 0x000fc600078ec0ff */
[----:B------:R-:W-:Y:S02]  /*23130*/  IMAD R0, R0, 0x420, RZ ;  /* 0x0000042000007824 */ /* 0x000fe400078e02ff */
[----:B------:R-:W-:-:S03]  /*23140*/  IMAD R38, R38, 0x420, RZ ;  /* 0x0000042026267824 */ /* 0x000fc600078e02ff */
[--C-:B------:R-:W-:Y:S02]  /*23150*/  LOP3.LUT R0, R0, 0x5c, R36.reuse, 0x78, !PT ;  /* 0x0000005c00007812 */ /* 0x100fe400078e7824 */
[----:B------:R-:W-:Y:S02]  /*23160*/  LOP3.LUT R38, R38, 0x5c, R36, 0x78, !PT ;  /* 0x0000005c26267812 */ /* 0x000fe400078e7824 */
[----:B------:R-:W-:Y:S01]  /*23170*/  MOV R36, UR4 ;  /* 0x0000000400247c02 */ /* 0x000fe20008000f00 */
[----:B------:R-:W-:Y:S01]  /*23180*/  IMAD R3, R3, 0x20000, R0 ;  /* 0x0002000003037824 */ /* 0x000fe200078e0200 */
[----:B------:R-:W-:Y:S01]  /*23190*/  BAR.SYNC.DEFER_BLOCKING 0x0 ;  /* 0x0000000000007b1d */ /* 0x000fe20000010000 */
[----:B------:R-:W-:Y:S01]  /*231a0*/  LOP3.LUT R38, R38, 0x20, RZ, 0x3c, !PT ;  /* 0x0000002026267812 */ /* 0x000fe200078e3cff */
[----:B------:R-:W-:-:S04]  /*231b0*/  IMAD.U32 R0, RZ, RZ, UR4 ;  /* 0x00000004ff007e24 */ /* 0x000fc8000f8e00ff */
[----:B------:R-:W-:Y:S01]  /*231c0*/  IMAD R0, R0, 0x20000, R38 ;  /* 0x0002000000007824 */ /* 0x000fe200078e0226 */
[----:B------:R-:W-:Y:S04]  /*231d0*/  LDS R132, [R3] ;  /* 0x0000000003847984 */ /* 0x000fe80000000800 */
[----:B------:R-:W-:Y:S04]  /*231e0*/  LDS R134, [R3+0x1000] ;  /* 0x0010000003867984 */ /* 0x000fe80000000800 */
[----:B------:R-:W-:Y:S04]  /*231f0*/  LDS R133, [R0] ;  /* 0x0000000000857984 */ /* 0x000fe80000000800 */
[----:B------:R-:W-:Y:S04]  /*23200*/  LDS R135, [R0+0x1000] ;  /* 0x0010000000877984 */ /* 0x000fe80000000800 */
        /* <DEDUP_REMOVED lines=11> */
[----:B------:R-:W-:Y:S01]  /*232c0*/  LDS R131, [R0+0x1100] ;  /* 0x0011000000837984 */ /* 0x000fe20000000800 */
[----:B--2---:R-:W-:-:S05]  /*232d0*/  IMAD R252, R36, 0x10000, R37 ;  /* 0x0001000024fc7824 */ /* 0x004fca00078e0225 */
[----:B------:R-:W3:Y:S04]  /*232e0*/  LDSM.16.M88.4 R52, [R252+0x62000] ;  /* 0x06200000fc34783b */ /* 0x000ee80000000200 */
[----:B------:R-:W4:Y:S04]  /*232f0*/  LDSM.16.M88.4 R60, [R252+0x64000] ;  /* 0x06400000fc3c783b */ /* 0x000f280000000200 */
[----:B------:R-:W-:Y:S04]  /*23300*/  LDSM.16.M88.4 R48, [R252+0x66000] ;  /* 0x06600000fc30783b */ /* 0x000fe80000000200 */
[----:B------:R-:W-:Y:S04]  /*23310*/  LDSM.16.M88.4 R44, [R252+0x68000] ;  /* 0x06800000fc2c783b */ /* 0x000fe80000000200 */
[----:B------:R-:W1:Y:S04]  /*23320*/  LDSM.16.M88.4 R56, [R252+0x60000] ;  /* 0x06000000fc38783b */ /* 0x000e680000000200 */
[----:B------:R-:W2:Y:S04]  /*23330*/  LDSM.16.M88.4 R40, [R252+0x6a000] ;  /* 0x06a00000fc28783b */ /* 0x000ea80000000200 */
[----:B------:R-:W2:Y:S04]  /*23340*/  LDSM.16.M88.4 R36, [R252+0x6c000] ;  /* 0x06c00000fc24783b */ /* 0x000ea80000000200 */
[----:B------:R-:W2:Y:S01]  /*23350*/  LDSM.16.M88.4 R248, [R252+0x6e000] ;  /* 0x06e00000fcf8783b */ /* 0x000ea20000000200 */
[C---:B---3--:R-:W-:Y:S08]  /*23360*/  HMMA.1688.F32.TF32 R144, R132.reuse, R52, R144 ;  /* 0x000000348490723c */ /* 0x048ff00000081090 */
[C---:B----4-:R-:W-:Y:S01]  /*23370*/  HMMA.1688.F32.TF32 R140, R132.reuse, R60, R140 ;  /* 0x0000003c848c723c */ /* 0x050fe2000008108c */
[----:B-1----:R-:W-:Y:S07]  /*23380*/  STL [R1+0x1e98], R58 ;  /* 0x001e983a01007387 */ /* 0x002fee0000100800 */
[C---:B------:R-:W-:Y:S01]  /*23390*/  HMMA.1688.F32.TF32 R136, R132.reuse, R48, R136 ;  /* 0x000000308488723c */ /* 0x040fe20000081088 */
[----:B------:R-:W-:Y:S07]  /*233a0*/  STL [R1+0x1e94], R59 ;  /* 0x001e943b01007387 */ /* 0x000fee0000100800 */
[----:B-----5:R-:W-:Y:S01]  /*233b0*/  HMMA.1688.F32.TF32 R84, R132, R44, R84 ;  /* 0x0000002c8454723c */ /* 0x020fe20000081054 */
[----:B------:R-:W-:Y:S04]  /*233c0*/  STL [R1+0x1e9c], R54 ;  /* 0x001e9c3601007387 */ /* 0x000fe80000100800 */
[----:B------:R-:W-:Y:S04]  /*233d0*/  STL [R1+0x1e90], R55 ;  /* 0x001e903701007387 */ /* 0x000fe80000100800 */
[----:B------:R-:W-:Y:S04]  /*233e0*/  STL [R1+0x1e8c], R62 ;  /* 0x001e8c3e01007387 */ /* 0x000fe80000100800 */
[----:B------:R1:W-:Y:S04]  /*233f0*/  STL [R1+0x1e88], R63 ;  /* 0x001e883f01007387 */ /* 0x0003e80000100800 */
[----:B------:R3:W-:Y:S04]  /*23400*/  STL [R1+0x1e84], R50 ;  /* 0x001e843201007387 */ /* 0x0007e80000100800 */
[----:B------:R-:W-:Y:S04]  /*23410*/  STL [R1+0x1e80], R51 ;  /* 0x001e803301007387 */ /* 0x000fe80000100800 */
[----:B------:R-:W-:Y:S04]  /*23420*/  STL [R1+0x1e7c], R46 ;  /* 0x001e7c2e01007387 */ /* 0x000fe80000100800 */
[----:B------:R-:W-:Y:S04]  /*23430*/  STL [R1+0x1e78], R47 ;  /* 0x001e782f01007387 */ /* 0x000fe80000100800 */
[----:B--2---:R-:W-:Y:S04]  /*23440*/  STL [R1+0x1e74], R42 ;  /* 0x001e742a01007387 */ /* 0x004fe80000100800 */
[----:B------:R-:W-:Y:S04]  /*23450*/  STL [R1+0x1e70], R43 ;  /* 0x001e702b01007387 */ /* 0x000fe80000100800 */
[----:B------:R-:W-:Y:S04]  /*23460*/  STL [R1+0x1e5c], R38 ;  /* 0x001e5c2601007387 */ /* 0x000fe80000100800 */
[----:B------:R-:W-:Y:S04]  /*23470*/  STL [R1+0x1e58], R39 ;  /* 0x001e582701007387 */ /* 0x000fe80000100800 */
[----:B------:R-:W-:Y:S04]  /*23480*/  STL [R1+0x1e54], R250 ;  /* 0x001e54fa01007387 */ /* 0x000fe80000100800 */
[----:B------:R-:W-:Y:S04]  /*23490*/  STL [R1+0x1e50], R251 ;  /* 0x001e50fb01007387 */ /* 0x000fe80000100800 */
[----:B------:R-:W-:Y:S04]  /*234a0*/  STL [R1+0x1c08], R252 ;  /* 0x001c08fc01007387 */ /* 0x000fe80000100800 */
[----:B------:R-:W-:Y:S04]  /*234b0*/  STL [R1+0x1bc], R147 ;  /* 0x0001bc9301007387 */ /* 0x000fe80000100800 */
[----:B------:R-:W-:Y:S01]  /*234c0*/  STL [R1+0x1a0], R140 ;  /* 0x0001a08c01007387 */ /* 0x000fe20000100800 */
[----:B-1----:R-:W-:-:S03]  /*234d0*/  IMAD.MOV.U32 R63, RZ, RZ, R84 ;  /* 0x000000ffff3f7224 */ /* 0x002fc600078e0054 */
[----:B------:R-:W-:Y:S01]  /*234e0*/  STL [R1+0x194], R137 ;  /* 0x0001948901007387 */ /* 0x000fe20000100800 */
[----:B---3--:R-:W-:-:S03]  /*234f0*/  MOV R50, R87 ;  /* 0x0000005700327202 */ /* 0x008fc60000000f00 */
[----:B------:R-:W-:Y:S04]  /*23500*/  STL [R1+0x198], R138 ;  /* 0x0001988a01007387 */ /* 0x000fe80000100800 */
[----:B------:R-:W-:Y:S04]  /*23510*/  STL [R1+0x184], R85 ;  /* 0x0001845501007387 */ /* 0x000fe80000100800 */
[----:B------:R1:W-:Y:S02]  /*23520*/  STL [R1+0x188], R86 ;  /* 0x0001885601007387 */ /* 0x0003e40000100800 */
[C---:B-1----:R-:W-:Y:S11]  /*23530*/  HMMA.1688.F32.TF32 R84, R132.reuse, R40, R88 ;  /* 0x000000288454723c */ /* 0x042ff60000081058 */
[----:B------:R-:W-:Y:S11]  /*23540*/  @!UPT UIADD3 URZ, URZ, URZ, URZ ;  /* 0x0000003f3f3ff290 */ /* 0x000ff6000fffe03f */
[----:B------:R-:W-:Y:S01]  /*23550*/  @!UPT UIADD3 URZ, URZ, URZ, URZ ;  /* 0x0000003f3f3ff290 */ /* 0x000fe2000fffe03f */
[----:B------:R-:W-:Y:S01]  /*23560*/  STL [R1+0x174], R85 ;  /* 0x0001745501007387 */ /* 0x000fe20000100800 */
[----:B------:R-:W-:Y:S02]  /*23570*/  IMAD.MOV.U32 R51, RZ, RZ, R84 ;  /* 0x000000ffff337224 */ /* 0x000fe400078e0054 */
[----:B------:R-:W-:Y:S01]  /*23580*/  IMAD.MOV.U32 R46, RZ, RZ, R87 ;  /* 0x000000ffff2e7224 */ /* 0x000fe200078e0057 */
[----:B------:R1:W-:Y:S02]  /*23590*/  STL [R1+0x178], R86 ;  /* 0x0001785601007387 */ /* 0x0003e40000100800 */
[C---:B-1----:R-:W-:Y:S11]  /*235a0*/  HMMA.1688.F32.TF32 R84, R132.reuse, R36, R92 ;  /* 0x000000248454723c */ /* 0x042ff6000008105c */
[----:B------:R-:W-:Y:S11]  /*235b0*/  @!UPT UIADD3 URZ, URZ, URZ, URZ ;  /* 0x0000003f3f3ff290 */ /* 0x000ff6000fffe03f */
[----:B------:R-:W-:Y:S01]  /*235c0*/  @!UPT UIADD3 URZ, URZ, URZ, URZ ;  /* 0x0000003f3f3ff290 */ /* 0x000fe2000fffe03f */
[----:B------:R1:W-:Y:S01]  /*235d0*/  STL [R1+0x164], R85 ;  /* 0x0001645501007387 */ /* 0x0003e20000100800 */
[----:B------:R-:W-:Y:S01]  /*235e0*/  IMAD.MOV.U32 R47, RZ, RZ, R84 ;  /* 0x000000ffff2f7224 */ /* 0x000fe200078e0054 */
[----:B------:R-:W-:Y:S01]  /*235f0*/  MOV R42, R86 ;  /* 0x00000056002a7202 */ /* 0x000fe20000000f00 */
[----:B------:R-:W-:Y:S02]  /*23600*/  IMAD.MOV.U32 R43, RZ, RZ, R87 ;  /* 0x000000ffff2b7224 */ /* 0x000fe400078e0057 */
[----:B-1----:R-:W-:Y:S11]  /*23610*/  HMMA.1688.F32.TF32 R84, R132, R248, R96 ;  /* 0x000000f88454723c */ /* 0x002ff60000081060 */
[----:B------:R-:W-:Y:S11]  /*23620*/  @!UPT UIADD3 URZ, URZ, URZ, URZ ;  /* 0x0000003f3f3ff290 */ /* 0x000ff6000fffe03f */
[----:B------:R-:W-:Y:S01]  /*23630*/  @!UPT UIADD3 URZ, URZ, URZ, URZ ;  /* 0x0000003f3f3ff290 */ /* 0x000fe2000fffe03f */
[----:B------:R-:W-:Y:S01]  /*23640*/  STL.64 [R1+0x150], R84 ;  /* 0x0001505401007387 */ /* 0x000fe20000100a00 */
[----:B------:R-:W-:-:S03]  /*23650*/  IMAD.MOV.U32 R38, RZ, RZ, R87 ;  /* 0x000000ffff267224 */ /* 0x000fc600078e0057 */
[----:B------:R1:W-:Y:S02]  /*23660*/  STL [R1+0x158], R86 ;  /* 0x0001585601007387 */ /* 0x0003e40000100800 */
[C---:B-1----:R-:W-:Y:S02]  /*23670*/  HMMA.1688.F32.TF32 R84, R240.reuse, R56, R100 ;  /* 0x00000038f054723c */ /* 0x042fe40000081064 */
[----:B------:R-:W-:Y:S04]  /*23680*/  LDS R100, [R3+0x280] ;  /* 0x0002800003647984 */ /* 0x000fe80000000800 */
[----:B------:R-:W-:Y:S02]  /*23690*/  LDS R102, [R3+0x1280] ;  /* 0x0012800003667984 */ /* 0x000fe40000000800 */
[----:B------:R-:W-:Y:S02]  /*236a0*/  HMMA.1688.F32.TF32 R92, R240, R48, R112 ;  /* 0x00000030f05c723c */ /* 0x000fe40000081070 */
[----:B------:R-:W-:Y:S04]  /*236b0*/  LDS R101, [R0+0x280] ;  /* 0x0002800000657984 */ /* 0x000fe80000000800 */
[----:B------:R-:W1:Y:S09]  /*236c0*/  LDS R103, [R0+0x1280] ;  /* 0x0012800000677984 */ /* 0x000e720000000800 */
[----:B------:R-:W-:Y:S01]  /*236d0*/  STL [R1+0x144], R85 ;  /* 0x0001445501007387 */ /* 0x000fe20000100800 */
[----:B------:R-:W-:Y:S01]  /*236e0*/  IMAD.MOV.U32 R39, RZ, RZ, R84 ;  /* 0x000000ffff277224 */ /* 0x000fe200078e0054 */
[----:B------:R-:W-:-:S02]  /*236f0*/  MOV R250, R87 ;  /* 0x0000005700fa7202 */ /* 0x000fc40000000f00 */
[----:B------:R2:W-:Y:S02]  /*23700*/  STL [R1+0x148], R86 ;  /* 0x0001485601007387 */ /* 0x0005e40000100800 */
[----:B--2---:R-:W-:Y:S11]  /*23710*/  HMMA.1688.F32.TF32 R84, R240, R52, R104 ;  /* 0x00000034f054723c */ /* 0x004ff60000081068 */
[----:B------:R-:W-:Y:S11]  /*23720*/  @!UPT UIADD3 URZ, URZ, URZ, URZ ;  /* 0x0000003f3f3ff290 */ /* 0x000ff6000fffe03f */
[----:B------:R-:W-:Y:S01]  /*23730*/  @!UPT UIADD3 URZ, URZ, URZ, URZ ;  /* 0x0000003f3f3ff290 */ /* 0x000fe2000fffe03f */
[----:B------:R-:W-:Y:S01]  /*23740*/  STL [R1+0x134], R85 ;  /* 0x0001345501007387 */ /* 0x000fe20000100800 */
[----:B------:R-:W-:-:S03]  /*23750*/  IMAD.MOV.U32 R251, RZ, RZ, R84 ;  /* 0x000000fffffb7224 */ /* 0x000fc600078e0054 */
[----:B------:R2:W-:Y:S02]  /*23760*/  STL.64 [R1+0x138], R86 ;  /* 0x0001385601007387 */ /* 0x0005e40000100a00 */
[C---:B--2---:R-:W-:Y:S08]  /*23770*/  HMMA.1688.F32.TF32 R84, R240.reuse, R60, R108 ;  /* 0x0000003cf054723c */ /* 0x044ff0000008106c */
[C---:B------:R-:W-:Y:S11]  /*23780*/  HMMA.1688.F32.TF32 R88, R240.reuse, R44, R116 ;  /* 0x0000002cf058723c */ /* 0x040ff60000081074 */
[----:B------:R-:W-:Y:S04]  /*23790*/  @!UPT UIADD3 URZ, URZ, URZ, URZ ;  /* 0x0000003f3f3ff290 */ /* 0x000fe8000fffe03f */
[----:B------:R-:W-:Y:S04]  /*237a0*/  STL.64 [R1+0xb0], R84 ;  /* 0x0000b05401007387 */ /* 0x000fe80000100a00 */
[----:B------:R2:W-:Y:S02]  /*237b0*/  STL.64 [R1+0xb8], R86 ;  /* 0x0000b85601007387 */ /* 0x0005e40000100a00 */
[----:B--2---:R-:W-:Y:S02]  /*237c0*/  HMMA.1688.F32.TF32 R84, R240, R40, R120 ;  /* 0x00000028f054723c */ /* 0x004fe40000081078 */
[----:B------:R-:W-:Y:S04]  /*237d0*/  STL.64 [R1+0x80], R92 ;  /* 0x0000805c01007387 */ /* 0x000fe80000100a00 */
[----:B------:R-:W-:Y:S04]  /*237e0*/  STL.64 [R1+0x88], R94 ;  /* 0x0000885e01007387 */ /* 0x000fe80000100a00 */
[----:B------:R-:W-:Y:S04]  /*237f0*/  STL.64 [R1+0x50], R88 ;  /* 0x0000505801007387 */ /* 0x000fe80000100a00 */
[----:B------:R-:W-:Y:S09]  /*23800*/  STL.64 [R1+0x58], R90 ;  /* 0x0000585a01007387 */ /* 0x000ff20000100a00 */
[----:B------:R2:W-:Y:S01]  /*23810*/  STL.64 [R1+0x30], R84 ;  /* 0x0000305401007387 */ /* 0x0005e20000100a00 */
[----:B------:R-:W-:-:S02]  /*23820*/  IMAD.MOV.U32 R252, RZ, RZ, R86 ;  /* 0x000000fffffc7224 */ /* 0x000fc400078e0056 */
[----:B------:R-:W-:Y:S01]  /*23830*/  IMAD.MOV.U32 R2, RZ, RZ, R87 ;  /* 0x000000ffff027224 */ /* 0x000fe200078e0057 */
[----:B------:R-:W3:Y:S04]  /*23840*/  LDL.LU.64 R96, [R1+0x90] ;  /* 0x0000900001607983 */ /* 0x000ee80000300a00 */
[----:B------:R-:W3:Y:S01]  /*23850*/  LDL.LU.64 R98, [R1+0x98] ;  /* 0x0000980001627983 */ /* 0x000ee20000300a00 */
[C---:B--2---:R-:W-:Y:S08]  /*23860*/  HMMA.1688.F32.TF32 R84, R240.reuse, R36, R124 ;  /* 0x00000024f054723c */ /* 0x044ff0000008107c */
[----:B------:R-:W-:Y:S11]  /*23870*/  HMMA.1688.F32.TF32 R240, R240, R248, R160 ;  /* 0x000000f8f0f0723c */ /* 0x000ff600000810a0 */
[----:B------:R-:W-:Y:S04]  /*23880*/  @!UPT UIADD3 URZ, URZ, URZ, URZ ;  /* 0x0000003f3f3ff290 */ /* 0x000fe8000fffe03f */
[----:B------:R-:W-:Y:S04]  /*23890*/  STL.64 [R1+0x10], R84 ;  /* 0x0000105401007387 */ /* 0x000fe80000100a00 */
[----:B------:R-:W-:Y:S04]  /*238a0*/  STL.64 [R1+0x18], R86 ;  /* 0x0000185601007387 */ /* 0x000fe80000100a00 */
[----:B------:R-:W2:Y:S04]  /*238b0*/  LDL.LU.64 R108, [R1+0x120] ;  /* 0x00012000016c7983 */ /* 0x000ea80000300a00 */
[----:B------:R-:W2:Y:S04]  /*238c0*/  LDL.LU.64 R110, [R1+0x128] ;  /* 0x00012800016e7983 */ /* 0x000ea80000300a00 */
[----:B------:R-:W4:Y:S04]  /*238d0*/  LDL.LU.64 R112, [R1+0x110] ;  /* 0x0001100001707983 */ /* 0x000f280000300a00 */
[----:B------:R-:W4:Y:S04]  /*238e0*/  LDL.LU.64 R114, [R1+0x118] ;  /* 0x0001180001727983 */ /* 0x000f280000300a00 */
[----:B------:R-:W2:Y:S04]  /*238f0*/  LDL.LU.64 R116, [R1+0x100] ;  /* 0x0001000001747983 */ /* 0x000ea80000300a00 */
[----:B------:R-:W2:Y:S04]  /*23900*/  LDL.LU.64 R118, [R1+0x108] ;  /* 0x0001080001767983 */ /* 0x000ea80000300a00 */
[----:B------:R-:W2:Y:S04]  /*23910*/  LDL.LU.64 R120, [R1+0xf0] ;  /* 0x0000f00001787983 */ /* 0x000ea80000300a00 */
[----:B------:R-:W2:Y:S04]  /*23920*/  LDL.LU.64 R122, [R1+0xf8] ;  /* 0x0000f800017a7983 */ /* 0x000ea80000300a00 */
[----:B------:R-:W2:Y:S04]  /*23930*/  LDL.LU.64 R124, [R1+0xe0] ;  /* 0x0000e000017c7983 */ /* 0x000ea80000300a00 */
[----:B------:R-:W2:Y:S04]  /*23940*/  LDL.LU.64 R126, [R1+0xe8] ;  /* 0x0000e800017e7983 */ /* 0x000ea80000300a00 */
[----:B------:R-:W-:Y:S04]  /*23950*/  STL.64 [R1+0x1e38], R242 ;  /* 0x001e38f201007387 */ /* 0x000fe80000100a00 */
[----:B------:R1:W-:Y:S01]  /*23960*/  STL.64 [R1+0x1e30], R240 ;  /* 0x001e30f001007387 */ /* 0x0003e20000100a00 */
[-C--:B------:R-:W-:Y:S03]  /*23970*/  HMMA.1688.F32.TF32 R232, R132, R56.reuse, R232 ;  /* 0x0000003884e8723c */ /* 0x080fe600000810e8 */
[----:B------:R-:W-:Y:S04]  /*23980*/  LDS R84, [R3+0x200] ;  /* 0x0002000003547984 */ /* 0x000fe80000000800 */
[----:B------:R-:W-:Y:S04]  /*23990*/  LDS R86, [R3+0x1200] ;  /* 0x0012000003567984 */ /* 0x000fe80000000800 */
[----:B-1----:R-:W2:Y:S04]  /*239a0*/  LDL.LU.64 R240, [R1+0xd0] ;  /* 0x0000d00001f07983 */ /* 0x002ea80000300a00 */
[----:B------:R-:W2:Y:S01]  /*239b0*/  LDL.LU.64 R242, [R1+0xd8] ;  /* 0x0000d80001f27983 */ /* 0x000ea20000300a00 */
[C---:B------:R-:W-:Y:S03]  /*239c0*/  HMMA.1688.F32.TF32 R8, R64.reuse, R56, R8 ;  /* 0x000000384008723c */ /* 0x040fe60000081008 */
[----:B------:R-:W-:Y:S04]  /*239d0*/  LDS R85, [R0+0x200] ;  /* 0x0002000000557984 */ /* 0x000fe80000000800 */
[----:B------:R-:W1:Y:S01]  /*239e0*/  LDS R87, [R0+0x1200] ;  /* 0x0012000000577984 */ /* 0x000e620000000800 */
[----:B------:R-:W-:Y:S01]  /*239f0*/  IMAD.MOV.U32 R245, RZ, RZ, R232 ;  /* 0x000000fffff57224 */ /* 0x000fe200078e00e8 */
[----:B------:R-:W-:Y:S01]  /*23a00*/  MOV R246, R233 ;  /* 0x000000e900f67202 */ /* 0x000fe20000000f00 */
[----:B------:R-:W-:Y:S01]  /*23a10*/  IMAD.MOV.U32 R247, RZ, RZ, R234 ;  /* 0x000000fffff77224 */ /* 0x000fe200078e00ea */
[----:B------:R-:W-:Y:S01]  /*23a20*/  MOV R234, R145 ;  /* 0x0000009100ea7202 */ /* 0x000fe20000000f00 */
[----:B------:R-:W-:Y:S01]  /*23a30*/  IMAD.MOV.U32 R232, RZ, RZ, R235 ;  /* 0x000000ffffe87224 */ /* 0x000fe200078e00eb */
[----:B------:R-:W-:Y:S01]  /*23a40*/  HMMA.1688.F32.TF32 R12, R64, R52, R12 ;  /* 0x00000034400c723c */ /* 0x000fe2000008100c */
[----:B------:R-:W-:-:S02]  /*23a50*/  IMAD.MOV.U32 R233, RZ, RZ, R144 ;  /* 0x000000ffffe97224 */ /* 0x000fc400078e0090 */
[----:B------:R-:W-:-:S05]  /*23a60*/  IMAD.MOV.U32 R235, RZ, RZ, R146 ;  /* 0x000000ffffeb7224 */ /* 0x000fca00078e0092 */
[C---:B------:R-:W-:Y:S08]  /*23a70*/  HMMA.1688.F32.TF32 R16, R64.reuse, R60, R16 ;  /* 0x0000003c4010723c */ /* 0x040ff00000081010 */
[C---:B------:R-:W-:Y:S08]  /*23a80*/  HMMA.1688.F32.TF32 R20, R64.reuse, R48, R20 ;  /* 0x000000304014723c */ /* 0x040ff00000081014 */
[C---:B------:R-:W-:Y:S08]  /*23a90*/  HMMA.1688.F32.TF32 R24, R64.reuse, R44, R24 ;  /* 0x0000002c4018723c */ /* 0x040ff00000081018 */
[C---:B------:R-:W-:Y:S08]  /*23aa0*/  HMMA.1688.F32.TF32 R144, R64.reuse, R40, R28 ;  /* 0x000000284090723c */ /* 0x040ff0000008101c */
[C---:B------:R-:W-:Y:S08]  /*23ab0*/  HMMA.1688.F32.TF32 R32, R64.reuse, R36, R32 ;  /* 0x000000244020723c */ /* 0x040ff00000081020 */
[----:B------:R-:W-:Y:S01]  /*23ac0*/  HMMA.1688.F32.TF32 R4, R64, R248, R4 ;  /* 0x000000f84004723c */ /* 0x000fe20000081004 */
[----:B------:R-:W-:Y:S04]  /*23ad0*/  LDS R64, [R3+0x300] ;  /* 0x0003000003407984 */ /* 0x000fe80000000800 */
[----:B------:R-:W-:Y:S04]  /*23ae0*/  LDS R66, [R3+0x1300] ;  /* 0x0013000003427984 */ /* 0x000fe80000000800 */
[----:B------:R-:W-:Y:S04]  /*23af0*/  LDS R65, [R0+0x300] ;  /* 0x0003000000417984 */ /* 0x000fe80000000800 */
[----:B------:R-:W3:Y:S01]  /*23b00*/  LDS R67, [R0+0x1300] ;  /* 0x0013000000437984 */ /* 0x000ee20000000800 */
[C---:B------:R-:W-:Y:S08]  /*23b10*/  HMMA.1688.F32.TF32 R236, R128.reuse, R56, R164 ;  /* 0x0000003880ec723c */ /* 0x040ff000000810a4 */
[----:B------:R-:W-:Y:S01]  /*23b20*/  HMMA.1688.F32.TF32 R168, R128, R52, R168 ;  /* 0x0000003480a8723c */ /* 0x000fe200000810a8 */
[----:B------:R-:W-:Y:S01]  /*23b30*/  IMAD.MOV.U32 R55, RZ, RZ, R136 ;  /* 0x000000ffff377224 */ /* 0x000fe200078e0088 */
[----:B------:R-:W-:Y:S01]  /*23b40*/  MOV R59, R143 ;  /* 0x0000008f003b7202 */ /* 0x000fe20000000f00 */
[----:B------:R-:W-:Y:S01]  /*23b50*/  IMAD.MOV.U32 R62, RZ, RZ, R139 ;  /* 0x000000ffff3e7224 */ /* 0x000fe200078e008b */
[----:B------:R-:W-:Y:S01]  /*23b60*/  LDS R28, [R3+0x380] ;  /* 0x00038000031c7984 */ /* 0x000fe20000000800 */
[----:B------:R-:W-:-:S02]  /*23b70*/  IMAD.MOV.U32 R54, RZ, RZ, R141 ;  /* 0x000000ffff367224 */ /* 0x000fc400078e008d */
[----:B------:R-:W-:Y:S01]  /*23b80*/  IMAD.MOV.U32 R58, RZ, RZ, R142 ;  /* 0x000000ffff3a7224 */ /* 0x000fe200078e008e */
[----:B------:R-:W-:Y:S01]  /*23b90*/  HMMA.1688.F32.TF32 R88, R100, R44, R152 ;  /* 0x0000002c6458723c */ /* 0x000fe20000081098 */
[----:B------:R-:W-:Y:S04]  /*23ba0*/  LDS R30, [R3+0x1380] ;  /* 0x00138000031e7984 */ /* 0x000fe80000000800 */
[----:B------:R-:W-:Y:S04]  /*23bb0*/  LDS R29, [R0+0x380] ;  /* 0x00038000001d7984 */ /* 0x000fe80000000800 */
[----:B------:R-:W-:Y:S04]  /*23bc0*/  STL.64 [R1+0x1e48], R238 ;  /* 0x001e48ee01007387 */ /* 0x000fe80000100a00 */
[----:B------:R-:W-:Y:S04]  /*23bd0*/  STL.64 [R1+0x1e40], R236 ;  /* 0x001e40ec01007387 */ /* 0x000fe80000100a00 */
[----:B------:R-:W-:Y:S04]  /*23be0*/  STL.64 [R1+0x1e68], R170 ;  /* 0x001e68aa01007387 */ /* 0x000fe80000100a00 */
[----:B------:R1:W-:Y:S04]  /*23bf0*/  STL.64 [R1+0x1e60], R168 ;  /* 0x001e60a801007387 */ /* 0x0003e80000100a00 */
[----:B------:R-:W4:Y:S04]  /*23c00*/  LDL.LU.64 R136, [R1+0xc0] ;  /* 0x0000c00001887983 */ /* 0x000f280000300a00 */
[----:B------:R-:W4:Y:S04]  /*23c10*/  LDL.LU.64 R138, [R1+0xc8] ;  /* 0x0000c800018a7983 */ /* 0x000f280000300a00 */
[----:B------:R-:W4:Y:S04]  /*23c20*/  LDL.LU.64 R140, [R1+0xa0] ;  /* 0x0000a000018c7983 */ /* 0x000f280000300a00 */
[----:B------:R-:W4:Y:S04]  /*23c30*/  LDL.LU.64 R142, [R1+0xa8] ;  /* 0x0000a800018e7983 */ /* 0x000f280000300a00 */
[----:B------:R-:W4:Y:S04]  /*23c40*/  LDL.LU.64 R160, [R1+0x70] ;  /* 0x0000700001a07983 */ /* 0x000f280000300a00 */
[----:B------:R-:W4:Y:S04]  /*23c50*/  LDL.LU.64 R162, [R1+0x78] ;  /* 0x0000780001a27983 */ /* 0x000f280000300a00 */
[----:B------:R-:W4:Y:S01]  /*23c60*/  LDL.LU.64 R152, [R1+0x60] ;  /* 0x0000600001987983 */ /* 0x000f220000300a00 */
[C---:B-1----:R-:W-:Y:S03]  /*23c70*/  HMMA.1688.F32.TF32 R224, R84.reuse, R56, R224 ;  /* 0x0000003854e0723c */ /* 0x042fe600000810e0 */
[----:B------:R-:W4:Y:S04]  /*23c80*/  LDL.LU.64 R154, [R1+0x68] ;  /* 0x00006800019a7983 */ /* 0x000f280000300a00 */
[----:B------:R-:W4:Y:S01]  /*23c90*/  LDL.LU.64 R132, [R1+0x40] ;  /* 0x0000400001847983 */ /* 0x000f220000300a00 */
[C---:B------:R-:W-:Y:S03]  /*23ca0*/  HMMA.1688.F32.TF32 R220, R84.reuse, R52, R220 ;  /* 0x0000003454dc723c */ /* 0x040fe600000810dc */
[----:B------:R-:W4:Y:S05]  /*23cb0*/  LDL.LU.64 R134, [R1+0x48] ;  /* 0x0000480001867983 */ /* 0x000f2a0000300a00 */
[C---:B------:R-:W-:Y:S08]  /*23cc0*/  HMMA.1688.F32.TF32 R68, R84.reuse, R60, R68 ;  /* 0x0000003c5444723c */ /* 0x040ff00000081044 */
[C---:B------:R-:W-:Y:S08]  /*23cd0*/  HMMA.1688.F32.TF32 R156, R84.reuse, R48, R156 ;  /* 0x00000030549c723c */ /* 0x040ff0000008109c */
[C---:B------:R-:W-:Y:S01]  /*23ce0*/  HMMA.1688.F32.TF32 R72, R84.reuse, R44, R72 ;  /* 0x0000002c5448723c */ /* 0x040fe20000081048 */
[----:B------:R-:W1:Y:S07]  /*23cf0*/  LDS R31, [R0+0x1380] ;  /* 0x00138000001f7984 */ /* 0x000e6e0000000800 */
[C---:B------:R-:W-:Y:S08]  /*23d00*/  HMMA.1688.F32.TF32 R200, R84.reuse, R40, R200 ;  /* 0x0000002854c8723c */ /* 0x040ff000000810c8 */
[C---:B------:R-:W-:Y:S08]  /*23d10*/  HMMA.1688.F32.TF32 R76, R84.reuse, R36, R76 ;  /* 0x00000024544c723c */ /* 0x040ff0000008104c */
[----:B------:R-:W-:Y:S08]  /*23d20*/  HMMA.1688.F32.TF32 R204, R84, R248, R204 ;  /* 0x000000f854cc723c */ /* 0x000ff000000810cc */
[----:B---3--:R-:W-:Y:S01]  /*23d30*/  HMMA.1688.F32.TF32 R104, R64, R56, R96 ;  /* 0x000000384068723c */ /* 0x008fe20000081060 */
[----:B------:R-:W3:Y:S04]  /*23d40*/  LDL.LU.64 R96, [R1+0x20] ;  /* 0x0000200001607983 */ /* 0x000ee80000300a00 */
[----:B------:R-:W3:Y:S03]  /*23d50*/  LDL.LU.64 R98, [R1+0x28] ;  /* 0x0000280001627983 */ /* 0x000ee60000300a00 */
[-C--:B------:R-:W-:Y:S01]  /*23d60*/  HMMA.1688.F32.TF32 R84, R100, R60.reuse, R148 ;  /* 0x0000003c6454723c */ /* 0x080fe20000081094 */
[----:B------:R-:W1:Y:S04]  /*23d70*/  LDL.LU.64 R148, [R1] ;  /* 0x0000000001947983 */ /* 0x000e680000300a00 */
[----:B------:R-:W1:Y:S03]  /*23d80*/  LDL.LU.64 R150, [R1+0x8] ;  /* 0x0000080001967983 */ /* 0x000e660000300a00 */
[----:B------:R-:W-:Y:S01]  /*23d90*/  HMMA.1688.F32.TF32 R172, R128, R60, R172 ;  /* 0x0000003c80ac723c */ /* 0x000fe200000810ac */
[----:B------:R-:W-:-:S07]  /*23da0*/  MOV R168, R233 ;  /* 0x000000e900a87202 */ /* 0x000fce0000000f00 */
[----:B------:R-:W-:Y:S01]  /*23db0*/  HMMA.1688.F32.TF32 R176, R128, R48, R176 ;  /* 0x0000003080b0723c */ /* 0x000fe200000810b0 */
[----:B------:R-:W-:-:S07]  /*23dc0*/  IMAD.MOV.U32 R169, RZ, RZ, R234 ;  /* 0x000000ffffa97224 */ /* 0x000fce00078e00ea */
[C---:B------:R-:W-:Y:S08]  /*23dd0*/  HMMA.1688.F32.TF32 R180, R128.reuse, R44, R180 ;  /* 0x0000002c80b4723c */ /* 0x040ff000000810b4 */
[C---:B------:R-:W-:Y:S08]  /*23de0*/  HMMA.1688.F32.TF32 R184, R128.reuse, R40, R184 ;  /* 0x0000002880b8723c */ /* 0x040ff000000810b8 */
[C---:B------:R-:W-:Y:S08]  /*23df0*/  HMMA.1688.F32.TF32 R188, R128.reuse, R36, R188 ;  /* 0x0000002480bc723c */ /* 0x040ff000000810bc */
[----:B------:R-:W-:Y:S01]  /*23e00*/  HMMA.1688.F32.TF32 R192, R128, R248, R192 ;  /* 0x000000f880c0723c */ /* 0x000fe200000810c0 */
[----:B------:R-:W-:Y:S01]  /*23e10*/  IMAD.MOV.U32 R170, RZ, RZ, R235 ;  /* 0x000000ffffaa7224 */ /* 0x000fe200078e00eb */
[----:B------:R-:W-:Y:S01]  /*23e20*/  MOV R238, R58 ;  /* 0x0000003a00ee7202 */ /* 0x000fe20000000f00 */
[----:B------:R-:W-:-:S02]  /*23e30*/  IMAD.MOV.U32 R237, RZ, RZ, R54 ;  /* 0x000000ffffed7224 */ /* 0x000fc400078e0036 */
[----:B------:R-:W-:-:S03]  /*23e40*/  IMAD.MOV.U32 R239, RZ, RZ, R59 ;  /* 0x000000ffffef7224 */ /* 0x000fc600078e003b */
[----:B--2---:R-:W-:Y:S07]  /*23e50*/  HMMA.1688.F32.TF32 R128, R64, R36, R240 ;  /* 0x000000244080723c */ /* 0x004fee00000810f0 */
[----:B------:R-:W-:Y:S01]  /*23e60*/  MOV R240, R245 ;  /* 0x000000f500f07202 */ /* 0x000fe20000000f00 */
[----:B------:R-:W-:Y:S01]  /*23e70*/  IMAD.MOV.U32 R241, RZ, RZ, R246 ;  /* 0x000000fffff17224 */ /* 0x000fe200078e00f6 */
[----:B------:R-:W2:Y:S01]  /*23e80*/  LDL.LU R245, [R1+0x1eb8] ;  /* 0x001eb80001f57983 */ /* 0x000ea20000300800 */
[----:B------:R-:W-:-:S02]  /*23e90*/  IMAD.MOV.U32 R242, RZ, RZ, R247 ;  /* 0x000000fffff27224 */ /* 0x000fc400078e00f7 */
[----:B------:R-:W-:Y:S01]  /*23ea0*/  IMAD.MOV.U32 R243, RZ, RZ, R232 ;  /* 0x000000fffff37224 */ /* 0x000fe200078e00e8 */
[----:B------:R-:W2:Y:S04]  /*23eb0*/  LDL.LU R246, [R1+0x1eb4] ;  /* 0x001eb40001f67983 */ /* 0x000ea80000300800 */
[----:B------:R-:W2:Y:S04]  /*23ec0*/  LDL.LU R247, [R1+0x1eb0] ;  /* 0x001eb00001f77983 */ /* 0x000ea80000300800 */
[----:B------:R-:W3:Y:S04]  /*23ed0*/  LDL.LU R232, [R1+0x1eac] ;  /* 0x001eac0001e87983 */ /* 0x000ee80000300800 */
[----:B------:R-:W3:Y:S04]  /*23ee0*/  LDL.LU R233, [R1+0x1ea8] ;  /* 0x001ea80001e97983 */ /* 0x000ee80000300800 */
[----:B------:R-:W3:Y:S04]  /*23ef0*/  LDL.LU R234, [R1+0x1ea4] ;  /* 0x001ea40001ea7983 */ /* 0x000ee80000300800 */
[----:B------:R-:W3:Y:S04]  /*23f00*/  LDL.LU R235, [R1+0x1ea0] ;  /* 0x001ea00001eb7983 */ /* 0x000ee80000300800 */
[----:B------:R-:W3:Y:S04]  /*23f10*/  LDL.LU R171, [R1+0x1bc] ;  /* 0x0001bc0001ab7983 */ /* 0x000ee80000300800 */
[----:B------:R-:W3:Y:S04]  /*23f20*/  LDL.LU R236, [R1+0x1a0] ;  /* 0x0001a00001ec7983 */ /* 0x000ee80000300800 */
[----:B------:R-:W3:Y:S04]  /*23f30*/  LDL.LU R54, [R1+0x1e9c] ;  /* 0x001e9c0001367983 */ /* 0x000ee80000300800 */
[----:B------:R-:W3:Y:S04]  /*23f40*/  LDL.LU R58, [R1+0x1e98] ;  /* 0x001e9800013a7983 */ /* 0x000ee80000300800 */
[----:B------:R-:W3:Y:S01]  /*23f50*/  LDL.LU R59, [R1+0x1e94] ;  /* 0x001e9400013b7983 */ /* 0x000ee20000300800 */
[----:B------:R-:W-:Y:S08]  /*23f60*/  HMMA.1688.F32.TF32 R92, R100, R40, R216 ;  /* 0x00000028645c723c */ /* 0x000ff000000810d8 */
[C---:B------:R-:W-:Y:S08]  /*23f70*/  HMMA.1688.F32.TF32 R108, R64.reuse, R52, R108 ;  /* 0x00000034406c723c */ /* 0x040ff0000008106c */
[C---:B----4-:R-:W-:Y:S08]  /*23f80*/  HMMA.1688.F32.TF32 R112, R64.reuse, R60, R112 ;  /* 0x0000003c4070723c */ /* 0x050ff00000081070 */
[C---:B------:R-:W-:Y:S08]  /*23f90*/  HMMA.1688.F32.TF32 R116, R64.reuse, R48, R116 ;  /* 0x000000304074723c */ /* 0x040ff00000081074 */
[C---:B------:R-:W-:Y:S08]  /*23fa0*/  HMMA.1688.F32.TF32 R120, R64.reuse, R44, R120 ;  /* 0x0000002c4078723c */ /* 0x040ff00000081078 */
[C---:B------:R-:W-:Y:S08]  /*23fb0*/  HMMA.1688.F32.TF32 R124, R64.reuse, R40, R124 ;  /* 0x00000028407c723c */ /* 0x040ff0000008107c */
[----:B------:R-:W-:Y:S08]  /*23fc0*/  HMMA.1688.F32.TF32 R136, R64, R248, R136 ;  /* 0x000000f84088723c */ /* 0x000ff00000081088 */
[C---:B-1----:R-:W-:Y:S01]  /*23fd0*/  HMMA.1688.F32.TF32 R216, R28.reuse, R40, R148 ;  /* 0x000000281cd8723c */ /* 0x042fe20000081094 */
[----:B------:R-:W-:Y:S04]  /*23fe0*/  LDS R148, [R3+0x2000] ;  /* 0x0020000003947984 */ /* 0x000fe80000000800 */
[----:B------:R-:W-:Y:S04]  /*23ff0*/  LDS R150, [R3+0x3000] ;  /* 0x0030000003967984 */ /* 0x000fe80000000800 */
[----:B------:R-:W-:Y:S04]  /*24000*/  LDS R149, [R0+0x2000] ;  /* 0x0020000000957984 */ /* 0x000fe80000000800 */
[----:B------:R-:W3:Y:S01]  /*24010*/  LDS R151, [R0+0x3000] ;  /* 0x0030000000977984 */ /* 0x000ee20000000800 */
[----:B--2---:R-:W-:Y:S08]  /*24020*/  HMMA.1688.F32.TF32 R64, R28, R36, R244 ;  /* 0x000000241c40723c */ /* 0x004ff000000810f4 */
[----:B---3--:R-:W-:Y:S07]  /*24030*/  HMMA.1688.F32.TF32 R244, R148, R58, R240 ;  /* 0x0000003a94f4723c */ /* 0x008fee00000810f0 */
[----:B------:R-:W-:-:S02]  /*24040*/  IMAD.MOV.U32 R240, RZ, RZ, R55 ;  /* 0x000000fffff07224 */ /* 0x000fc400078e0037 */
[----:B------:R-:W2:Y:S01]  /*24050*/  LDL.LU R55, [R1+0x1e90] ;  /* 0x001e900001377983 */ /* 0x000ea20000300800 */
[----:B------:R-:W-:-:S03]  /*24060*/  IMAD.MOV.U32 R243, RZ, RZ, R62 ;  /* 0x000000fffff37224 */ /* 0x000fc600078e003e */
[----:B------:R-:W3:Y:S01]  /*24070*/  LDL.LU R241, [R1+0x194] ;  /* 0x0001940001f17983 */ /* 0x000ee20000300800 */
[-C--:B------:R-:W-:Y:S03]  /*24080*/  HMMA.1688.F32.TF32 R80, R100, R56.reuse, R80 ;  /* 0x000000386450723c */ /* 0x080fe60000081050 */
[----:B------:R-:W3:Y:S04]  /*24090*/  LDL.LU R242, [R1+0x198] ;  /* 0x0001980001f27983 */ /* 0x000ee80000300800 */
[----:B------:R-:W4:Y:S01]  /*240a0*/  LDL.LU R62, [R1+0x1e8c] ;  /* 0x001e8c00013e7983 */ /* 0x000f220000300800 */
[----:B------:R-:W-:Y:S03]  /*240b0*/  HMMA.1688.F32.TF32 R140, R28, R56, R140 ;  /* 0x000000381c8c723c */ /* 0x000fe6000008108c */
[----:B------:R-:W-:Y:S04]  /*240c0*/  STL [R1+0x1d54], R244 ;  /* 0x001d54f401007387 */ /* 0x000fe80000100800 */
[----:B------:R-:W-:Y:S04]  /*240d0*/  STL [R1+0x1d50], R245 ;  /* 0x001d50f501007387 */ /* 0x000fe80000100800 */
[----:B------:R1:W-:Y:S04]  /*240e0*/  STL [R1+0x1d4c], R246 ;  /* 0x001d4cf601007387 */ /* 0x0003e80000100800 */
[----:B------:R1:W-:Y:S01]  /*240f0*/  STL [R1+0x1d48], R247 ;  /* 0x001d48f701007387 */ /* 0x0003e20000100800 */
[----:B--2---:R-:W-:Y:S11]  /*24100*/  HMMA.1688.F32.TF32 R168, R148, R54, R168 ;  /* 0x0000003694a8723c */ /* 0x004ff600000810a8 */
[----:B------:R-:W-:Y:S11]  /*24110*/  @!UPT UIADD3 URZ, URZ, URZ, URZ ;  /* 0x0000003f3f3ff290 */ /* 0x000ff6000fffe03f */
[----:B------:R-:W-:Y:S02]  /*24120*/  @!UPT UIADD3 URZ, URZ, URZ, URZ ;  /* 0x0000003f3f3ff290 */ /* 0x000fe4000fffe03f */
[----:B------:R-:W-:Y:S02]  /*24130*/  MOV R57, R168 ;  /* 0x000000a800397202 */ /* 0x000fe40000000f00 */
[----:B------:R-:W-:Y:S02]  /*24140*/  MOV R168, R63 ;  /* 0x0000003f00a87202 */ /* 0x000fe40000000f00 */
[----:B------:R-:W4:Y:S01]  /*24150*/  LDL.LU R63, [R1+0x1e88] ;  /* 0x001e8800013f7983 */ /* 0x000f220000300800 */
[-C--:B------:R-:W-:Y:S01]  /*24160*/  HMMA.1688.F32.TF32 R208, R100, R52.reuse, R208 ;  /* 0x0000003464d0723c */ /* 0x080fe200000810d0 */
[----:B------:R-:W-:Y:S02]  /*24170*/  IMAD.MOV.U32 R56, RZ, RZ, R169 ;  /* 0x000000ffff387224 */ /* 0x000fe400078e00a9 */
[----:B------:R-:W2:Y:S05]  /*24180*/  LDL.LU R169, [R1+0x184] ;  /* 0x0001840001a97983 */ /* 0x000eaa0000300800 */
[----:B------:R-:W-:Y:S07]  /*24190*/  HMMA.1688.F32.TF32 R160, R28, R52, R160 ;  /* 0x000000341ca0723c */ /* 0x000fee00000810a0 */
[----:B------:R-:W-:-:S02]  /*241a0*/  IMAD.MOV.U32 R52, RZ, RZ, R171 ;  /* 0x000000ffff347224 */ /* 0x000fc400078e00ab */
[----:B------:R-:W-:Y:S02]  /*241b0*/  IMAD.MOV.U32 R53, RZ, RZ, R170 ;  /* 0x000000ffff357224 */ /* 0x000fe400078e00aa */
[----:B------:R-:W2:Y:S01]  /*241c0*/  LDL.LU R170, [R1+0x188] ;  /* 0x0001880001aa7983 */ /* 0x000ea20000300800 */
[----:B------:R-:W-:Y:S01]  /*241d0*/  IMAD.MOV.U32 R171, RZ, RZ, R50 ;  /* 0x000000ffffab7224 */ /* 0x000fe200078e0032 */
[-C--:B------:R-:W-:Y:S02]  /*241e0*/  HMMA.1688.F32.TF32 R212, R100, R48.reuse, R212 ;  /* 0x0000003064d4723c */ /* 0x080fe400000810d4 */
[----:B------:R-:W3:Y:S04]  /*241f0*/  LDL.LU R50, [R1+0x1e84] ;  /* 0x001e840001327983 */ /* 0x000ee80000300800 */
[----:B------:R-:W-:Y:S02]  /*24200*/  STL [R1+0x1d64], R52 ;  /* 0x001d643401007387 */ /* 0x000fe40000100800 */
[----:B------:R-:W-:Y:S02]  /*24210*/  HMMA.1688.F32.TF32 R132, R28, R48, R132 ;  /* 0x000000301c84723c */ /* 0x000fe40000081084 */
[----:B------:R-:W-:Y:S04]  /*24220*/  STL [R1+0x1d60], R53 ;  /* 0x001d603501007387 */ /* 0x000fe80000100800 */
[----:B------:R-:W-:Y:S04]  /*24230*/  STL [R1+0x1d5c], R56 ;  /* 0x001d5c3801007387 */ /* 0x000fe80000100800 */
[----:B------:R-:W-:Y:S01]  /*24240*/  STL [R1+0x1d58], R57 ;  /* 0x001d583901007387 */ /* 0x000fe20000100800 */
[----:B----4-:R-:W-:Y:S11]  /*24250*/  HMMA.1688.F32.TF32 R236, R148, R62, R236 ;  /* 0x0000003e94ec723c */ /* 0x010ff600000810ec */
[----:B------:R-:W-:Y:S11]  /*24260*/  @!UPT UIADD3 URZ, URZ, URZ, URZ ;  /* 0x0000003f3f3ff290 */ /* 0x000ff6000fffe03f */
[----:B------:R-:W-:Y:S02]  /*24270*/  @!UPT UIADD3 URZ, URZ, URZ, URZ ;  /* 0x0000003f3f3ff290 */ /* 0x000fe4000fffe03f */
[----:B------:R-:W-:Y:S02]  /*24280*/  IMAD.MOV.U32 R49, RZ, RZ, R236 ;  /* 0x000000ffff317224 */ /* 0x000fe400078e00ec */
[----:B------:R-:W-:Y:S02]  /*24290*/  IMAD.MOV.U32 R236, RZ, RZ, R51 ;  /* 0x000000ffffec7224 */ /* 0x000fe400078e0033 */
[----:B------:R-:W3:Y:S01]  /*242a0*/  LDL.LU R51, [R1+0x1e80] ;  /* 0x001e800001337983 */ /* 0x000ee20000300800 */
[C---:B------:R-:W-:Y:S01]  /*242b0*/  HMMA.1688.F32.TF32 R96, R28.reuse, R44, R96 ;  /* 0x0000002c1c60723c */ /* 0x040fe20000081060 */
[----:B------:R-:W-:Y:S02]  /*242c0*/  IMAD.MOV.U32 R48, RZ, RZ, R237 ;  /* 0x000000ffff307224 */ /* 0x000fe400078e00ed */
[----:B------:R-:W4:Y:S04]  /*242d0*/  LDL.LU R237, [R1+0x174] ;  /* 0x0001740001ed7983 */ /* 0x000f280000300800 */
[----:B------:R-:W-:Y:S01]  /*242e0*/  IMAD.MOV.U32 R44, RZ, RZ, R239 ;  /* 0x000000ffff2c7224 */ /* 0x000fe200078e00ef */
[----:B------:R-:W-:Y:S01]  /*242f0*/  MOV R45, R238 ;  /* 0x000000ee002d7202 */ /* 0x000fe20000000f00 */
[----:B------:R-:W-:Y:S01]  /*24300*/  IMAD.MOV.U32 R239, RZ, RZ, R46 ;  /* 0x000000ffffef7224 */ /* 0x000fe200078e002e */
[----:B------:R-:W4:Y:S04]  /*24310*/  LDL.LU R238, [R1+0x178] ;  /* 0x0001780001ee7983 */ /* 0x000f280000300800 */
[----:B------:R-:W2:Y:S04]  /*24320*/  LDL.LU R46, [R1+0x1e7c] ;  /* 0x001e7c00012e7983 */ /* 0x000ea80000300800 */
[----:B------:R-:W-:Y:S04]  /*24330*/  STL [R1+0x1d74], R44 ;  /* 0x001d742c01007387 */ /* 0x000fe80000100800 */
[----:B------:R-:W-:Y:S04]  /*24340*/  STL [R1+0x1d70], R45 ;  /* 0x001d702d01007387 */ /* 0x000fe80000100800 */
[----:B------:R-:W-:Y:S04]  /*24350*/  STL [R1+0x1d6c], R48 ;  /* 0x001d6c3001007387 */ /* 0x000fe80000100800 */
[----:B------:R-:W-:Y:S01]  /*24360*/  STL [R1+0x1d68], R49 ;  /* 0x001d683101007387 */ /* 0x000fe20000100800 */
[----:B------:R-:W-:Y:S03]  /*24370*/  HMMA.1688.F32.TF32 R164, R28, R60, R152 ;  /* 0x0000003c1ca4723c */ /* 0x000fe60000081098 */
[----:B------:R-:W-:Y:S04]  /*24380*/  LDS R152, [R3+0x2180] ;  /* 0x0021800003987984 */ /* 0x000fe80000000800 */
[----:B------:R-:W-:Y:S01]  /*24390*/  LDS R154, [R3+0x3180] ;  /* 0x00318000039a7984 */ /* 0x000fe20000000800 */
[----:B---3--:R-:W-:Y:S03]  /*243a0*/  HMMA.1688.F32.TF32 R240, R148, R50, R240 ;  /* 0x0000003294f0723c */ /* 0x008fe600000810f0 */
[----:B------:R-:W-:Y:S04]  /*243b0*/  LDS R153, [R0+0x2180] ;  /* 0x0021800000997984 */ /* 0x000fe80000000800 */
[----:B------:R-:W-:Y:S11]  /*243c0*/  LDS R155, [R0+0x3180] ;  /* 0x00318000009b7984 */ /* 0x000ff60000000800 */
[----:B------:R-:W-:Y:S06]  /*243d0*/  @!UPT UIADD3 URZ, URZ, URZ, URZ ;  /* 0x0000003f3f3ff290 */ /* 0x000fec000fffe03f */
[----:B-1----:R-:W-:Y:S02]  /*243e0*/  MOV R246, R240 ;  /* 0x000000f000f67202 */ /* 0x002fe40000000f00 */
[----:B------:R-:W-:Y:S02]  /*243f0*/  MOV R240, R47 ;  /* 0x0000002f00f07202 */ /* 0x000fe40000000f00 */
[----:B------:R-:W2:Y:S01]  /*24400*/  LDL.LU R47, [R1+0x1e78] ;  /* 0x001e7800012f7983 */ /* 0x000ea20000300800 */
[----:B------:R-:W-:Y:S02]  /*24410*/  IMAD.MOV.U32 R247, RZ, RZ, R241 ;  /* 0x000000fffff77224 */ /* 0x000fe400078e00f1 */
[----:B------:R-:W-:Y:S01]  /*24420*/  IMAD.MOV.U32 R61, RZ, RZ, R242 ;  /* 0x000000ffff3d7224 */ /* 0x000fe200078e00f2 */
[----:B------:R-:W3:Y:S01]  /*24430*/  LDL.LU R241, [R1+0x164] ;  /* 0x0001640001f17983 */ /* 0x000ee20000300800 */
[----:B------:R-:W-:Y:S02]  /*24440*/  IMAD.MOV.U32 R60, RZ, RZ, R243 ;  /* 0x000000ffff3c7224 */ /* 0x000fe400078e00f3 */
[----:B------:R-:W-:-:S02]  /*24450*/  IMAD.MOV.U32 R242, RZ, RZ, R42 ;  /* 0x000000fffff27224 */ /* 0x000fc400078e002a */
[----:B------:R-:W4:Y:S01]  /*24460*/  LDL.LU R42, [R1+0x1e74] ;  /* 0x001e7400012a7983 */ /* 0x000f220000300800 */
[----:B------:R-:W-:-:S03]  /*24470*/  IMAD.MOV.U32 R243, RZ, RZ, R43 ;  /* 0x000000fffff37224 */ /* 0x000fc600078e002b */
[----:B------:R-:W4:Y:S04]  /*24480*/  LDL.LU R43, [R1+0x1e70] ;  /* 0x001e7000012b7983 */ /* 0x000f280000300800 */
[----:B------:R-:W-:Y:S04]  /*24490*/  STL [R1+0x1d84], R60 ;  /* 0x001d843c01007387 */ /* 0x000fe80000100800 */
[----:B------:R-:W-:Y:S04]  /*244a0*/  STL [R1+0x1d80], R61 ;  /* 0x001d803d01007387 */ /* 0x000fe80000100800 */
[----:B------:R1:W-:Y:S04]  /*244b0*/  STL [R1+0x1d7c], R247 ;  /* 0x001d7cf701007387 */ /* 0x0003e80000100800 */
[----:B------:R-:W-:Y:S01]  /*244c0*/  STL [R1+0x1d78], R246 ;  /* 0x001d78f601007387 */ /* 0x000fe20000100800 */
[----:B-1----:R-:W-:Y:S01]  /*244d0*/  IMAD.MOV.U32 R247, RZ, RZ, R38 ;  /* 0x000000fffff77224 */ /* 0x002fe200078e0026 */
[C---:B--2---:R-:W-:Y:S08]  /*244e0*/  HMMA.1688.F32.TF32 R168, R148.reuse, R46, R168 ;  /* 0x0000002e94a8723c */ /* 0x044ff000000810a8 */
[----:B----4-:R-:W-:Y:S11]  /*244f0*/  HMMA.1688.F32.TF32 R236, R148, R42, R236 ;  /* 0x0000002a94ec723c */ /* 0x010ff600000810ec */
[----:B------:R-:W-:Y:S05]  /*24500*/  @!UPT UIADD3 URZ, URZ, URZ, URZ ;  /* 0x0000003f3f3ff290 */ /* 0x000fea000fffe03f */
[----:B------:R-:W-:Y:S02]  /*24510*/  IMAD.MOV.U32 R245, RZ, RZ, R171 ;  /* 0x000000fffff57224 */ /* 0x000fe400078e00ab */
[----:B------:R-:W-:Y:S01]  /*24520*/  IMAD.MOV.U32 R244, RZ, RZ, R170 ;  /* 0x000000fffff47224 */ /* 0x000fe200078e00aa */
[----:B------:R-:W-:Y:S01]  /*24530*/  MOV R57, R169 ;  /* 0x000000a900397202 */ /* 0x000fe20000000f00 */
[----:B------:R-:W-:Y:S01]  /*24540*/  IMAD.MOV.U32 R56, RZ, RZ, R168 ;  /* 0x000000ffff387224 */ /* 0x000fe200078e00a8 */
[----:B------:R-:W2:Y:S04]  /*24550*/  LDL.LU.64 R170, [R1+0x1e68] ;  /* 0x001e680001aa7983 */ /* 0x000ea80000300a00 */
[----:B------:R-:W2:Y:S04]  /*24560*/  LDL.LU.64 R168, [R1+0x1e60] ;  /* 0x001e600001a87983 */ /* 0x000ea80000300a00 */
[----:B------:R-:W-:Y:S04]  /*24570*/  STL [R1+0x1d94], R245 ;  /* 0x001d94f501007387 */ /* 0x000fe80000100800 */
[----:B------:R1:W-:Y:S01]  /*24580*/  STL [R1+0x1d90], R244 ;  /* 0x001d90f401007387 */ /* 0x0003e20000100800 */
[----:B------:R-:W-:-:S02]  /*24590*/  MOV R48, R236 ;  /* 0x000000ec00307202 */ /* 0x000fc40000000f00 */
[----:B------:R-:W-:Y:S01]  /*245a0*/  MOV R236, R39 ;  /* 0x0000002700ec7202 */ /* 0x000fe20000000f00 */
[----:B-1----:R-:W4:Y:S04]  /*245b0*/  LDL.LU R244, [R1+0x150] ;  /* 0x0001500001f47983 */ /* 0x002f280000300800 */
[----:B------:R-:W4:Y:S04]  /*245c0*/  LDL.LU R245, [R1+0x154] ;  /* 0x0001540001f57983 */ /* 0x000f280000300800 */
[----:B------:R-:W4:Y:S04]  /*245d0*/  LDL.LU R246, [R1+0x158] ;  /* 0x0001580001f67983 */ /* 0x000f280000300800 */
[----:B------:R-:W3:Y:S04]  /*245e0*/  LDL.LU R38, [R1+0x1e5c] ;  /* 0x001e5c0001267983 */ /* 0x000ee80000300800 */
[----:B------:R-:W-:Y:S04]  /*245f0*/  STL [R1+0x1d8c], R57 ;  /* 0x001d8c3901007387 */ /* 0x000fe80000100800 */
[----:B------:R-:W-:Y:S04]  /*24600*/  STL [R1+0x1d88], R56 ;  /* 0x001d883801007387 */ /* 0x000fe80000100800 */
[----:B------:R-:W3:Y:S01]  /*24610*/  LDL.LU R39, [R1+0x1e58] ;  /* 0x001e580001277983 */ /* 0x000ee20000300800 */
[----:B------:R-:W-:-:S02]  /*24620*/  IMAD.MOV.U32 R53, RZ, RZ, R239 ;  /* 0x000000ffff357224 */ /* 0x000fc400078e00ef */
[----:B------:R-:W-:Y:S02]  /*24630*/  IMAD.MOV.U32 R49, RZ, RZ, R237 ;  /* 0x000000ffff317224 */ /* 0x000fe400078e00ed */
[----:B------:R-:W-:Y:S01]  /*24640*/  IMAD.MOV.U32 R52, RZ, RZ, R238 ;  /* 0x000000ffff347224 */ /* 0x000fe200078e00ee */
[----:B------:R-:W2:Y:S01]  /*24650*/  LDL.LU R237, [R1+0x144] ;  /* 0x0001440001ed7983 */ /* 0x000ea20000300800 */
[----:B------:R-:W-:-:S03]  /*24660*/  IMAD.MOV.U32 R239, RZ, RZ, R250 ;  /* 0x000000ffffef7224 */ /* 0x000fc600078e00fa */
[----:B------:R-:W2:Y:S04]  /*24670*/  LDL.LU R238, [R1+0x148] ;  /* 0x0001480001ee7983 */ /* 0x000ea80000300800 */
[----:B------:R-:W4:Y:S04]  /*24680*/  LDL.LU R250, [R1+0x1e54] ;  /* 0x001e540001fa7983 */ /* 0x000f280000300800 */
[----:B------:R-:W-:Y:S04]  /*24690*/  STL [R1+0x1da4], R53 ;  /* 0x001da43501007387 */ /* 0x000fe80000100800 */
[----:B------:R-:W-:Y:S04]  /*246a0*/  STL [R1+0x1da0], R52 ;  /* 0x001da03401007387 */ /* 0x000fe80000100800 */
[----:B------:R-:W-:Y:S04]  /*246b0*/  STL [R1+0x1d9c], R49 ;  /* 0x001d9c3101007387 */ /* 0x000fe80000100800 */
[----:B------:R-:W-:Y:S01]  /*246c0*/  STL [R1+0x1d98], R48 ;  /* 0x001d983001007387 */ /* 0x000fe20000100800 */
[----:B------:R-:W-:Y:S08]  /*246d0*/  HMMA.1688.F32.TF32 R196, R100, R36, R196 ;  /* 0x0000002464c4723c */ /* 0x000ff000000810c4 */
[----:B---3--:R-:W-:Y:S11]  /*246e0*/  HMMA.1688.F32.TF32 R240, R148, R38, R240 ;  /* 0x0000002694f0723c */ /* 0x008ff600000810f0 */
[----:B------:R-:W-:Y:S11]  /*246f0*/  @!UPT UIADD3 URZ, URZ, URZ, URZ ;  /* 0x0000003f3f3ff290 */ /* 0x000ff6000fffe03f */
[----:B------:R-:W-:Y:S02]  /*24700*/  @!UPT UIADD3 URZ, URZ, URZ, URZ ;  /* 0x0000003f3f3ff290 */ /* 0x000fe4000fffe03f */
[----:B------:R-:W-:Y:S02]  /*24710*/  IMAD.MOV.U32 R41, RZ, RZ, R240 ;  /* 0x000000ffff297224 */ /* 0x000fe400078e00f0 */
[----:B------:R-:W-:Y:S02]  /*24720*/  IMAD.MOV.U32 R240, RZ, RZ, R251 ;  /* 0x000000fffff07224 */ /* 0x000fe400078e00fb */
[----:B------:R-:W4:Y:S01]  /*24730*/  LDL.LU R251, [R1+0x1e50] ;  /* 0x001e500001fb7983 */ /* 0x000f220000300800 */
[----:B------:R-:W-:Y:S01]  /*24740*/  IMAD.MOV.U32 R40, RZ, RZ, R241 ;  /* 0x000000ffff287224 */ /* 0x000fe200078e00f1 */
[----:B------:R-:W-:Y:S01]  /*24750*/  MOV R37, R242 ;  /* 0x000000f200257202 */ /* 0x000fe20000000f00 */
[----:B------:R-:W-:Y:S01]  /*24760*/  IMAD.MOV.U32 R36, RZ, RZ, R243 ;  /* 0x000000ffff247224 */ /* 0x000fe200078e00f3 */
[----:B------:R-:W3:Y:S04]  /*24770*/  LDL.LU R241, [R1+0x134] ;  /* 0x0001340001f17983 */ /* 0x000ee80000300800 */
[----:B------:R-:W3:Y:S04]  /*24780*/  LDL.LU R242, [R1+0x138] ;  /* 0x0001380001f27983 */ /* 0x000ee80000300800 */
[----:B------:R-:W3:Y:S01]  /*24790*/  LDL.LU R243, [R1+0x13c] ;  /* 0x00013c0001f37983 */ /* 0x000ee20000300800 */
[----:B------:R-:W-:Y:S03]  /*247a0*/  HMMA.1688.F32.TF32 R100, R100, R248, R228 ;  /* 0x000000f86464723c */ /* 0x000fe600000810e4 */
[----:B------:R-:W-:Y:S04]  /*247b0*/  LDS R228, [R3+0x2080] ;  /* 0x0020800003e47984 */ /* 0x000fe80000000800 */
[----:B------:R-:W-:Y:S04]  /*247c0*/  LDS R230, [R3+0x3080] ;  /* 0x0030800003e67984 */ /* 0x000fe80000000800 */
[----:B------:R-:W-:Y:S04]  /*247d0*/  LDS R229, [R0+0x2080] ;  /* 0x0020800000e57984 */ /* 0x000fe80000000800 */
[----:B------:R-:W2:Y:S04]  /*247e0*/  LDS R231, [R0+0x3080] ;  /* 0x0030800000e77984 */ /* 0x000ea80000000800 */
[----:B------:R-:W-:Y:S04]  /*247f0*/  STL [R1+0x1db4], R36 ;  /* 0x001db42401007387 */ /* 0x000fe80000100800 */
[----:B------:R-:W-:Y:S04]  /*24800*/  STL [R1+0x1db0], R37 ;  /* 0x001db02501007387 */ /* 0x000fe80000100800 */
[----:B------:R1:W-:Y:S04]  /*24810*/  STL [R1+0x1dac], R40 ;  /* 0x001dac2801007387 */ /* 0x0003e80000100800 */
[----:B------:R1:W-:Y:S01]  /*24820*/  STL [R1+0x1da8], R41 ;  /* 0x001da82901007387 */ /* 0x0003e20000100800 */
[----:B--2---:R-:W-:Y:S11]  /*24830*/  HMMA.1688.F32.TF32 R236, R228, R58, R236 ;  /* 0x0000003ae4ec723c */ /* 0x004ff600000810ec */
[----:B------:R-:W-:Y:S11]  /*24840*/  @!UPT UIADD3 URZ, URZ, URZ, URZ ;  /* 0x0000003f3f3ff290 */ /* 0x000ff6000fffe03f */
[----:B------:R-:W-:Y:S02]  /*24850*/  @!UPT UIADD3 URZ, URZ, URZ, URZ ;  /* 0x0000003f3f3ff290 */ /* 0x000fe4000fffe03f */
[----:B------:R-:W-:Y:S01]  /*24860*/  IMAD.MOV.U32 R57, RZ, RZ, R236 ;  /* 0x000000ffff397224 */ /* 0x000fe200078e00ec */
[----:B------:R-:W-:Y:S01]  /*24870*/  MOV R56, R237 ;  /* 0x000000ed00387202 */ /* 0x000fe20000000f00 */
[----:B------:R-:W-:Y:S02]  /*24880*/  IMAD.MOV.U32 R60, RZ, RZ, R238 ;  /* 0x000000ffff3c7224 */ /* 0x000fe400078e00ee */
[----:B------:R-:W-:Y:S01]  /*24890*/  IMAD.MOV.U32 R61, RZ, RZ, R239 ;  /* 0x000000ffff3d7224 */ /* 0x000fe200078e00ef */
[----:B----4-:R-:W-:Y:S11]  /*248a0*/  HMMA.1688.F32.TF32 R148, R148, R250, R244 ;  /* 0x000000fa9494723c */ /* 0x010ff600000810f4 */
[----:B------:R-:W-:Y:S11]  /*248b0*/  @!UPT UIADD3 URZ, URZ, URZ, URZ ;  /* 0x0000003f3f3ff290 */ /* 0x000ff6000fffe03f */
[----:B------:R-:W-:Y:S02]  /*248c0*/  @!UPT UIADD3 URZ, URZ, URZ, URZ ;  /* 0x0000003f3f3ff290 */ /* 0x000fe4000fffe03f */
[----:B------:R-:W-:Y:S01]  /*248d0*/  IMAD.MOV.U32 R247, RZ, RZ, R148 ;  /* 0x000000fffff77224 */ /* 0x000fe200078e0094 */
[----:B------:R-:W-:Y:S01]  /*248e0*/  MOV R246, R149 ;  /* 0x0000009500f67202 */ /* 0x000fe20000000f00 */
[----:B------:R-:W-:Y:S01]  /*248f0*/  IMAD.MOV.U32 R45, RZ, RZ, R151 ;  /* 0x000000ffff2d7224 */ /* 0x000fe200078e0097 */
[----:B------:R-:W2:Y:S01]  /*24900*/  LDL.LU R148, [R1+0xb0] ;  /* 0x0000b00001947983 */ /* 0x000ea20000300800 */
[----:B------:R-:W-:-:S03]  /*24910*/  IMAD.MOV.U32 R44, RZ, RZ, R150 ;  /* 0x000000ffff2c7224 */ /* 0x000fc600078e0096 */
[----:B------:R-:W2:Y:S04]  /*24920*/  LDL.LU R149, [R1+0xb4] ;  /* 0x0000b40001957983 */ /* 0x000ea80000300800 */
[----:B------:R-:W2:Y:S04]  /*24930*/  LDL.LU R150, [R1+0xb8] ;  /* 0x0000b80001967983 */ /* 0x000ea80000300800 */
[----:B------:R-:W2:Y:S04]  /*24940*/  LDL.LU R151, [R1+0xbc] ;  /* 0x0000bc0001977983 */ /* 0x000ea80000300800 */
[----:B------:R-:W-:Y:S04]  /*24950*/  STL [R1+0x1dc4], R45 ;  /* 0x001dc42d01007387 */ /* 0x000fe80000100800 */
[----:B------:R-:W-:Y:S04]  /*24960*/  STL [R1+0x1dc0], R44 ;  /* 0x001dc02c01007387 */ /* 0x000fe80000100800 */
[----:B------:R-:W-:Y:S04]  /*24970*/  STL [R1+0x1dbc], R246 ;  /* 0x001dbcf601007387 */ /* 0x000fe80000100800 */
[----:B------:R4:W-:Y:S04]  /*24980*/  STL [R1+0x1db8], R247 ;  /* 0x001db8f701007387 */ /* 0x0009e80000100800 */
[----:B------:R-:W4:Y:S04]  /*24990*/  LDL.LU R236, [R1+0x80] ;  /* 0x0000800001ec7983 */ /* 0x000f280000300800 */
[----:B------:R-:W4:Y:S04]  /*249a0*/  LDL.LU R237, [R1+0x84] ;  /* 0x0000840001ed7983 */ /* 0x000f280000300800 */
[----:B------:R-:W4:Y:S04]  /*249b0*/  LDL.LU R238, [R1+0x88] ;  /* 0x0000880001ee7983 */ /* 0x000f280000300800 */
[----:B------:R-:W4:Y:S01]  /*249c0*/  LDL.LU R239, [R1+0x8c] ;  /* 0x00008c0001ef7983 */ /* 0x000f220000300800 */
[----:B---3--:R-:W-:Y:S03]  /*249d0*/  HMMA.1688.F32.TF32 R240, R228, R54, R240 ;  /* 0x00000036e4f0723c */ /* 0x008fe600000810f0 */
[----:B------:R-:W-:Y:S04]  /*249e0*/  STL [R1+0x1dd4], R61 ;  /* 0x001dd43d01007387 */ /* 0x000fe80000100800 */
[----:B------:R-:W-:Y:S04]  /*249f0*/  STL [R1+0x1dd0], R60 ;  /* 0x001dd03c01007387 */ /* 0x000fe80000100800 */
[----:B------:R-:W-:Y:S04]  /*24a00*/  STL [R1+0x1dcc], R56 ;  /* 0x001dcc3801007387 */ /* 0x000fe80000100800 */
[----:B------:R-:W-:Y:S09]  /*24a10*/  STL [R1+0x1dc8], R57 ;  /* 0x001dc83901007387 */ /* 0x000ff20000100800 */
[----:B------:R-:W-:Y:S01]  /*24a20*/  IMAD.MOV.U32 R49, RZ, RZ, R240 ;  /* 0x000000ffff317224 */ /* 0x000fe200078e00f0 */
[----:B------:R-:W-:Y:S01]  /*24a30*/  MOV R48, R241 ;  /* 0x000000f100307202 */ /* 0x000fe20000000f00 */
[----:B------:R-:W3:Y:S01]  /*24a40*/  LDL.LU R240, [R1+0x50] ;  /* 0x0000500001f07983 */ /* 0x000ee20000300800 */
[----:B------:R-:W-:-:S02]  /*24a50*/  IMAD.MOV.U32 R245, RZ, RZ, R242 ;  /* 0x000000fffff57224 */ /* 0x000fc400078e00f2 */
[----:B------:R-:W-:Y:S01]  /*24a60*/  IMAD.MOV.U32 R244, RZ, RZ, R243 ;  /* 0x000000fffff47224 */ /* 0x000fe200078e00f3 */
[----:B------:R-:W3:Y:S04]  /*24a70*/  LDL.LU R241, [R1+0x54] ;  /* 0x0000540001f17983 */ /* 0x000ee80000300800 */
[----:B------:R-:W3:Y:S04]  /*24a80*/  LDL.LU R242, [R1+0x58] ;  /* 0x0000580001f27983 */ /* 0x000ee80000300800 */
[----:B------:R-:W3:Y:S04]  /*24a90*/  LDL.LU R243, [R1+0x5c] ;  /* 0x00005c0001f37983 */ /* 0x000ee80000300800 */
[----:B------:R1:W-:Y:S04]  /*24aa0*/  STL [R1+0x1de4], R244 ;  /* 0x001de4f401007387 */ /* 0x0003e80000100800 */
[----:B------:R1:W-:Y:S04]  /*24ab0*/  STL [R1+0x1de0], R245 ;  /* 0x001de0f501007387 */ /* 0x0003e80000100800 */
[----:B------:R-:W-:Y:S04]  /*24ac0*/  STL [R1+0x1ddc], R48 ;  /* 0x001ddc3001007387 */ /* 0x000fe80000100800 */
[----:B------:R-:W-:Y:S01]  /*24ad0*/  STL [R1+0x1dd8], R49 ;  /* 0x001dd83101007387 */ /* 0x000fe20000100800 */
[C---:B--2---:R-:W-:Y:S08]  /*24ae0*/  HMMA.1688.F32.TF32 R148, R228.reuse, R62, R148 ;  /* 0x0000003ee494723c */ /* 0x044ff00000081094 */
[----:B----4-:R-:W-:Y:S11]  /*24af0*/  HMMA.1688.F32.TF32 R236, R228, R50, R236 ;  /* 0x00000032e4ec723c */ /* 0x010ff600000810ec */
[----:B------:R-:W-:Y:S05]  /*24b00*/  @!UPT UIADD3 URZ, URZ, URZ, URZ ;  /* 0x0000003f3f3ff290 */ /* 0x000fea000fffe03f */
[----:B-1----:R-:W-:Y:S01]  /*24b10*/  IMAD.MOV.U32 R40, RZ, RZ, R148 ;  /* 0x000000ffff287224 */ /* 0x002fe200078e0094 */
        /* <DEDUP_REMOVED lines=8> */
[----:B------:R-:W-:Y:S01]  /*24ba0*/  STL [R1+0x1df0], R53 ;  /* 0x001df03501007387 */ /* 0x000fe20000100800 */
[----:B------:R-:W-:Y:S01]  /*24bb0*/  IMAD.MOV.U32 R37, RZ, RZ, R239 ;  /* 0x000000ffff257224 */ /* 0x000fe200078e00ef */
[----:B------:R-:W-:Y:S01]  /*24bc0*/  MOV R247, R237 ;  /* 0x000000ed00f77202 */ /* 0x000fe20000000f00 */
[----:B------:R-:W-:Y:S01]  /*24bd0*/  IMAD.MOV.U32 R36, RZ, RZ, R238 ;  /* 0x000000ffff247224 */ /* 0x000fe200078e00ee */
[----:B------:R-:W-:Y:S01]  /*24be0*/  STL [R1+0x1dec], R41 ;  /* 0x001dec2901007387 */ /* 0x000fe20000100800 */
[----:B------:R-:W-:-:S03]  /*24bf0*/  IMAD.MOV.U32 R246, RZ, RZ, R236 ;  /* 0x000000fffff67224 */ /* 0x000fc600078e00ec */
[----:B------:R-:W-:Y:S04]  /*24c00*/  STL [R1+0x1de8], R40 ;  /* 0x001de82801007387 */ /* 0x000fe80000100800 */
[----:B------:R-:W4:Y:S04]  /*24c10*/  LDL.LU.64 R238, [R1+0x1e48] ;  /* 0x001e480001ee7983 */ /* 0x000f280000300a00 */
[----:B------:R-:W4:Y:S04]  /*24c20*/  LDL.LU.64 R236, [R1+0x1e40] ;  /* 0x001e400001ec7983 */ /* 0x000f280000300a00 */
[----:B------:R-:W-:Y:S04]  /*24c30*/  STL [R1+0x1e04], R37 ;  /* 0x001e042501007387 */ /* 0x000fe80000100800 */
[----:B------:R-:W-:Y:S01]  /*24c40*/  STL [R1+0x1e00], R36 ;  /* 0x001e002401007387 */ /* 0x000fe20000100800 */
[----:B---3--:R-:W-:Y:S03]  /*24c50*/  HMMA.1688.F32.TF32 R240, R228, R46, R240 ;  /* 0x0000002ee4f0723c */ /* 0x008fe600000810f0 */
[----:B------:R-:W-:Y:S04]  /*24c60*/  STL [R1+0x1dfc], R247 ;  /* 0x001dfcf701007387 */ /* 0x000fe80000100800 */
[----:B------:R1:W-:Y:S04]  /*24c70*/  STL [R1+0x1df8], R246 ;  /* 0x001df8f601007387 */ /* 0x0003e80000100800 */
[----:B------:R-:W3:Y:S04]  /*24c80*/  LDL.LU R244, [R1+0x30] ;  /* 0x0000300001f47983 */ /* 0x000ee80000300800 */
[----:B------:R-:W3:Y:S09]  /*24c90*/  LDL.LU R245, [R1+0x34] ;  /* 0x0000340001f57983 */ /* 0x000ef20000300800 */
[----:B------:R-:W-:Y:S01]  /*24ca0*/  IMAD.MOV.U32 R45, RZ, RZ, R242 ;  /* 0x000000ffff2d7224 */ /* 0x000fe200078e00f2 */
[----:B------:R-:W-:Y:S01]  /*24cb0*/  MOV R44, R243 ;  /* 0x000000f3002c7202 */ /* 0x000fe20000000f00 */
[----:B------:R-:W-:Y:S01]  /*24cc0*/  IMAD.MOV.U32 R56, RZ, RZ, R240 ;  /* 0x000000ffff387224 */ /* 0x000fe200078e00f0 */
[----:B------:R-:W4:Y:S01]  /*24cd0*/  LDL.LU.64 R242, [R1+0x1e38] ;  /* 0x001e380001f27983 */ /* 0x000f220000300a00 */
[----:B------:R-:W-:-:S03]  /*24ce0*/  IMAD.MOV.U32 R57, RZ, RZ, R241 ;  /* 0x000000ffff397224 */ /* 0x000fc600078e00f1 */
[----:B------:R-:W4:Y:S01]  /*24cf0*/  LDL.LU.64 R240, [R1+0x1e30] ;  /* 0x001e300001f07983 */ /* 0x000f220000300a00 */
[----:B-1----:R-:W-:Y:S01]  /*24d00*/  IMAD.MOV.U32 R246, RZ, RZ, R252 ;  /* 0x000000fffff67224 */ /* 0x002fe200078e00fc */
[----:B------:R-:W-:Y:S01]  /*24d10*/  MOV R247, R2 ;  /* 0x0000000200f77202 */ /* 0x000fe20000000f00 */
[----:B------:R-:W-:Y:S01]  /*24d20*/  HMMA.1688.F32.TF32 R28, R28, R248, R232 ;  /* 0x000000f81c1c723c */ /* 0x000fe200000810e8 */
[----:B------:R-:W-:Y:S04]  /*24d30*/  LDS R232, [R3+0x2100] ;  /* 0x0021000003e87984 */ /* 0x000fe80000000800 */
[----:B------:R-:W-:Y:S04]  /*24d40*/  LDS R234, [R3+0x3100] ;  /* 0x0031000003ea7984 */ /* 0x000fe80000000800 */
[----:B------:R-:W-:Y:S04]  /*24d50*/  LDS R233, [R0+0x2100] ;  /* 0x0021000000e97984 */ /* 0x000fe80000000800 */
[----:B------:R-:W1:Y:S04]  /*24d60*/  LDS R235, [R0+0x3100] ;  /* 0x0031000000eb7984 */ /* 0x000e680000000800 */
[----:B------:R-:W-:Y:S04]  /*24d70*/  STL [R1+0x1e14], R44 ;  /* 0x001e142c01007387 */ /* 0x000fe80000100800 */
[----:B------:R-:W-:Y:S04]  /*24d80*/  STL [R1+0x1e10], R45 ;  /* 0x001e102d01007387 */ /* 0x000fe80000100800 */
[----:B------:R1:W-:Y:S04]  /*24d90*/  STL [R1+0x1e0c], R57 ;  /* 0x001e0c3901007387 */ /* 0x0003e80000100800 */
[----:B------:R1:W-:Y:S02]  /*24da0*/  STL [R1+0x1e08], R56 ;  /* 0x001e083801007387 */ /* 0x0003e40000100800 */
[-C--:B-1----:R-:W-:Y:S08]  /*24db0*/  HMMA.1688.F32.TF32 R188, R232, R38.reuse, R188 ;  /* 0x00000026e8bc723c */ /* 0x082ff000000810bc */
[C---:B--2---:R-:W-:Y:S08]  /*24dc0*/  HMMA.1688.F32.TF32 R148, R228.reuse, R38, R148 ;  /* 0x00000026e494723c */ /* 0x044ff00000081094 */
[----:B---3--:R-:W-:Y:S11]  /*24dd0*/  HMMA.1688.F32.TF32 R244, R228, R42, R244 ;  /* 0x0000002ae4f4723c */ /* 0x008ff600000810f4 */
[----:B------:R-:W-:Y:S05]  /*24de0*/  @!UPT UIADD3 URZ, URZ, URZ, URZ ;  /* 0x0000003f3f3ff290 */ /* 0x000fea000fffe03f */
[----:B------:R-:W-:Y:S02]  /*24df0*/  IMAD.MOV.U32 R41, RZ, RZ, R148 ;  /* 0x000000ffff297224 */ /* 0x000fe400078e0094 */
[----:B------:R-:W-:-:S06]  /*24e00*/  IMAD.MOV.U32 R40, RZ, RZ, R149 ;  /* 0x000000ffff287224 */ /* 0x000fcc00078e0095 */
[----:B------:R-:W-:Y:S02]  /*24e10*/  IMAD.MOV.U32 R48, RZ, RZ, R244 ;  /* 0x000000ffff307224 */ /* 0x000fe400078e00f4 */
[----:B------:R-:W-:Y:S01]  /*24e20*/  IMAD.MOV.U32 R49, RZ, RZ, R245 ;  /* 0x000000ffff317224 */ /* 0x000fe200078e00f5 */
[----:B------:R-:W-:Y:S01]  /*24e30*/  MOV R245, R151 ;  /* 0x0000009700f57202 */ /* 0x000fe20000000f00 */
[----:B------:R-:W-:Y:S02]  /*24e40*/  IMAD.MOV.U32 R244, RZ, RZ, R150 ;  /* 0x000000fffff47224 */ /* 0x000fe400078e0096 */
[----:B----4-:R-:W-:Y:S11]  /*24e50*/  HMMA.1688.F32.TF32 R148, R228, R250, R240 ;  /* 0x000000fae494723c */ /* 0x010ff600000810f0 */
[----:B------:R-:W-:Y:S11]  /*24e60*/  @!UPT UIADD3 URZ, URZ, URZ, URZ ;  /* 0x0000003f3f3ff290 */ /* 0x000ff6000fffe03f */
[----:B------:R-:W-:Y:S02]  /*24e70*/  @!UPT UIADD3 URZ, URZ, URZ, URZ ;  /* 0x0000003f3f3ff290 */ /* 0x000fe4000fffe03f */
[----:B------:R-:W-:Y:S01]  /*24e80*/  IMAD.MOV.U32 R243, RZ, RZ, R148 ;  /* 0x000000fffff37224 */ /* 0x000fe200078e0094 */
[----:B------:R-:W-:Y:S01]  /*24e90*/  MOV R240, R151 ;  /* 0x0000009700f07202 */ /* 0x000fe20000000f00 */
[----:B------:R-:W-:Y:S02]  /*24ea0*/  IMAD.MOV.U32 R242, RZ, RZ, R149 ;  /* 0x000000fffff27224 */ /* 0x000fe400078e0095 */
[----:B------:R-:W-:Y:S02]  /*24eb0*/  IMAD.MOV.U32 R241, RZ, RZ, R150 ;  /* 0x000000fffff17224 */ /* 0x000fe400078e0096 */
[----:B------:R-:W-:Y:S01]  /*24ec0*/  HMMA.1688.F32.TF32 R148, R232, R58, R236 ;  /* 0x0000003ae894723c */ /* 0x000fe200000810ec */
[----:B------:R-:W-:Y:S01]  /*24ed0*/  IMAD.MOV.U32 R61, RZ, RZ, R246 ;  /* 0x000000ffff3d7224 */ /* 0x000fe200078e00f6 */
[----:B------:R-:W-:-:S06]  /*24ee0*/  MOV R60, R247 ;  /* 0x000000f7003c7202 */ /* 0x000fcc0000000f00 */
[C---:B------:R-:W-:Y:S11]  /*24ef0*/  HMMA.1688.F32.TF32 R228, R232.reuse, R42, R184 ;  /* 0x0000002ae8e4723c */ /* 0x040ff600000810b8 */
[----:B------:R-:W-:Y:S05]  /*24f00*/  @!UPT UIADD3 URZ, URZ, URZ, URZ ;  /* 0x0000003f3f3ff290 */ /* 0x000fea000fffe03f */
[----:B------:R-:W-:Y:S01]  /*24f10*/  IMAD.MOV.U32 R247, RZ, RZ, R148 ;  /* 0x000000fffff77224 */ /* 0x000fe200078e0094 */
[----:B------:R-:W-:Y:S01]  /*24f20*/  MOV R53, R151 ;  /* 0x0000009700357202 */ /* 0x000fe20000000f00 */
[----:B------:R-:W-:Y:S02]  /*24f30*/  IMAD.MOV.U32 R246, RZ, RZ, R149 ;  /* 0x000000fffff67224 */ /* 0x000fe400078e0095 */
[----:B------:R-:W-:Y:S02]  /*24f40*/  IMAD.MOV.U32 R52, RZ, RZ, R150 ;  /* 0x000000ffff347224 */ /* 0x000fe400078e0096 */
[----:B------:R-:W-:Y:S08]  /*24f50*/  HMMA.1688.F32.TF32 R148, R232, R54, R168 ;  /* 0x00000036e894723c */ /* 0x000ff000000810a8 */
[----:B------:R-:W-:Y:S01]  /*24f60*/  HMMA.1688.F32.TF32 R184, R152, R58, R8 ;  /* 0x0000003a98b8723c */ /* 0x000fe20000081008 */
[----:B------:R-:W-:Y:S04]  /*24f70*/  LDS R8, [R3+0x2200] ;  /* 0x0022000003087984 */ /* 0x000fe80000000800 */
[----:B------:R-:W-:Y:S04]  /*24f80*/  LDS R10, [R3+0x3200] ;  /* 0x00320000030a7984 */ /* 0x000fe80000000800 */
[----:B------:R-:W-:Y:S04]  /*24f90*/  LDS R9, [R0+0x2200] ;  /* 0x0022000000097984 */ /* 0x000fe80000000800 */
[----:B------:R-:W1:Y:S01]  /*24fa0*/  LDS R11, [R0+0x3200] ;  /* 0x00320000000b7984 */ /* 0x000e620000000800 */
[----:B------:R-:W-:Y:S02]  /*24fb0*/  HMMA.1688.F32.TF32 R236, R232, R46, R180 ;  /* 0x0000002ee8ec723c */ /* 0x000fe400000810b4 */
[----:B------:R-:W-:Y:S01]  /*24fc0*/  IMAD.MOV.U32 R57, RZ, RZ, R148 ;  /* 0x000000ffff397224 */ /* 0x000fe200078e0094 */
[----:B------:R-:W-:Y:S01]  /*24fd0*/  MOV R36, R151 ;  /* 0x0000009700247202 */ /* 0x000fe20000000f00 */
[----:B------:R-:W-:-:S02]  /*24fe0*/  IMAD.MOV.U32 R56, RZ, RZ, R149 ;  /* 0x000000ffff387224 */ /* 0x000fc400078e0095 */
[----:B------:R-:W-:Y:S02]  /*24ff0*/  IMAD.MOV.U32 R37, RZ, RZ, R150 ;  /* 0x000000ffff257224 */ /* 0x000fe400078e0096 */
[----:B------:R-:W-:Y:S01]  /*25000*/  HMMA.1688.F32.TF32 R148, R232, R62, R172 ;  /* 0x0000003ee894723c */ /* 0x000fe200000810ac */
[----:B------:R-:W-:Y:S04]  /*25010*/  STL [R1+0x1e24], R60 ;  /* 0x001e243c01007387 */ /* 0x000fe80000100800 */
[----:B------:R-:W-:Y:S04]  /*25020*/  STL [R1+0x1e20], R61 ;  /* 0x001e203d01007387 */ /* 0x000fe80000100800 */
[----:B------:R2:W-:Y:S04]  /*25030*/  STL [R1+0x1e1c], R49 ;  /* 0x001e1c3101007387 */ /* 0x0005e80000100800 */
[----:B------:R3:W-:Y:S04]  /*25040*/  STL [R1+0x1e18], R48 ;  /* 0x001e183001007387 */ /* 0x0007e80000100800 */
[----:B------:R-:W-:Y:S04]  /*25050*/  STL [R1+0x1e2c], R40 ;  /* 0x001e2c2801007387 */ /* 0x000fe80000100800 */
[----:B------:R-:W-:Y:S04]  /*25060*/  STL [R1+0x1e28], R41 ;  /* 0x001e282901007387 */ /* 0x000fe80000100800 */
[----:B------:R-:W-:Y:S01]  /*25070*/  STL [R1+0x1d2c], R236 ;  /* 0x001d2cec01007387 */ /* 0x000fe20000100800 */
[----:B--2---:R-:W-:Y:S01]  /*25080*/  IMAD.MOV.U32 R49, RZ, RZ, R148 ;  /* 0x000000ffff317224 */ /* 0x004fe200078e0094 */
[----:B------:R-:W-:Y:S01]  /*25090*/  MOV R45, R151 ;  /* 0x00000097002d7202 */ /* 0x000fe20000000f00 */
[----:B---3--:R-:W-:Y:S01]  /*250a0*/  IMAD.MOV.U32 R48, RZ, RZ, R149 ;  /* 0x000000ffff307224 */ /* 0x008fe200078e0095 */
[----:B------:R-:W-:Y:S01]  /*250b0*/  STL [R1+0x1d28], R237 ;  /* 0x001d28ed01007387 */ /* 0x000fe20000100800 */
[----:B------:R-:W-:-:S02]  /*250c0*/  IMAD.MOV.U32 R44, RZ, RZ, R150 ;  /* 0x000000ffff2c7224 */ /* 0x000fc400078e0096 */
[----:B------:R-:W-:Y:S01]  /*250d0*/  HMMA.1688.F32.TF32 R148, R232, R50, R176 ;  /* 0x00000032e894723c */ /* 0x000fe200000810b0 */
[----:B------:R-:W-:Y:S04]  /*250e0*/  STL [R1+0x1d24], R238 ;  /* 0x001d24ee01007387 */ /* 0x000fe80000100800 */
[----:B------:R1:W-:Y:S03]  /*250f0*/  STL [R1+0x1d20], R239 ;  /* 0x001d20ef01007387 */ /* 0x0003e60000100800 */
[----:B------:R-:W-:Y:S08]  /*25100*/  HMMA.1688.F32.TF32 R176, R152, R62, R16 ;  /* 0x0000003e98b0723c */ /* 0x000ff00000081010 */
[C---:B-1----:R-:W-:Y:S08]  /*25110*/  HMMA.1688.F32.TF32 R236, R8.reuse, R58, R224 ;  /* 0x0000003a08ec723c */ /* 0x042ff000000810e0 */
[----:B------:R-:W-:Y:S01]  /*25120*/  HMMA.1688.F32.TF32 R16, R8, R54, R220 ;  /* 0x000000360810723c */ /* 0x000fe200000810dc */
[----:B------:R-:W-:Y:S04]  /*25130*/  STL [R1+0x1d38], R228 ;  /* 0x001d38e401007387 */ /* 0x000fe80000100800 */
[----:B------:R-:W-:Y:S04]  /*25140*/  STL [R1+0x1d34], R229 ;  /* 0x001d34e501007387 */ /* 0x000fe80000100800 */
[----:B------:R-:W-:Y:S04]  /*25150*/  STL [R1+0x1d30], R230 ;  /* 0x001d30e601007387 */ /* 0x000fe80000100800 */
[----:B------:R1:W-:Y:S04]  /*25160*/  STL [R1+0x1d1c], R231 ;  /* 0x001d1ce701007387 */ /* 0x0003e80000100800 */
[----:B------:R-:W-:Y:S01]  /*25170*/  STL [R1+0x1d44], R188 ;  /* 0x001d44bc01007387 */ /* 0x000fe20000100800 */
[----:B------:R-:W-:Y:S01]  /*25180*/  IMAD.MOV.U32 R225, RZ, RZ, R238 ;  /* 0x000000ffffe17224 */ /* 0x000fe200078e00ee */
[----:B------:R-:W-:-:S02]  /*25190*/  MOV R224, R239 ;  /* 0x000000ef00e07202 */ /* 0x000fc40000000f00 */
[----:B------:R-:W-:Y:S04]  /*251a0*/  STL [R1+0x1d40], R189 ;  /* 0x001d40bd01007387 */ /* 0x000fe80000100800 */
[----:B------:R-:W-:Y:S01]  /*251b0*/  STL [R1+0x1d3c], R190 ;  /* 0x001d3cbe01007387 */ /* 0x000fe20000100800 */
[----:B------:R-:W-:Y:S02]  /*251c0*/  IMAD.MOV.U32 R238, RZ, RZ, R16 ;  /* 0x000000ffffee7224 */ /* 0x000fe400078e0010 */
[----:B------:R-:W-:Y:S01]  /*251d0*/  IMAD.MOV.U32 R239, RZ, RZ, R17 ;  /* 0x000000ffffef7224 */ /* 0x000fe200078e0011 */
[----:B------:R2:W-:Y:S01]  /*251e0*/  STL [R1+0x1d18], R191 ;  /* 0x001d18bf01007387 */ /* 0x0005e20000100800 */
[----:B-1----:R-:W-:Y:S01]  /*251f0*/  IMAD.MOV.U32 R231, RZ, RZ, R18 ;  /* 0x000000ffffe77224 */ /* 0x002fe200078e0012 */
[----:B--2---:R-:W-:-:S02]  /*25200*/  MOV R191, R19 ;  /* 0x0000001300bf7202 */ /* 0x004fc40000000f00 */
[----:B------:R-:W-:Y:S01]  /*25210*/  HMMA.1688.F32.TF32 R16, R8, R62, R68 ;  /* 0x0000003e0810723c */ /* 0x000fe20000081044 */
[----:B------:R-:W-:Y:S02]  /*25220*/  IMAD.MOV.U32 R227, RZ, RZ, R236 ;  /* 0x000000ffffe37224 */ /* 0x000fe400078e00ec */
[----:B------:R-:W-:-:S05]  /*25230*/  IMAD.MOV.U32 R226, RZ, RZ, R237 ;  /* 0x000000ffffe27224 */ /* 0x000fca00078e00ed */
[----:B------:R-:W-:Y:S01]  /*25240*/  HMMA.1688.F32.TF32 R180, R152, R54, R12 ;  /* 0x0000003698b4723c */ /* 0x000fe2000008100c */
[----:B------:R-:W-:Y:S04]  /*25250*/  LDS R12, [R3+0x2280] ;  /* 0x00228000030c7984 */ /* 0x000fe80000000800 */
[----:B------:R-:W-:Y:S04]  /*25260*/  LDS R14, [R3+0x3280] ;  /* 0x00328000030e7984 */ /* 0x000fe80000000800 */
[----:B------:R-:W-:Y:S04]  /*25270*/  LDS R13, [R0+0x2280] ;  /* 0x00228000000d7984 */ /* 0x000fe80000000800 */
[----:B------:R-:W1:Y:S03]  /*25280*/  LDS R15, [R0+0x3280] ;  /* 0x00328000000f7984 */ /* 0x000e660000000800 */
[----:B------:R-:W-:Y:S01]  /*25290*/  IMAD.MOV.U32 R229, RZ, RZ, R16 ;  /* 0x000000ffffe57224 */ /* 0x000fe200078e0010 */
[----:B------:R-:W-:Y:S01]  /*252a0*/  MOV R237, R19 ;  /* 0x0000001300ed7202 */ /* 0x000fe20000000f00 */
[----:B------:R-:W-:-:S02]  /*252b0*/  IMAD.MOV.U32 R230, RZ, RZ, R17 ;  /* 0x000000ffffe67224 */ /* 0x000fc400078e0011 */
[----:B------:R-:W-:Y:S02]  /*252c0*/  IMAD.MOV.U32 R236, RZ, RZ, R18 ;  /* 0x000000ffffec7224 */ /* 0x000fe400078e0012 */
[----:B------:R-:W-:Y:S08]  /*252d0*/  HMMA.1688.F32.TF32 R16, R8, R50, R156 ;  /* 0x000000320810723c */ /* 0x000ff0000008109c */
[C---:B------:R-:W-:Y:S08]  /*252e0*/  HMMA.1688.F32.TF32 R168, R152.reuse, R46, R24 ;  /* 0x0000002e98a8723c */ /* 0x040ff00000081018 */
[----:B------:R-:W-:Y:S08]  /*252f0*/  HMMA.1688.F32.TF32 R172, R152, R50, R20 ;  /* 0x0000003298ac723c */ /* 0x000ff00000081014 */
[----:B------:R-:W-:Y:S01]  /*25300*/  HMMA.1688.F32.TF32 R192, R232, R250, R192 ;  /* 0x000000fae8c0723c */ /* 0x000fe200000810c0 */
[----:B------:R-:W-:Y:S01]  /*25310*/  IMAD.MOV.U32 R188, RZ, RZ, R16 ;  /* 0x000000ffffbc7224 */ /* 0x000fe200078e0010 */
[----:B------:R-:W-:Y:S01]  /*25320*/  MOV R228, R19 ;  /* 0x0000001300e47202 */ /* 0x000fe20000000f00 */
[----:B------:R-:W-:Y:S01]  /*25330*/  IMAD.MOV.U32 R189, RZ, RZ, R17 ;  /* 0x000000ffffbd7224 */ /* 0x000fe200078e0011 */
[----:B------:R-:W-:Y:S01]  /*25340*/  LDS R232, [R3+0x2300] ;  /* 0x0023000003e87984 */ /* 0x000fe20000000800 */
[----:B------:R-:W-:-:S03]  /*25350*/  IMAD.MOV.U32 R190, RZ, RZ, R18 ;  /* 0x000000ffffbe7224 */ /* 0x000fc600078e0012 */
[C---:B------:R-:W-:Y:S01]  /*25360*/  HMMA.1688.F32.TF32 R24, R8.reuse, R46, R72 ;  /* 0x0000002e0818723c */ /* 0x040fe20000081048 */
[----:B------:R-:W-:Y:S04]  /*25370*/  LDS R234, [R3+0x3300] ;  /* 0x0033000003ea7984 */ /* 0x000fe80000000800 */
[----:B------:R-:W-:Y:S03]  /*25380*/  LDS R233, [R0+0x2300] ;  /* 0x0023000000e97984 */ /* 0x000fe60000000800 */
[C---:B------:R-:W-:Y:S01]  /*25390*/  HMMA.1688.F32.TF32 R20, R8.reuse, R42, R200 ;  /* 0x0000002a0814723c */ /* 0x040fe200000810c8 */
[----:B------:R-:W2:Y:S01]  /*253a0*/  LDS R235, [R0+0x3300] ;  /* 0x0033000000eb7984 */ /* 0x000ea20000000800 */
[----:B------:R-:W-:Y:S01]  /*253b0*/  IMAD.MOV.U32 R40, RZ, RZ, R148 ;  /* 0x000000ffff287224 */ /* 0x000fe200078e0094 */
[----:B------:R-:W-:Y:S01]  /*253c0*/  MOV R61, R151 ;  /* 0x00000097003d7202 */ /* 0x000fe20000000f00 */
[----:B------:R-:W-:Y:S01]  /*253d0*/  IMAD.MOV.U32 R41, RZ, RZ, R149 ;  /* 0x000000ffff297224 */ /* 0x000fe200078e0095 */
[----:B------:R-:W-:Y:S03]  /*253e0*/  LDS R156, [R3+0x4180] ;  /* 0x00418000039c7984 */ /* 0x000fe60000000800 */
[C---:B------:R-:W-:Y:S01]  /*253f0*/  HMMA.1688.F32.TF32 R16, R8.reuse, R38, R76 ;  /* 0x000000260810723c */ /* 0x040fe2000008104c */
[----:B------:R-:W-:Y:S01]  /*25400*/  IMAD.MOV.U32 R60, RZ, RZ, R150 ;  /* 0x000000ffff3c7224 */ /* 0x000fe200078e0096 */
[----:B------:R-:W-:Y:S04]  /*25410*/  LDS R158, [R3+0x5180] ;  /* 0x00518000039e7984 */ /* 0x000fe80000000800 */
[----:B------:R-:W-:Y:S02]  /*25420*/  LDS R157, [R0+0x4180] ;  /* 0x00418000009d7984 */ /* 0x000fe40000000800 */
[----:B------:R-:W-:Y:S02]  /*25430*/  HMMA.1688.F32.TF32 R8, R8, R250, R204 ;  /* 0x000000fa0808723c */ /* 0x000fe400000810cc */
[----:B------:R-:W-:Y:S04]  /*25440*/  STL.64 [R1+0x1f0], R24 ;  /* 0x0001f01801007387 */ /* 0x000fe80000100a00 */
[----:B------:R-:W-:Y:S04]  /*25450*/  STL.64 [R1+0x1f8], R26 ;  /* 0x0001f81a01007387 */ /* 0x000fe80000100a00 */
[----:B------:R-:W-:Y:S04]  /*25460*/  STL.64 [R1+0x1e0], R20 ;  /* 0x0001e01401007387 */ /* 0x000fe80000100a00 */
[----:B------:R1:W-:Y:S04]  /*25470*/  STL.64 [R1+0x1e8], R22 ;  /* 0x0001e81601007387 */ /* 0x0003e80000100a00 */
[----:B------:R-:W-:Y:S04]  /*25480*/  STL.64 [R1+0x1d0], R16 ;  /* 0x0001d01001007387 */ /* 0x000fe80000100a00 */
[----:B------:R3:W-:Y:S01]  /*25490*/  STL.64 [R1+0x1d8], R18 ;  /* 0x0001d81201007387 */ /* 0x0007e20000100a00 */
[C---:B-1----:R-:W-:Y:S03]  /*254a0*/  HMMA.1688.F32.TF32 R20, R12.reuse, R58, R80 ;  /* 0x0000003a0c14723c */ /* 0x042fe60000081050 */
[----:B------:R-:W-:Y:S04]  /*254b0*/  STL.64 [R1+0x60], R8 ;  /* 0x0000600801007387 */ /* 0x000fe80000100a00 */
[----:B------:R1:W-:Y:S01]  /*254c0*/  STL.64 [R1+0x68], R10 ;  /* 0x0000680a01007387 */ /* 0x0003e20000100a00 */
[C---:B---3--:R-:W-:Y:S03]  /*254d0*/  HMMA.1688.F32.TF32 R16, R12.reuse, R54, R208 ;  /* 0x000000360c10723c */ /* 0x048fe600000810d0 */
[----:B------:R-:W-:Y:S05]  /*254e0*/  LDS R159, [R0+0x5180] ;  /* 0x00518000009f7984 */ /* 0x000fea0000000800 */
[C---:B-1----:R-:W-:Y:S07]  /*254f0*/  HMMA.1688.F32.TF32 R8, R12.reuse, R62, R84 ;  /* 0x0000003e0c08723c */ /* 0x042fee0000081054 */
[----:B------:R-:W-:Y:S04]  /*25500*/  STL.64 [R1+0x50], R20 ;  /* 0x0000501401007387 */ /* 0x000fe80000100a00 */
[----:B------:R1:W-:Y:S04]  /*25510*/  STL.64 [R1+0x58], R22 ;  /* 0x0000581601007387 */ /* 0x0003e80000100a00 */
[----:B------:R-:W-:Y:S04]  /*25520*/  STL.64 [R1+0x1b0], R16 ;  /* 0x0001b01001007387 */ /* 0x000fe80000100a00 */
[----:B------:R3:W-:Y:S01]  /*25530*/  STL.64 [R1+0x1b8], R18 ;  /* 0x0001b81201007387 */ /* 0x0007e20000100a00 */
[C---:B-1----:R-:W-:Y:S03]  /*25540*/  HMMA.1688.F32.TF32 R20, R12.reuse, R50, R212 ;  /* 0x000000320c14723c */ /* 0x042fe600000810d4 */
[----:B------:R-:W-:Y:S04]  /*25550*/  STL.64 [R1+0x1a0], R8 ;  /* 0x0001a00801007387 */ /* 0x000fe80000100a00 */
[----:B------:R1:W-:Y:S01]  /*25560*/  STL.64 [R1+0x1a8], R10 ;  /* 0x0001a80a01007387 */ /* 0x0003e20000100a00 */
[----:B---3--:R-:W-:Y:S08]  /*25570*/  HMMA.1688.F32.TF32 R16, R12, R46, R88 ;  /* 0x0000002e0c10723c */ /* 0x008ff00000081058 */
[C---:B------:R-:W-:Y:S08]  /*25580*/  HMMA.1688.F32.TF32 R144, R152.reuse, R42, R144 ;  /* 0x0000002a9890723c */ /* 0x040ff00000081090 */
[----:B------:R-:W-:Y:S08]  /*25590*/  HMMA.1688.F32.TF32 R148, R152, R38, R32 ;  /* 0x000000269894723c */ /* 0x000ff00000081020 */
[----:B-1----:R-:W-:Y:S01]  /*255a0*/  HMMA.1688.F32.TF32 R8, R12, R42, R92 ;  /* 0x0000002a0c08723c */ /* 0x002fe2000008105c */
[----:B------:R-:W-:Y:S04]  /*255b0*/  STL.64 [R1+0x190], R20 ;  /* 0x0001901401007387 */ /* 0x000fe80000100a00 */
[----:B------:R-:W-:Y:S04]  /*255c0*/  STL.64 [R1+0x198], R22 ;  /* 0x0001981601007387 */ /* 0x000fe80000100a00 */
[----:B------:R-:W-:Y:S04]  /*255d0*/  STL.64 [R1+0x180], R16 ;  /* 0x0001801001007387 */ /* 0x000fe80000100a00 */
[----:B------:R1:W-:Y:S01]  /*255e0*/  STL.64 [R1+0x188], R18 ;  /* 0x0001881201007387 */ /* 0x0003e20000100a00 */
[----:B------:R-:W-:Y:S01]  /*255f0*/  IMAD.MOV.U32 R86, RZ, RZ, R244 ;  /* 0x000000ffff567224 */ /* 0x000fe200078e00f4 */
[----:B------:R-:W-:-:S02]  /*25600*/  MOV R87, R245 ;  /* 0x000000f500577202 */ /* 0x000fc40000000f00 */
[----:B------:R-:W-:Y:S04]  /*25610*/  LDS R88, [R3+0x4080] ;  /* 0x0040800003587984 */ /* 0x000fe80000000800 */
[----:B------:R-:W-:Y:S01]  /*25620*/  LDS R90, [R3+0x5080] ;  /* 0x00508000035a7984 */ /* 0x000fe20000000800 */
[----:B-1----:R-:W-:Y:S02]  /*25630*/  HMMA.1688.F32.TF32 R16, R12, R38, R196 ;  /* 0x000000260c10723c */ /* 0x002fe400000810c4 */
[----:B------:R-:W-:Y:S01]  /*25640*/  IMAD.MOV.U32 R252, RZ, RZ, R10 ;  /* 0x000000fffffc7224 */ /* 0x000fe200078e000a */
[----:B------:R2:W-:Y:S01]  /*25650*/  STL.64 [R1+0x170], R8 ;  /* 0x0001700801007387 */ /* 0x0005e20000100a00 */
[----:B------:R-:W-:-:S03]  /*25660*/  IMAD.MOV.U32 R2, RZ, RZ, R11 ;  /* 0x000000ffff027224 */ /* 0x000fc600078e000b */
[----:B------:R-:W-:Y:S01]  /*25670*/  LDS R89, [R0+0x4080] ;  /* 0x0040800000597984 */ /* 0x000fe20000000800 */
[----:B------:R-:W-:Y:S03]  /*25680*/  HMMA.1688.F32.TF32 R12, R12, R250, R100 ;  /* 0x000000fa0c0c723c */ /* 0x000fe60000081064 */
[----:B------:R-:W-:Y:S05]  /*25690*/  LDS R91, [R0+0x5080] ;  /* 0x00508000005b7984 */ /* 0x000fea0000000800 */
[C---:B--2---:R-:W-:Y:S01]  /*256a0*/  HMMA.1688.F32.TF32 R8, R232.reuse, R58, R104 ;  /* 0x0000003ae808723c */ /* 0x044fe20000081068 */
[----:B------:R-:W-:Y:S04]  /*256b0*/  STL [R1+0x1d0c], R2 ;  /* 0x001d0c0201007387 */ /* 0x000fe80000100800 */
[----:B------:R-:W-:Y:S04]  /*256c0*/  STL [R1+0x1d08], R252 ;  /* 0x001d08fc01007387 */ /* 0x000fe80000100800 */
[----:B------:R-:W-:Y:S04]  /*256d0*/  STL.64 [R1+0x160], R16 ;  /* 0x0001601001007387 */ /* 0x000fe80000100a00 */
[----:B------:R1:W-:Y:S04]  /*256e0*/  STL.64 [R1+0x168], R18 ;  /* 0x0001681201007387 */ /* 0x0003e80000100a00 */
[----:B------:R-:W-:Y:S04]  /*256f0*/  STL.64 [R1+0x150], R12 ;  /* 0x0001500c01007387 */ /* 0x000fe80000100a00 */
[----:B------:R2:W-:Y:S04]  /*25700*/  STL.64 [R1+0x158], R14 ;  /* 0x0001580e01007387 */ /* 0x0005e80000100a00 */
[----:B------:R-:W-:Y:S01]  /*25710*/  STL.64 [R1+0x140], R8 ;  /* 0x0001400801007387 */ /* 0x000fe20000100a00 */
[C---:B-1----:R-:W-:Y:S03]  /*25720*/  HMMA.1688.F32.TF32 R16, R232.reuse, R54, R108 ;  /* 0x00000036e810723c */ /* 0x042fe6000008106c */
[----:B------:R1:W-:Y:S05]  /*25730*/  STL.64 [R1+0x148], R10 ;  /* 0x0001480a01007387 */ /* 0x0003ea0000100a00 */
[C---:B--2---:R-:W-:Y:S08]  /*25740*/  HMMA.1688.F32.TF32 R12, R232.reuse, R62, R112 ;  /* 0x0000003ee80c723c */ /* 0x044ff00000081070 */
[----:B-1----:R-:W-:Y:S07]  /*25750*/  HMMA.1688.F32.TF32 R8, R232, R50, R116 ;  /* 0x00000032e808723c */ /* 0x002fee0000081074 */
[----:B------:R-:W-:Y:S04]  /*25760*/  STL.64 [R1+0x130], R16 ;  /* 0x0001301001007387 */ /* 0x000fe80000100a00 */
[----:B------:R-:W-:Y:S04]  /*25770*/  STL.64 [R1+0x138], R18 ;  /* 0x0001381201007387 */ /* 0x000fe80000100a00 */
[----:B------:R-:W-:Y:S04]  /*25780*/  STL.64 [R1+0x120], R12 ;  /* 0x0001200c01007387 */ /* 0x000fe80000100a00 */
[----:B------:R-:W-:Y:S05]  /*25790*/  STL.64 [R1+0x128], R14 ;  /* 0x0001280e01007387 */ /* 0x000fea0000100a00 */
[----:B------:R-:W-:Y:S01]  /*257a0*/  MOV R252, R11 ;  /* 0x0000000b00fc7202 */ /* 0x000fe20000000f00 */
[----:B------:R-:W-:Y:S01]  /*257b0*/  IMAD.MOV.U32 R2, RZ, RZ, R10 ;  /* 0x000000ffff027224 */ /* 0x000fe200078e000a */
[----:B------:R1:W-:Y:S04]  /*257c0*/  STL.64 [R1+0x110], R8 ;  /* 0x0001100801007387 */ /* 0x0003e80000100a00 */
[----:B------:R2:W-:Y:S04]  /*257d0*/  STL [R1+0x1d14], R252 ;  /* 0x001d14fc01007387 */ /* 0x0005e80000100800 */
[----:B------:R3:W-:Y:S04]  /*257e0*/  STL [R1+0x1d10], R2 ;  /* 0x001d100201007387 */ /* 0x0007e80000100800 */
[----:B-1----:R-:W4:Y:S01]  /*257f0*/  LDL R8, [R1+0xfc8] ;  /* 0x000fc80001087983 */ /* 0x002f220000100800 */
[----:B------:R-:W-:Y:S03]  /*25800*/  HMMA.1688.F32.TF32 R152, R152, R250, R4 ;  /* 0x000000fa9898723c */ /* 0x000fe60000081004 */
[----:B------:R-:W-:Y:S04]  /*25810*/  LDS R4, [R3+0x2380] ;  /* 0x0023800003047984 */ /* 0x000fe80000000800 */
[----:B------:R-:W-:Y:S04]  /*25820*/  LDS R6, [R3+0x3380] ;  /* 0x0033800003067984 */ /* 0x000fe80000000800 */
[----:B------:R-:W-:Y:S04]  /*25830*/  LDS R5, [R0+0x2380] ;  /* 0x0023800000057984 */ /* 0x000fe80000000800 */
[----:B------:R-:W1:Y:S01]  /*25840*/  LDS R7, [R0+0x3380] ;  /* 0x0033800000077984 */ /* 0x000e620000000800 */
[----:B------:R-:W-:Y:S01]  /*25850*/  HMMA.1688.F32.TF32 R16, R232, R46, R120 ;  /* 0x0000002ee810723c */ /* 0x000fe20000081078 */
[----:B------:R-:W-:-:S02]  /*25860*/  IMAD.MOV.U32 R104, RZ, RZ, R40 ;  /* 0x000000ffff687224 */ /* 0x000fc400078e0028 */
[----:B------:R-:W-:Y:S02]  /*25870*/  IMAD.MOV.U32 R105, RZ, RZ, R41 ;  /* 0x000000ffff697224 */ /* 0x000fe400078e0029 */
[----:B------:R-:W-:Y:S01]  /*25880*/  IMAD.MOV.U32 R106, RZ, RZ, R60 ;  /* 0x000000ffff6a7224 */ /* 0x000fe200078e003c */
[----:B------:R-:W-:Y:S01]  /*25890*/  MOV R107, R61 ;  /* 0x0000003d006b7202 */ /* 0x000fe20000000f00 */
[----:B------:R-:W-:Y:S01]  /*258a0*/  IMAD.MOV.U32 R100, RZ, RZ, R49 ;  /* 0x000000ffff647224 */ /* 0x000fe200078e0031 */
[----:B------:R-:W-:Y:S01]  /*258b0*/  HMMA.1688.F32.TF32 R12, R232, R42, R124 ;  /* 0x0000002ae80c723c */ /* 0x000fe2000008107c */
[----:B------:R-:W-:Y:S01]  /*258c0*/  IMAD.MOV.U32 R101, RZ, RZ, R48 ;  /* 0x000000ffff657224 */ /* 0x000fe200078e0030 */
[----:B------:R-:W-:Y:S01]  /*258d0*/  MOV R103, R45 ;  /* 0x0000002d00677202 */ /* 0x000fe20000000f00 */
[----:B------:R-:W-:Y:S02]  /*258e0*/  IMAD.MOV.U32 R102, RZ, RZ, R44 ;  /* 0x000000ffff667224 */ /* 0x000fe400078e002c */
[----:B------:R-:W-:-:S02]  /*258f0*/  IMAD.MOV.U32 R108, RZ, RZ, R57 ;  /* 0x000000ffff6c7224 */ /* 0x000fc400078e0039 */
[----:B------:R-:W-:Y:S01]  /*25900*/  IMAD.MOV.U32 R109, RZ, RZ, R56 ;  /* 0x000000ffff6d7224 */ /* 0x000fe200078e0038 */
[----:B------:R-:W-:Y:S01]  /*25910*/  MOV R111, R36 ;  /* 0x00000024006f7202 */ /* 0x000fe20000000f00 */
[----:B------:R-:W-:Y:S02]  /*25920*/  IMAD.MOV.U32 R110, RZ, RZ, R37 ;  /* 0x000000ffff6e7224 */ /* 0x000fe400078e0025 */
[----:B------:R-:W-:Y:S02]  /*25930*/  IMAD.MOV.U32 R92, RZ, RZ, R247 ;  /* 0x000000ffff5c7224 */ /* 0x000fe400078e00f7 */
[----:B------:R-:W-:Y:S01]  /*25940*/  IMAD.MOV.U32 R93, RZ, RZ, R246 ;  /* 0x000000ffff5d7224 */ /* 0x000fe200078e00f6 */
[----:B------:R-:W-:Y:S01]  /*25950*/  MOV R95, R53 ;  /* 0x00000035005f7202 */ /* 0x000fe20000000f00 */
[----:B------:R-:W-:Y:S04]  /*25960*/  STL.64 [R1+0x100], R16 ;  /* 0x0001001001007387 */ /* 0x000fe80000100a00 */
[----:B------:R-:W-:Y:S04]  /*25970*/  STL.64 [R1+0x108], R18 ;  /* 0x0001081201007387 */ /* 0x000fe80000100a00 */
[----:B------:R1:W-:Y:S01]  /*25980*/  STL.64 [R1+0xf0], R12 ;  /* 0x0000f00c01007387 */ /* 0x0003e20000100a00 */
[----:B--2---:R-:W-:-:S02]  /*25990*/  IMAD.MOV.U32 R252, RZ, RZ, R14 ;  /* 0x000000fffffc7224 */ /* 0x004fc400078e000e */
[----:B---3--:R-:W-:Y:S01]  /*259a0*/  IMAD.MOV.U32 R2, RZ, RZ, R15 ;  /* 0x000000ffff027224 */ /* 0x008fe200078e000f */
[----:B------:R-:W-:Y:S01]  /*259b0*/  LDS R120, [R3+0x4100] ;  /* 0x0041000003787984 */ /* 0x000fe20000000800 */
[----:B-1----:R-:W-:Y:S01]  /*259c0*/  HMMA.1688.F32.TF32 R196, R4, R58, R140 ;  /* 0x0000003a04c4723c */ /* 0x002fe2000008108c */
[----:B------:R-:W-:Y:S02]  /*259d0*/  IMAD.MOV.U32 R94, RZ, RZ, R52 ;  /* 0x000000ffff5e7224 */ /* 0x000fe400078e0034 */
[----:B------:R-:W-:Y:S04]  /*259e0*/  LDS R122, [R3+0x5100] ;  /* 0x00510000037a7984 */ /* 0x000fe80000000800 */
[----:B------:R-:W-:Y:S01]  /*259f0*/  LDS R121, [R0+0x4100] ;  /* 0x0041000000797984 */ /* 0x000fe20000000800 */
[----:B------:R-:W-:Y:S03]  /*25a00*/  HMMA.1688.F32.TF32 R12, R232, R38, R128 ;  /* 0x00000026e80c723c */ /* 0x000fe60000081080 */
[----:B------:R-:W-:Y:S01]  /*25a10*/  LDS R123, [R0+0x5100] ;  /* 0x00510000007b7984 */ /* 0x000fe20000000800 */
[----:B------:R-:W-:Y:S01]  /*25a20*/  IMAD.MOV.U32 R114, RZ, RZ, R241 ;  /* 0x000000ffff727224 */ /* 0x000fe200078e00f1 */
[----:B------:R-:W-:-:S02]  /*25a30*/  MOV R115, R240 ;  /* 0x000000f000737202 */ /* 0x000fc40000000f00 */
[----:B------:R-:W-:Y:S01]  /*25a40*/  LDS R58, [R3+0x5000] ;  /* 0x00500000033a7984 */ /* 0x000fe20000000800 */
[----:B------:R-:W-:Y:S03]  /*25a50*/  HMMA.1688.F32.TF32 R232, R232, R250, R136 ;  /* 0x000000fae8e8723c */ /* 0x000fe60000081088 */
[----:B------:R-:W-:Y:S05]  /*25a60*/  LDS R59, [R0+0x5000] ;  /* 0x00500000003b7984 */ /* 0x000fea0000000800 */
[C---:B------:R-:W-:Y:S08]  /*25a70*/  HMMA.1688.F32.TF32 R200, R4.reuse, R54, R160 ;  /* 0x0000003604c8723c */ /* 0x040ff000000810a0 */
[C---:B------:R-:W-:Y:S08]  /*25a80*/  HMMA.1688.F32.TF32 R204, R4.reuse, R62, R164 ;  /* 0x0000003e04cc723c */ /* 0x040ff000000810a4 */
[C---:B------:R-:W-:Y:S08]  /*25a90*/  HMMA.1688.F32.TF32 R208, R4.reuse, R50, R132 ;  /* 0x0000003204d0723c */ /* 0x040ff00000081084 */
[C---:B------:R-:W-:Y:S08]  /*25aa0*/  HMMA.1688.F32.TF32 R212, R4.reuse, R46, R96 ;  /* 0x0000002e04d4723c */ /* 0x040ff00000081060 */
[C---:B------:R-:W-:Y:S01]  /*25ab0*/  HMMA.1688.F32.TF32 R216, R4.reuse, R42, R216 ;  /* 0x0000002a04d8723c */ /* 0x040fe200000810d8 */
[----:B------:R-:W-:Y:S07]  /*25ac0*/  STL.64 [R1+0x1c80], R234 ;  /* 0x001c80ea01007387 */ /* 0x000fee0000100a00 */
[C---:B------:R-:W-:Y:S01]  /*25ad0*/  HMMA.1688.F32.TF32 R220, R4.reuse, R38, R64 ;  /* 0x0000002604dc723c */ /* 0x040fe20000081040 */
[----:B------:R4:W-:Y:S07]  /*25ae0*/  STL.64 [R1+0xe0], R12 ;  /* 0x0000e00c01007387 */ /* 0x0009ee0000100a00 */
[----:B------:R-:W-:Y:S01]  /*25af0*/  HMMA.1688.F32.TF32 R248, R4, R250, R28 ;  /* 0x000000fa04f8723c */ /* 0x000fe2000008101c */
[----:B------:R-:W-:Y:S04]  /*25b00*/  STL.64 [R1+0xe8], R14 ;  /* 0x0000e80e01007387 */ /* 0x000fe80000100a00 */
[----:B------:R-:W-:Y:S04]  /*25b10*/  STL.64 [R1+0x1c78], R232 ;  /* 0x001c78e801007387 */ /* 0x000fe80000100a00 */
[----:B------:R-:W-:Y:S04]  /*25b20*/  STL.64 [R1+0x1c90], R198 ;  /* 0x001c90c601007387 */ /* 0x000fe80000100a00 */
[----:B------:R-:W-:Y:S04]  /*25b30*/  STL.64 [R1+0x1c88], R196 ;  /* 0x001c88c401007387 */ /* 0x000fe80000100a00 */
[----:B------:R-:W-:Y:S04]  /*25b40*/  STL.64 [R1+0x1ca0], R202 ;  /* 0x001ca0ca01007387 */ /* 0x000fe80000100a00 */
[----:B------:R1:W-:Y:S04]  /*25b50*/  STL.64 [R1+0x1c98], R200 ;  /* 0x001c98c801007387 */ /* 0x0003e80000100a00 */
[----:B------:R-:W-:Y:S04]  /*25b60*/  STL.64 [R1+0x1cb0], R206 ;  /* 0x001cb0ce01007387 */ /* 0x000fe80000100a00 */
[----:B------:R-:W-:Y:S01]  /*25b70*/  STL.64 [R1+0x1ca8], R204 ;  /* 0x001ca8cc01007387 */ /* 0x000fe20000100a00 */
[----:B------:R-:W-:-:S03]  /*25b80*/  IMAD.U32 R4, RZ, RZ, UR4 ;  /* 0x00000004ff047e24 */ /* 0x000fc6000f8e00ff */
        /* <DEDUP_REMOVED lines=10> */
[----:B------:R-:W2:Y:S04]  /*25c30*/  LDL.LU R40, [R1+0x1e2c] ;  /* 0x001e2c0001287983 */ /* 0x000ea80000300800 */
[----:B------:R-:W3:Y:S04]  /*25c40*/  LDL.LU R41, [R1+0x1e28] ;  /* 0x001e280001297983 */ /* 0x000ee80000300800 */
[----:B------:R-:W3:Y:S01]  /*25c50*/  LDL.LU R60, [R1+0x1e24] ;  /* 0x001e2400013c7983 */ /* 0x000ee20000300800 */
[----:B----4-:R-:W-:-:S05]  /*25c60*/  LEA R12, R4, R8, 0x10 ;  /* 0x00000008040c7211 */ /* 0x010fca00078e80ff */
[----:B------:R-:W-:Y:S04]  /*25c70*/  STL [R1+0x390], R12 ;  /* 0x0003900c01007387 */ /* 0x000fe80000100800 */
[----:B------:R-:W4:Y:S04]  /*25c80*/  LDL.LU R61, [R1+0x1e20] ;  /* 0x001e2000013d7983 */ /* 0x000f280000300800 */
        /* <DEDUP_REMOVED lines=12> */
[----:B------:R-:W2:Y:S04]  /*25d50*/  LDSM.16.M88.4 R32, [R12+0x64000] ;  /* 0x064000000c20783b */ /* 0x000ea80000000200 */
[----:B------:R-:W-:Y:S04]  /*25d60*/  LDSM.16.M88.4 R20, [R12+0x6a000] ;  /* 0x06a000000c14783b */ /* 0x000fe80000000200 */
[----:B------:R-:W-:Y:S01]  /*25d70*/  LDSM.16.M88.4 R28, [R12+0x66000] ;  /* 0x066000000c1c783b */ /* 0x000fe20000000200 */
[----:B-1----:R-:W-:-:S02]  /*25d80*/  IMAD.MOV.U32 R200, RZ, RZ, R238 ;  /* 0x000000ffffc87224 */ /* 0x002fc400078e00ee */
[----:B------:R-:W-:Y:S02]  /*25d90*/  IMAD.MOV.U32 R201, RZ, RZ, R239 ;  /* 0x000000ffffc97224 */ /* 0x000fe400078e00ef */
[----:B------:R-:W-:Y:S01]  /*25da0*/  IMAD.MOV.U32 R202, RZ, RZ, R231 ;  /* 0x000000ffffca7224 */ /* 0x000fe200078e00e7 */
[----:B------:R-:W-:Y:S01]  /*25db0*/  MOV R203, R191 ;  /* 0x000000bf00cb7202 */ /* 0x000fe20000000f00 */
[----:B------:R-:W-:Y:S04]  /*25dc0*/  LDSM.16.M88.4 R8, [R12+0x60000] ;  /* 0x060000000c08783b */ /* 0x000fe80000000200 */
[----:B------:R-:W-:Y:S04]  /*25dd0*/  LDSM.16.M88.4 R4, [R12+0x62000] ;  /* 0x062000000c04783b */ /* 0x000fe80000000200 */
[----:B------:R-:W-:Y:S04]  /*25de0*/  LDSM.16.M88.4 R24, [R12+0x68000] ;  /* 0x068000000c18783b */ /* 0x000fe80000000200 */
[----:B------:R-:W-:Y:S04]  /*25df0*/  LDSM.16.M88.4 R16, [R12+0x6c000] ;  /* 0x06c000000c10783b */ /* 0x000fe80000000200 */
[----:B------:R-:W-:Y:S01]  /*25e00*/  LDSM.16.M88.4 R12, [R12+0x6e000] ;  /* 0x06e000000c0c783b */ /* 0x000fe20000000200 */
[----:B--2---:R-:W-:-:S02]  /*25e10*/  IMAD.MOV.U32 R85, RZ, RZ, R40 ;  /* 0x000000ffff557224 */ /* 0x004fc400078e0028 */
[----:B---3--:R-:W-:Y:S02]  /*25e20*/  IMAD.MOV.U32 R84, RZ, RZ, R41 ;  /* 0x000000ffff547224 */ /* 0x008fe400078e0029 */
[----:B------:R-:W2:Y:S04]  /*25e30*/  LDL.LU R41, [R1+0x1dec] ;  /* 0x001dec0001297983 */ /* 0x000ea80000300800 */
[----:B------:R-:W3:Y:S04]  /*25e40*/  LDL.LU R40, [R1+0x1de8] ;  /* 0x001de80001287983 */ /* 0x000ee80000300800 */
[----:B------:R-:W3:Y:S01]  /*25e50*/  LDL.LU R244, [R1+0x1de4] ;  /* 0x001de40001f47983 */ /* 0x000ee20000300800 */
[----:B------:R-:W-:-:S03]  /*25e60*/  MOV R83, R60 ;  /* 0x0000003c00537202 */ /* 0x000fc60000000f00 */
[----:B------:R-:W3:Y:S01]  /*25e70*/  LDL.LU R245, [R1+0x1de0] ;  /* 0x001de00001f57983 */ /* 0x000ee20000300800 */
[----:B----4-:R-:W-:Y:S02]  /*25e80*/  IMAD.MOV.U32 R82, RZ, RZ, R61 ;  /* 0x000000ffff527224 */ /* 0x010fe400078e003d */
[----:B------:R-:W-:Y:S02]  /*25e90*/  IMAD.MOV.U32 R81, RZ, RZ, R49 ;  /* 0x000000ffff517224 */ /* 0x000fe400078e0031 */
[----:B------:R-:W-:Y:S02]  /*25ea0*/  IMAD.MOV.U32 R80, RZ, RZ, R48 ;  /* 0x000000ffff507224 */ /* 0x000fe400078e0030 */
[----:B------:R-:W4:Y:S04]  /*25eb0*/  LDL.LU R48, [R1+0x1ddc] ;  /* 0x001ddc0001307983 */ /* 0x000f280000300800 */
[----:B------:R-:W4:Y:S04]  /*25ec0*/  LDL.LU R49, [R1+0x1dd8] ;  /* 0x001dd80001317983 */ /* 0x000f280000300800 */
[----:B------:R-:W4:Y:S01]  /*25ed0*/  LDL.LU R61, [R1+0x1dd4] ;  /* 0x001dd400013d7983 */ /* 0x000f220000300800 */
[----:B------:R-:W-:-:S03]  /*25ee0*/  IMAD.MOV.U32 R77, RZ, RZ, R57 ;  /* 0x000000ffff4d7224 */ /* 0x000fc600078e0039 */
[----:B------:R-:W4:Y:S01]  /*25ef0*/  LDL.LU R60, [R1+0x1dd0] ;  /* 0x001dd000013c7983 */ /* 0x000f220000300800 */
[----:B------:R-:W-:-:S03]  /*25f00*/  IMAD.MOV.U32 R76, RZ, RZ, R56 ;  /* 0x000000ffff4c7224 */ /* 0x000fc600078e0038 */
[----:B------:R-:W4:Y:S04]  /*25f10*/  LDL.LU R56, [R1+0x1dcc] ;  /* 0x001dcc0001387983 */ /* 0x000f280000300800 */
[----:B------:R-:W4:Y:S01]  /*25f20*/  LDL.LU R57, [R1+0x1dc8] ;  /* 0x001dc80001397983 */ /* 0x000f220000300800 */
[----:B------:R-:W-:Y:S01]  /*25f30*/  IMAD.MOV.U32 R78, RZ, RZ, R45 ;  /* 0x000000ffff4e7224 */ /* 0x000fe200078e002d */
[----:B------:R-:W-:Y:S02]  /*25f40*/  MOV R79, R44 ;  /* 0x0000002c004f7202 */ /* 0x000fe40000000f00 */
[----:B------:R-:W4:Y:S01]  /*25f50*/  LDL.LU R45, [R1+0x1dc4] ;  /* 0x001dc400012d7983 */ /* 0x000f220000300800 */
[----:B------:R-:W-:Y:S02]  /*25f60*/  IMAD.MOV.U32 R74, RZ, RZ, R36 ;  /* 0x000000ffff4a7224 */ /* 0x000fe400078e0024 */
[----:B------:R-:W-:Y:S01]  /*25f70*/  IMAD.MOV.U32 R73, RZ, RZ, R247 ;  /* 0x000000ffff497224 */ /* 0x000fe200078e00f7 */
[----:B------:R-:W4:Y:S01]  /*25f80*/  LDL.LU R44, [R1+0x1dc0] ;  /* 0x001dc000012c7983 */ /* 0x000f220000300800 */
[----:B------:R-:W-:-:S03]  /*25f90*/  IMAD.MOV.U32 R72, RZ, RZ, R246 ;  /* 0x000000ffff487224 */ /* 0x000fc600078e00f6 */
[----:B------:R-:W4:Y:S01]  /*25fa0*/  LDL.LU R246, [R1+0x1dbc] ;  /* 0x001dbc0001f67983 */ /* 0x000f220000300800 */
[----:B------:R-:W-:-:S03]  /*25fb0*/  MOV R75, R37 ;  /* 0x00000025004b7202 */ /* 0x000fc60000000f00 */
[----:B------:R-:W4:Y:S04]  /*25fc0*/  LDL.LU R247, [R1+0x1db8] ;  /* 0x001db80001f77983 */ /* 0x000f280000300800 */
[----:B------:R-:W4:Y:S01]  /*25fd0*/  LDL.LU R36, [R1+0x1db4] ;  /* 0x001db40001247983 */ /* 0x000f220000300800 */
[----:B------:R-:W-:-:S03]  /*25fe0*/  IMAD.MOV.U32 R70, RZ, RZ, R53 ;  /* 0x000000ffff467224 */ /* 0x000fc600078e0035 */
[----:B------:R-:W4:Y:S01]  /*25ff0*/  LDL.LU R37, [R1+0x1db0] ;  /* 0x001db00001257983 */ /* 0x000f220000300800 */
[----:B------:R-:W-:Y:S01]  /*26000*/  MOV R71, R52 ;  /* 0x0000003400477202 */ /* 0x000fe20000000f00 */
[----:B--2---:R-:W-:Y:S02]  /*26010*/  IMAD.MOV.U32 R69, RZ, RZ, R41 ;  /* 0x000000ffff457224 */ /* 0x004fe400078e0029 */
[----:B---3--:R-:W-:Y:S02]  /*26020*/  IMAD.MOV.U32 R68, RZ, RZ, R40 ;  /* 0x000000ffff447224 */ /* 0x008fe400078e0028 */
[----:B------:R-:W2:Y:S04]  /*26030*/  LDL.LU R40, [R1+0x1dac] ;  /* 0x001dac0001287983 */ /* 0x000ea80000300800 */
[----:B------:R-:W3:Y:S04]  /*26040*/  LDL.LU R41, [R1+0x1da8] ;  /* 0x001da80001297983 */ /* 0x000ee80000300800 */
[----:B------:R-:W2:Y:S01]  /*26050*/  LDL.LU R53, [R1+0x1da4] ;  /* 0x001da40001357983 */ /* 0x000ea20000300800 */
[----:B------:R-:W-:-:S03]  /*26060*/  IMAD.MOV.U32 R118, RZ, RZ, R245 ;  /* 0x000000ffff767224 */ /* 0x000fc600078e00f5 */
[----:B------:R-:W3:Y:S01]  /*26070*/  LDL.LU R52, [R1+0x1da0] ;  /* 0x001da00001347983 */ /* 0x000ee20000300800 */
[----:B------:R-:W-:Y:S01]  /*26080*/  MOV R119, R244 ;  /* 0x000000f400777202 */ /* 0x000fe20000000f00 */
[----:B----4-:R-:W-:Y:S02]  /*26090*/  IMAD.MOV.U32 R117, RZ, RZ, R48 ;  /* 0x000000ffff757224 */ /* 0x010fe400078e0030 */
        /* <DEDUP_REMOVED lines=19> */
[----:B------:R-:W4:Y:S04]  /*261d0*/  LDL.LU R44, [R1+0x1d74] ;  /* 0x001d7400012c7983 */ /* 0x000f280000300800 */
[----:B------:R-:W4:Y:S01]  /*261e0*/  LDL.LU R45, [R1+0x1d70] ;  /* 0x001d7000012d7983 */ /* 0x000f220000300800 */
[----:B--2---:R-:W-:Y:S01]  /*261f0*/  MOV R235, R53 ;  /* 0x0000003500eb7202 */ /* 0x004fe20000000f00 */
[----:B---3--:R-:W-:-:S02]  /*26200*/  IMAD.MOV.U32 R234, RZ, RZ, R52 ;  /* 0x000000ffffea7224 */ /* 0x008fc400078e0034 */
[----:B----4-:R-:W-:Y:S02]  /*26210*/  IMAD.MOV.U32 R233, RZ, RZ, R49 ;  /* 0x000000ffffe97224 */ /* 0x010fe400078e0031 */
[----:B------:R-:W-:Y:S02]  /*26220*/  IMAD.MOV.U32 R232, RZ, RZ, R48 ;  /* 0x000000ffffe87224 */ /* 0x000fe400078e0030 */
[----:B------:R-:W2:Y:S04]  /*26230*/  LDL.LU R48, [R1+0x1d6c] ;  /* 0x001d6c0001307983 */ /* 0x000ea80000300800 */
[----:B------:R-:W3:Y:S04]  /*26240*/  LDL.LU R49, [R1+0x1d68] ;  /* 0x001d680001317983 */ /* 0x000ee80000300800 */
[----:B------:R-:W4:Y:S01]  /*26250*/  LDL.LU R52, [R1+0x1d64] ;  /* 0x001d640001347983 */ /* 0x000f220000300800 */
[----:B------:R-:W-:-:S03]  /*26260*/  IMAD.MOV.U32 R141, RZ, RZ, R57 ;  /* 0x000000ffff8d7224 */ /* 0x000fc600078e0039 */
[----:B------:R-:W2:Y:S01]  /*26270*/  LDL.LU R53, [R1+0x1d60] ;  /* 0x001d600001357983 */ /* 0x000ea20000300800 */
[----:B------:R-:W-:-:S03]  /*26280*/  IMAD.MOV.U32 R140, RZ, RZ, R56 ;  /* 0x000000ffff8c7224 */ /* 0x000fc600078e0038 */
[----:B------:R-:W2:Y:S04]  /*26290*/  LDL.LU R56, [R1+0x1d5c] ;  /* 0x001d5c0001387983 */ /* 0x000ea80000300800 */
[----:B------:R-:W3:Y:S01]  /*262a0*/  LDL.LU R57, [R1+0x1d58] ;  /* 0x001d580001397983 */ /* 0x000ee20000300800 */
[----:B------:R-:W-:Y:S01]  /*262b0*/  HMMA.1688.F32.TF32 R100, R120, R32, R100 ;  /* 0x000000207864723c */ /* 0x000fe20000081064 */
[----:B------:R-:W-:Y:S01]  /*262c0*/  IMAD.MOV.U32 R142, RZ, RZ, R244 ;  /* 0x000000ffff8e7224 */ /* 0x000fe200078e00f4 */
[----:B------:R-:W-:Y:S01]  /*262d0*/  MOV R143, R245 ;  /* 0x000000f5008f7202 */ /* 0x000fe20000000f00 */
[----:B------:R-:W4:Y:S01]  /*262e0*/  LDL.LU R244, [R1+0x1d54] ;  /* 0x001d540001f47983 */ /* 0x000f220000300800 */
[----:B------:R-:W-:Y:S01]  /*262f0*/  IMAD.MOV.U32 R198, RZ, RZ, R61 ;  /* 0x000000ffffc67224 */ /* 0x000fe200078e003d */
[----:B------:R-:W-:Y:S01]  /*26300*/  MOV R199, R60 ;  /* 0x0000003c00c77202 */ /* 0x000fe20000000f00 */
[----:B------:R-:W-:Y:S01]  /*26310*/  IMAD.MOV.U32 R197, RZ, RZ, R247 ;  /* 0x000000ffffc57224 */ /* 0x000fe200078e00f7 */
[----:B------:R-:W4:Y:S01]  /*26320*/  LDL.LU R245, [R1+0x1d50] ;  /* 0x001d500001f57983 */ /* 0x000f220000300800 */
[----:B------:R-:W-:-:S03]  /*26330*/  IMAD.MOV.U32 R196, RZ, RZ, R246 ;  /* 0x000000ffffc47224 */ /* 0x000fc600078e00f6 */
[----:B------:R-:W4:Y:S01]  /*26340*/  LDL.LU R246, [R1+0x1d4c] ;  /* 0x001d4c0001f67983 */ /* 0x000f220000300800 */
[----:B------:R-:W-:-:S03]  /*26350*/  IMAD.MOV.U32 R136, RZ, RZ, R41 ;  /* 0x000000ffff887224 */ /* 0x000fc600078e0029 */
[----:B------:R-:W4:Y:S01]  /*26360*/  LDL.LU R247, [R1+0x1d48] ;  /* 0x001d480001f77983 */ /* 0x000f220000300800 */
[----:B------:R-:W-:-:S07]  /*26370*/  IMAD.MOV.U32 R137, RZ, RZ, R40 ;  /* 0x000000ffff897224 */ /* 0x000fce00078e0028 */
[----:B------:R-:W-:Y:S01]  /*26380*/  STL [R1+0x1c74], R103 ;  /* 0x001c746701007387 */ /* 0x000fe20000100800 */
[----:B--2---:R-:W-:-:S03]  /*26390*/  IMAD.MOV.U32 R241, RZ, RZ, R56 ;  /* 0x000000fffff17224 */ /* 0x004fc600078e0038 */
[----:B------:R-:W-:Y:S01]  /*263a0*/  LDS R56, [R3+0x4000] ;  /* 0x0040000003387984 */ /* 0x000fe20000000800 */
[----:B---3--:R-:W-:-:S03]  /*263b0*/  IMAD.MOV.U32 R240, RZ, RZ, R57 ;  /* 0x000000fffff07224 */ /* 0x008fc600078e0039 */
[----:B------:R-:W1:Y:S01]  /*263c0*/  LDS R57, [R0+0x4000] ;  /* 0x0040000000397984 */ /* 0x000e620000000800 */
[----:B------:R-:W-:Y:S02]  /*263d0*/  IMAD.MOV.U32 R160, RZ, RZ, R49 ;  /* 0x000000ffffa07224 */ /* 0x000fe400078e0031 */
[----:B------:R-:W-:Y:S02]  /*263e0*/  IMAD.MOV.U32 R161, RZ, RZ, R48 ;  /* 0x000000ffffa17224 */ /* 0x000fe400078e0030 */
[----:B-1----:R-:W-:Y:S07]  /*263f0*/  HMMA.1688.F32.TF32 R48, R56, R20, R232 ;  /* 0x000000143830723c */ /* 0x002fee00000810e8 */
[----:B------:R-:W-:-:S02]  /*26400*/  IMAD.MOV.U32 R232, RZ, RZ, R188 ;  /* 0x000000ffffe87224 */ /* 0x000fc400078e00bc */
[----:B------:R-:W2:Y:S01]  /*26410*/  LDL.LU R188, [R1+0x1d44] ;  /* 0x001d440001bc7983 */ /* 0x000ea20000300800 */
[----:B------:R-:W-:Y:S01]  /*26420*/  IMAD.MOV.U32 R233, RZ, RZ, R189 ;  /* 0x000000ffffe97224 */ /* 0x000fe200078e00bd */
[----:B------:R-:W-:Y:S01]  /*26430*/  HMMA.1688.F32.TF32 R40, R56, R28, R196 ;  /* 0x0000001c3828723c */ /* 0x000fe200000810c4 */
[----:B------:R-:W-:Y:S01]  /*26440*/  IMAD.MOV.U32 R234, RZ, RZ, R190 ;  /* 0x000000ffffea7224 */ /* 0x000fe200078e00be */
[----:B------:R-:W2:Y:S01]  /*26450*/  LDL.LU R189, [R1+0x1d40] ;  /* 0x001d400001bd7983 */ /* 0x000ea20000300800 */
[----:B------:R-:W-:-:S03]  /*26460*/  MOV R235, R228 ;  /* 0x000000e400eb7202 */ /* 0x000fc60000000f00 */
[----:B------:R-:W2:Y:S01]  /*26470*/  LDL.LU R190, [R1+0x1d3c] ;  /* 0x001d3c0001be7983 */ /* 0x000ea20000300800 */
[----:B------:R-:W-:Y:S02]  /*26480*/  IMAD.MOV.U32 R196, RZ, RZ, R229 ;  /* 0x000000ffffc47224 */ /* 0x000fe400078e00e5 */
[----:B------:R-:W-:Y:S01]  /*26490*/  IMAD.MOV.U32 R197, RZ, RZ, R230 ;  /* 0x000000ffffc57224 */ /* 0x000fe200078e00e6 */
[----:B------:R-:W3:Y:S01]  /*264a0*/  LDL.LU R228, [R1+0x1d38] ;  /* 0x001d380001e47983 */ /* 0x000ee20000300800 */
[----:B------:R-:W-:Y:S01]  /*264b0*/  IMAD.MOV.U32 R198, RZ, RZ, R236 ;  /* 0x000000ffffc67224 */ /* 0x000fe200078e00ec */
[----:B------:R-:W-:Y:S02]  /*264c0*/  MOV R199, R237 ;  /* 0x000000ed00c77202 */ /* 0x000fe40000000f00 */
[----:B------:R-:W3:Y:S04]  /*264d0*/  LDL.LU R229, [R1+0x1d34] ;  /* 0x001d340001e57983 */ /* 0x000ee80000300800 */
[----:B------:R-:W3:Y:S04]  /*264e0*/  LDL.LU R230, [R1+0x1d30] ;  /* 0x001d300001e67983 */ /* 0x000ee80000300800 */
[----:B------:R-:W2:Y:S04]  /*264f0*/  LDL.LU R236, [R1+0x1d2c] ;  /* 0x001d2c0001ec7983 */ /* 0x000ea80000300800 */
[----:B------:R-:W2:Y:S04]  /*26500*/  LDL.LU R237, [R1+0x1d28] ;  /* 0x001d280001ed7983 */ /* 0x000ea80000300800 */
[----:B------:R-:W2:Y:S04]  /*26510*/  LDL.LU R238, [R1+0x1d24] ;  /* 0x001d240001ee7983 */ /* 0x000ea80000300800 */
[----:B------:R-:W2:Y:S04]  /*26520*/  LDL.LU R239, [R1+0x1d20] ;  /* 0x001d200001ef7983 */ /* 0x000ea80000300800 */
[----:B------:R-:W3:Y:S04]  /*26530*/  LDL.LU R231, [R1+0x1d1c] ;  /* 0x001d1c0001e77983 */ /* 0x000ee80000300800 */
[----:B------:R-:W2:Y:S01]  /*26540*/  LDL.LU R191, [R1+0x1d18] ;  /* 0x001d180001bf7983 */ /* 0x000ea20000300800 */
[----:B------:R-:W-:Y:S01]  /*26550*/  IMAD.MOV.U32 R112, RZ, RZ, R243 ;  /* 0x000000ffff707224 */ /* 0x000fe200078e00f3 */
[----:B----4-:R-:W-:Y:S01]  /*26560*/  MOV R243, R52 ;  /* 0x0000003400f37202 */ /* 0x010fe20000000f00 */
[----:B------:R-:W-:Y:S01]  /*26570*/  IMAD.MOV.U32 R113, RZ, RZ, R242 ;  /* 0x000000ffff717224 */ /* 0x000fe200078e00f2 */
[----:B------:R-:W-:Y:S01]  /*26580*/  MOV R163, R44 ;  /* 0x0000002c00a37202 */ /* 0x000fe20000000f00 */
[----:B------:R-:W-:Y:S01]  /*26590*/  IMAD.MOV.U32 R242, RZ, RZ, R53 ;  /* 0x000000fffff27224 */ /* 0x000fe200078e0035 */
[----:B------:R-:W-:Y:S01]  /*265a0*/  MOV R139, R36 ;  /* 0x00000024008b7202 */ /* 0x000fe20000000f00 */
[----:B------:R-:W-:-:S02]  /*265b0*/  IMAD.MOV.U32 R162, RZ, RZ, R45 ;  /* 0x000000ffffa27224 */ /* 0x000fc400078e002d */
[----:B------:R-:W-:Y:S01]  /*265c0*/  IMAD.MOV.U32 R138, RZ, RZ, R37 ;  /* 0x000000ffff8a7224 */ /* 0x000fe200078e0025 */
[C---:B------:R-:W-:Y:S08]  /*265d0*/  HMMA.1688.F32.TF32 R244, R56.reuse, R8, R244 ;  /* 0x0000000838f4723c */ /* 0x040ff000000810f4 */
[C---:B------:R-:W-:Y:S08]  /*265e0*/  HMMA.1688.F32.TF32 R240, R56.reuse, R4, R240 ;  /* 0x0000000438f0723c */ /* 0x040ff000000810f0 */
[C---:B------:R-:W-:Y:S01]  /*265f0*/  HMMA.1688.F32.TF32 R36, R56.reuse, R32, R160 ;  /* 0x000000203824723c */ /* 0x040fe200000810a0 */
[----:B------:R-:W-:Y:S01]  /*26600*/  IMAD.MOV.U32 R164, RZ, RZ, R227 ;  /* 0x000000ffffa47224 */ /* 0x000fe200078e00e3 */
[----:B------:R-:W-:Y:S01]  /*26610*/  MOV R167, R224 ;  /* 0x000000e000a77202 */ /* 0x000fe20000000f00 */
[----:B------:R-:W-:Y:S01]  /*26620*/  IMAD.MOV.U32 R165, RZ, RZ, R226 ;  /* 0x000000ffffa57224 */ /* 0x000fe200078e00e2 */
[----:B------:R-:W-:Y:S04]  /*26630*/  LDS R160, [R3+0x4280] ;  /* 0x0042800003a07984 */ /* 0x000fe80000000800 */
[C---:B------:R-:W-:Y:S01]  /*26640*/  HMMA.1688.F32.TF32 R44, R56.reuse, R24, R140 ;  /* 0x00000018382c723c */ /* 0x040fe2000008108c */
[----:B------:R-:W-:Y:S01]  /*26650*/  IMAD.MOV.U32 R166, RZ, RZ, R225 ;  /* 0x000000ffffa67224 */ /* 0x000fe200078e00e1 */
[----:B------:R-:W-:Y:S04]  /*26660*/  LDS R162, [R3+0x5280] ;  /* 0x0052800003a27984 */ /* 0x000fe80000000800 */
[----:B------:R-:W-:Y:S02]  /*26670*/  LDS R161, [R0+0x4280] ;  /* 0x0042800000a17984 */ /* 0x000fe40000000800 */
[C---:B------:R-:W-:Y:S02]  /*26680*/  HMMA.1688.F32.TF32 R52, R56.reuse, R16, R136 ;  /* 0x000000103834723c */ /* 0x040fe40000081088 */
[----:B------:R-:W-:Y:S04]  /*26690*/  LDS R163, [R0+0x5280] ;  /* 0x0052800000a37984 */ /* 0x000fe80000000800 */
[----:B------:R-:W-:Y:S02]  /*266a0*/  LDS R224, [R3+0x4380] ;  /* 0x0043800003e07984 */ /* 0x000fe40000000800 */
[----:B------:R-:W-:Y:S02]  /*266b0*/  HMMA.1688.F32.TF32 R56, R56, R12, R128 ;  /* 0x0000000c3838723c */ /* 0x000fe40000081080 */
[----:B------:R-:W-:Y:S04]  /*266c0*/  LDS R226, [R3+0x5380] ;  /* 0x0053800003e27984 */ /* 0x000fe80000000800 */
[----:B------:R-:W-:Y:S02]  /*266d0*/  LDS R225, [R0+0x4380] ;  /* 0x0043800000e17984 */ /* 0x000fe40000000800 */
[-C--:B------:R-:W-:Y:S02]  /*266e0*/  HMMA.1688.F32.TF32 R60, R88, R8.reuse, R124 ;  /* 0x00000008583c723c */ /* 0x080fe4000008107c */
[----:B------:R-:W-:Y:S06]  /*266f0*/  LDS R227, [R0+0x5380] ;  /* 0x0053800000e37984 */ /* 0x000fec0000000800 */
[C---:B------:R-:W-:Y:S08]  /*26700*/  HMMA.1688.F32.TF32 R124, R156.reuse, R8, R184 ;  /* 0x000000089c7c723c */ /* 0x040ff000000810b8 */
[C---:B------:R-:W-:Y:S08]  /*26710*/  HMMA.1688.F32.TF32 R128, R156.reuse, R4, R180 ;  /* 0x000000049c80723c */ /* 0x040ff000000810b4 */
        /* <DEDUP_REMOVED lines=8> */
[----:B------:R-:W-:Y:S01]  /*267a0*/  LDS R157, [R0+0x4200] ;  /* 0x00420000009d7984 */ /* 0x000fe20000000800 */
[----:B------:R-:W-:Y:S03]  /*267b0*/  HMMA.1688.F32.TF32 R104, R120, R28, R104 ;  /* 0x0000001c7868723c */ /* 0x000fe60000081068 */
[----:B------:R-:W1:Y:S05]  /*267c0*/  LDS R159, [R0+0x5200] ;  /* 0x00520000009f7984 */ /* 0x000e6a0000000800 */
[C---:B------:R-:W-:Y:S08]  /*267d0*/  HMMA.1688.F32.TF32 R64, R88.reuse, R4, R116 ;  /* 0x000000045840723c */ /* 0x040ff00000081074 */
[C---:B------:R-:W-:Y:S08]  /*267e0*/  HMMA.1688.F32.TF32 R68, R88.reuse, R32, R68 ;  /* 0x000000205844723c */ /* 0x040ff00000081044 */
[C---:B------:R-:W-:Y:S08]  /*267f0*/  HMMA.1688.F32.TF32 R72, R88.reuse, R28, R72 ;  /* 0x0000001c5848723c */ /* 0x040ff00000081048 */
[C---:B------:R-:W-:Y:S08]  /*26800*/  HMMA.1688.F32.TF32 R76, R88.reuse, R24, R76 ;  /* 0x00000018584c723c */ /* 0x040ff0000008104c */
[C---:B------:R-:W-:Y:S08]  /*26810*/  HMMA.1688.F32.TF32 R80, R88.reuse, R20, R80 ;  /* 0x000000145850723c */ /* 0x040ff00000081050 */
[C---:B------:R-:W-:Y:S08]  /*26820*/  HMMA.1688.F32.TF32 R84, R88.reuse, R16, R84 ;  /* 0x000000105854723c */ /* 0x040ff00000081054 */
[----:B------:R-:W-:Y:S08]  /*26830*/  HMMA.1688.F32.TF32 R88, R88, R12, R112 ;  /* 0x0000000c5858723c */ /* 0x000ff00000081070 */
[C---:B------:R-:W-:Y:S08]  /*26840*/  HMMA.1688.F32.TF32 R96, R120.reuse, R4, R108 ;  /* 0x000000047860723c */ /* 0x040ff0000008106c */
[C---:B------:R-:W-:Y:S01]  /*26850*/  HMMA.1688.F32.TF32 R92, R120.reuse, R8, R92 ;  /* 0x00000008785c723c */ /* 0x040fe2000008105c */
[----:B------:R-:W-:Y:S04]  /*26860*/  STL [R1+0x1c70], R105 ;  /* 0x001c706901007387 */ /* 0x000fe80000100800 */
[----:B------:R-:W-:Y:S04]  /*26870*/  STL [R1+0x1c6c], R106 ;  /* 0x001c6c6a01007387 */ /* 0x000fe80000100800 */
[----:B------:R-:W-:Y:S01]  /*26880*/  STL [R1+0x1c68], R107 ;  /* 0x001c686b01007387 */ /* 0x000fe20000100800 */
[C---:B---3--:R-:W-:Y:S08]  /*26890*/  HMMA.1688.F32.TF32 R112, R120.reuse, R20, R228 ;  /* 0x000000147870723c */ /* 0x048ff000000810e4 */
[C---:B--2---:R-:W-:Y:S08]  /*268a0*/  HMMA.1688.F32.TF32 R116, R120.reuse, R16, R188 ;  /* 0x000000107874723c */ /* 0x044ff000000810bc */
[C---:B------:R-:W-:Y:S08]  /*268b0*/  HMMA.1688.F32.TF32 R108, R120.reuse, R24, R236 ;  /* 0x00000018786c723c */ /* 0x040ff000000810ec */
[----:B------:R-:W-:Y:S01]  /*268c0*/  HMMA.1688.F32.TF32 R120, R120, R12, R192 ;  /* 0x0000000c7878723c */ /* 0x000fe200000810c0 */
        /* <DEDUP_REMOVED lines=11> */
[----:B------:R1:W-:Y:S01]  /*26980*/  STL [R1+0x1c48], R123 ;  /* 0x001c487b01007387 */ /* 0x0003e20000100800 */
[----:B------:R-:W-:-:S02]  /*26990*/  IMAD.MOV.U32 R230, RZ, RZ, R252 ;  /* 0x000000ffffe67224 */ /* 0x000fc400078e00fc */
[----:B------:R-:W-:Y:S01]  /*269a0*/  IMAD.MOV.U32 R231, RZ, RZ, R2 ;  /* 0x000000ffffe77224 */ /* 0x000fe200078e0002 */
[----:B------:R-:W-:Y:S04]  /*269b0*/  LDS R192, [R3+0x4300] ;  /* 0x0043000003c07984 */ /* 0x000fe80000000800 */
[----:B------:R-:W-:Y:S01]  /*269c0*/  LDS R194, [R3+0x5300] ;  /* 0x0053000003c27984 */ /* 0x000fe20000000800 */
[C---:B-1----:R-:W-:Y:S03]  /*269d0*/  HMMA.1688.F32.TF32 R120, R156.reuse, R8, R164 ;  /* 0x000000089c78723c */ /* 0x042fe600000810a4 */
[----:B------:R-:W-:Y:S04]  /*269e0*/  STL [R1+0x1c64], R124 ;  /* 0x001c647c01007387 */ /* 0x000fe80000100800 */
[----:B------:R-:W-:Y:S04]  /*269f0*/  STL [R1+0x1c60], R125 ;  /* 0x001c607d01007387 */ /* 0x000fe80000100800 */
[----:B------:R-:W-:Y:S04]  /*26a00*/  STL [R1+0x1c5c], R126 ;  /* 0x001c5c7e01007387 */ /* 0x000fe80000100800 */
[----:B------:R1:W-:Y:S04]  /*26a10*/  STL [R1+0x1c58], R127 ;  /* 0x001c587f01007387 */ /* 0x0003e80000100800 */
[----:B------:R-:W-:Y:S04]  /*26a20*/  LDS R193, [R0+0x4300] ;  /* 0x0043000000c17984 */ /* 0x000fe80000000800 */
[----:B------:R-:W2:Y:S04]  /*26a30*/  LDS R195, [R0+0x5300] ;  /* 0x0053000000c37984 */ /* 0x000ea80000000800 */
[----:B------:R-:W-:Y:S04]  /*26a40*/  STL.64 [R1+0xd0], R120 ;  /* 0x0000d07801007387 */ /* 0x000fe80000100a00 */
[----:B------:R3:W-:Y:S04]  /*26a50*/  STL.64 [R1+0xd8], R122 ;  /* 0x0000d87a01007387 */ /* 0x0007e80000100a00 */
[----:B------:R-:W4:Y:S04]  /*26a60*/  LDL.LU R236, [R1+0xe0] ;  /* 0x0000e00001ec7983 */ /* 0x000f280000300800 */
[----:B------:R-:W4:Y:S04]  /*26a70*/  LDL.LU R237, [R1+0xe4] ;  /* 0x0000e40001ed7983 */ /* 0x000f280000300800 */
[----:B------:R-:W4:Y:S04]  /*26a80*/  LDL.LU R238, [R1+0xe8] ;  /* 0x0000e80001ee7983 */ /* 0x000f280000300800 */
[----:B------:R-:W4:Y:S04]  /*26a90*/  LDL.LU R239, [R1+0xec] ;  /* 0x0000ec0001ef7983 */ /* 0x000f280000300800 */
[----:B------:R-:W2:Y:S04]  /*26aa0*/  LDL.LU R228, [R1+0xf0] ;  /* 0x0000f00001e47983 */ /* 0x000ea80000300800 */
[----:B------:R-:W2:Y:S04]  /*26ab0*/  LDL.LU R229, [R1+0xf4] ;  /* 0x0000f40001e57983 */ /* 0x000ea80000300800 */
[----:B------:R-:W2:Y:S04]  /*26ac0*/  LDL.LU R252, [R1+0x1d14] ;  /* 0x001d140001fc7983 */ /* 0x000ea80000300800 */
        /* <DEDUP_REMOVED lines=12> */
[----:B------:R-:W4:Y:S01]  /*26b90*/  LDL.LU R175, [R1+0x15c] ;  /* 0x00015c0001af7983 */ /* 0x000f220000300800 */
[C---:B-1----:R-:W-:Y:S03]  /*26ba0*/  HMMA.1688.F32.TF32 R124, R156.reuse, R28, R232 ;  /* 0x0000001c9c7c723c */ /* 0x042fe600000810e8 */
[----:B------:R-:W4:Y:S04]  /*26bb0*/  LDL.LU R168, [R1+0x160] ;  /* 0x0001600001a87983 */ /* 0x000f280000300800 */
[----:B------:R-:W4:Y:S04]  /*26bc0*/  LDL.LU R169, [R1+0x164] ;  /* 0x0001640001a97983 */ /* 0x000f280000300800 */
[----:B------:R-:W4:Y:S04]  /*26bd0*/  LDL.LU R170, [R1+0x168] ;  /* 0x0001680001aa7983 */ /* 0x000f280000300800 */
[----:B------:R-:W4:Y:S01]  /*26be0*/  LDL.LU R171, [R1+0x16c] ;  /* 0x00016c0001ab7983 */ /* 0x000f220000300800 */
[C---:B---3--:R-:W-:Y:S03]  /*26bf0*/  HMMA.1688.F32.TF32 R120, R156.reuse, R32, R196 ;  /* 0x000000209c78723c */ /* 0x048fe600000810c4 */
        /* <DEDUP_REMOVED lines=32> */
[----:B------:R-:W-:Y:S03]  /*26e00*/  HMMA.1688.F32.TF32 R116, R156, R4, R200 ;  /* 0x000000049c74723c */ /* 0x000fe600000810c8 */
        /* <DEDUP_REMOVED lines=9> */
[----:B------:R-:W-:-:S03]  /*26ea0*/  IMAD.MOV.U32 R114, RZ, RZ, R118 ;  /* 0x000000ffff727224 */ /* 0x000fc600078e0076 */
[----:B------:R-:W3:Y:S01]  /*26eb0*/  LDL.LU R177, [R1+0x134] ;  /* 0x0001340001b17983 */ /* 0x000ee20000300800 */
[----:B------:R-:W-:-:S03]  /*26ec0*/  MOV R115, R119 ;  /* 0x0000007700737202 */ /* 0x000fc60000000f00 */
[----:B------:R-:W3:Y:S01]  /*26ed0*/  LDL.LU R178, [R1+0x138] ;  /* 0x0001380001b27983 */ /* 0x000ee20000300800 */
[----:B------:R-:W-:Y:S01]  /*26ee0*/  IMAD.MOV.U32 R112, RZ, RZ, R116 ;  /* 0x000000ffff707224 */ /* 0x000fe200078e0074 */
[----:B------:R-:W-:Y:S02]  /*26ef0*/  MOV R119, R123 ;  /* 0x0000007b00777202 */ /* 0x000fe40000000f00 */
[----:B------:R-:W3:Y:S01]  /*26f00*/  LDL.LU R179, [R1+0x13c] ;  /* 0x00013c0001b37983 */ /* 0x000ee20000300800 */
[----:B------:R-:W-:Y:S01]  /*26f10*/  IMAD.MOV.U32 R113, RZ, RZ, R117 ;  /* 0x000000ffff717224 */ /* 0x000fe200078e0075 */
[----:B------:R-:W-:Y:S01]  /*26f20*/  MOV R123, R127 ;  /* 0x0000007f007b7202 */ /* 0x000fe20000000f00 */
[----:B------:R-:W-:Y:S01]  /*26f30*/  IMAD.MOV.U32 R118, RZ, RZ, R122 ;  /* 0x000000ffff767224 */ /* 0x000fe200078e007a */
[----:B------:R-:W3:Y:S01]  /*26f40*/  LDL.LU R184, [R1+0x110] ;  /* 0x0001100001b87983 */ /* 0x000ee20000300800 */
[----:B------:R-:W-:Y:S02]  /*26f50*/  IMAD.MOV.U32 R116, RZ, RZ, R120 ;  /* 0x000000ffff747224 */ /* 0x000fe400078e0078 */
[----:B------:R-:W-:Y:S01]  /*26f60*/  IMAD.MOV.U32 R117, RZ, RZ, R121 ;  /* 0x000000ffff757224 */ /* 0x000fe200078e0079 */
[----:B------:R-:W3:Y:S01]  /*26f70*/  LDL.LU R185, [R1+0x114] ;  /* 0x0001140001b97983 */ /* 0x000ee20000300800 */
[----:B------:R-:W-:-:S02]  /*26f80*/  IMAD.MOV.U32 R122, RZ, RZ, R126 ;  /* 0x000000ffff7a7224 */ /* 0x000fc400078e007e */
[----:B------:R-:W-:Y:S02]  /*26f90*/  IMAD.MOV.U32 R120, RZ, RZ, R124 ;  /* 0x000000ffff787224 */ /* 0x000fe400078e007c */
[----:B------:R-:W-:Y:S01]  /*26fa0*/  IMAD.MOV.U32 R121, RZ, RZ, R125 ;  /* 0x000000ffff797224 */ /* 0x000fe200078e007d */
[----:B--2---:R-:W-:Y:S01]  /*26fb0*/  MOV R187, R252 ;  /* 0x000000fc00bb7202 */ /* 0x004fe20000000f00 */
[----:B----4-:R-:W-:Y:S02]  /*26fc0*/  IMAD.MOV.U32 R186, RZ, RZ, R2 ;  /* 0x000000ffffba7224 */ /* 0x010fe400078e0002 */
[----:B------:R-:W2:Y:S04]  /*26fd0*/  LDL.LU R2, [R1+0x1d0c] ;  /* 0x001d0c0001027983 */ /* 0x000ea80000300800 */
[----:B------:R-:W4:Y:S01]  /*26fe0*/  LDL.LU R252, [R1+0x1d08] ;  /* 0x001d080001fc7983 */ /* 0x000f220000300800 */
[----:B---3--:R-:W-:Y:S08]  /*26ff0*/  HMMA.1688.F32.TF32 R196, R160, R28, R196 ;  /* 0x0000001ca0c4723c */ /* 0x008ff000000810c4 */
[C---:B------:R-:W-:Y:S08]  /*27000*/  HMMA.1688.F32.TF32 R248, R156.reuse, R24, R248 ;  /* 0x000000189cf8723c */ /* 0x040ff000000810f8 */
[----:B------:R-:W-:Y:S08]  /*27010*/  HMMA.1688.F32.TF32 R220, R156, R20, R220 ;  /* 0x000000149cdc723c */ /* 0x000ff000000810dc */
[----:B------:R-:W-:Y:S08]  /*27020*/  HMMA.1688.F32.TF32 R204, R160, R4, R204 ;  /* 0x00000004a0cc723c */ /* 0x000ff000000810cc */
[----:B------:R-:W-:Y:S01]  /*27030*/  IMAD.MOV.U32 R126, RZ, RZ, R250 ;  /* 0x000000ffff7e7224 */ /* 0x000fe200078e00fa */
[----:B------:R-:W-:Y:S01]  /*27040*/  MOV R127, R251 ;  /* 0x000000fb007f7202 */ /* 0x000fe20000000f00 */
[----:B------:R-:W-:Y:S01]  /*27050*/  IMAD.MOV.U32 R124, RZ, RZ, R248 ;  /* 0x000000ffff7c7224 */ /* 0x000fe200078e00f8 */
[----:B------:R-:W3:Y:S01]  /*27060*/  LDL.LU.64 R250, [R1+0x1d00] ;  /* 0x001d000001fa7983 */ /* 0x000ee20000300a00 */
[----:B------:R-:W-:-:S03]  /*27070*/  IMAD.MOV.U32 R125, RZ, RZ, R249 ;  /* 0x000000ffff7d7224 */ /* 0x000fc600078e00f9 */
[----:B------:R-:W3:Y:S01]  /*27080*/  LDL.LU.64 R248, [R1+0x1cf8] ;  /* 0x001cf80001f87983 */ /* 0x000ee20000300a00 */
[C---:B------:R-:W-:Y:S08]  /*27090*/  HMMA.1688.F32.TF32 R216, R156.reuse, R16, R216 ;  /* 0x000000109cd8723c */ /* 0x040ff000000810d8 */
[----:B------:R-:W-:Y:S08]  /*270a0*/  HMMA.1688.F32.TF32 R156, R156, R12, R212 ;  /* 0x0000000c9c9c723c */ /* 0x000ff000000810d4 */
[----:B------:R-:W-:Y:S01]  /*270b0*/  HMMA.1688.F32.TF32 R208, R160, R8, R208 ;  /* 0x00000008a0d0723c */ /* 0x000fe200000810d0 */
[----:B------:R-:W-:Y:S01]  /*270c0*/  IMAD.MOV.U32 R106, RZ, RZ, R222 ;  /* 0x000000ffff6a7224 */ /* 0x000fe200078e00de */
[----:B------:R-:W-:Y:S01]  /*270d0*/  MOV R107, R223 ;  /* 0x000000df006b7202 */ /* 0x000fe20000000f00 */
[----:B------:R-:W-:Y:S01]  /*270e0*/  IMAD.MOV.U32 R103, RZ, RZ, R220 ;  /* 0x000000ffff677224 */ /* 0x000fe200078e00dc */
[----:B------:R-:W3:Y:S01]  /*270f0*/  LDL.LU.64 R222, [R1+0x1cf0] ;  /* 0x001cf00001de7983 */ /* 0x000ee20000300a00 */
[----:B------:R-:W-:-:S03]  /*27100*/  IMAD.MOV.U32 R105, RZ, RZ, R221 ;  /* 0x000000ffff697224 */ /* 0x000fc600078e00dd */
[----:B------:R-:W3:Y:S01]  /*27110*/  LDL.LU.64 R220, [R1+0x1ce8] ;  /* 0x001ce80001dc7983 */ /* 0x000ee20000300a00 */
[C---:B------:R-:W-:Y:S03]  /*27120*/  HMMA.1688.F32.TF32 R200, R160.reuse, R32, R200 ;  /* 0x00000020a0c8723c */ /* 0x040fe600000810c8 */
[----:B------:R-:W-:Y:S04]  /*27130*/  STL.64 [R1+0x70], R216 ;  /* 0x000070d801007387 */ /* 0x000fe80000100a00 */
[----:B------:R1:W-:Y:S04]  /*27140*/  STL.64 [R1+0x78], R218 ;  /* 0x000078da01007387 */ /* 0x0003e80000100a00 */
[----:B-1----:R-:W3:Y:S04]  /*27150*/  LDL.LU.64 R218, [R1+0x1ce0] ;  /* 0x001ce00001da7983 */ /* 0x002ee80000300a00 */
[----:B------:R-:W3:Y:S04]  /*27160*/  LDL.LU.64 R216, [R1+0x1cd8] ;  /* 0x001cd80001d87983 */ /* 0x000ee80000300a00 */
[----:B------:R-:W3:Y:S04]  /*27170*/  LDL.LU.64 R214, [R1+0x1cd0] ;  /* 0x001cd00001d67983 */ /* 0x000ee80000300a00 */
[----:B------:R-:W3:Y:S04]  /*27180*/  LDL.LU.64 R212, [R1+0x1cc8] ;  /* 0x001cc80001d47983 */ /* 0x000ee80000300a00 */
[----:B------:R1:W-:Y:S04]  /*27190*/  STL.64 [R1+0x60], R156 ;  /* 0x0000609c01007387 */ /* 0x0003e80000100a00 */
[----:B------:R-:W-:Y:S04]  /*271a0*/  STL.64 [R1+0x68], R158 ;  /* 0x0000689e01007387 */ /* 0x000fe80000100a00 */
[----:B-1----:R-:W3:Y:S04]  /*271b0*/  LDL.LU R156, [R1+0x170] ;  /* 0x00017000019c7983 */ /* 0x002ee80000300800 */
[----:B------:R-:W3:Y:S04]  /*271c0*/  LDL.LU R157, [R1+0x174] ;  /* 0x00017400019d7983 */ /* 0x000ee80000300800 */
[----:B------:R-:W-:Y:S04]  /*271d0*/  STL.64 [R1+0x50], R208 ;  /* 0x000050d001007387 */ /* 0x000fe80000100a00 */
[----:B------:R1:W-:Y:S04]  /*271e0*/  STL.64 [R1+0x58], R210 ;  /* 0x000058d201007387 */ /* 0x0003e80000100a00 */
[----:B-1----:R-:W3:Y:S04]  /*271f0*/  LDL.LU.64 R210, [R1+0x1cc0] ;  /* 0x001cc00001d27983 */ /* 0x002ee80000300a00 */
[----:B------:R-:W3:Y:S04]  /*27200*/  LDL.LU.64 R208, [R1+0x1cb8] ;  /* 0x001cb80001d07983 */ /* 0x000ee80000300a00 */
        /* <DEDUP_REMOVED lines=11> */
[----:B------:R-:W3:Y:S01]  /*272c0*/  LDL.LU.64 R196, [R1+0x1c88] ;  /* 0x001c880001c47983 */ /* 0x000ee20000300a00 */
[----:B------:R-:W-:Y:S11]  /*272d0*/  HMMA.1688.F32.TF32 R232, R160, R24, R232 ;  /* 0x00000018a0e8723c */ /* 0x000ff600000810e8 */
[----:B------:R-:W-:Y:S11]  /*272e0*/  @!UPT UIADD3 URZ, URZ, URZ, URZ ;  /* 0x0000003f3f3ff290 */ /* 0x000ff6000fffe03f */
[----:B------:R-:W-:Y:S01]  /*272f0*/  @!UPT UIADD3 URZ, URZ, URZ, URZ ;  /* 0x0000003f3f3ff290 */ /* 0x000fe2000fffe03f */
[----:B------:R-:W-:Y:S04]  /*27300*/  STL.64 [R1+0x10], R232 ;  /* 0x000010e801007387 */ /* 0x000fe80000100a00 */
[----:B------:R1:W-:Y:S04]  /*27310*/  STL.64 [R1+0x18], R234 ;  /* 0x000018ea01007387 */ /* 0x0003e80000100a00 */
[----:B-1----:R-:W3:Y:S04]  /*27320*/  LDL.LU.64 R234, [R1+0x1c80] ;  /* 0x001c800001ea7983 */ /* 0x002ee80000300a00 */
[----:B------:R-:W3:Y:S01]  /*27330*/  LDL.LU.64 R232, [R1+0x1c78] ;  /* 0x001c780001e87983 */ /* 0x000ee20000300a00 */
[----:B----4-:R-:W-:-:S02]  /*27340*/  IMAD.MOV.U32 R158, RZ, RZ, R252 ;  /* 0x000000ffff9e7224 */ /* 0x010fc400078e00fc */
[----:B--2---:R-:W-:Y:S01]  /*27350*/  IMAD.MOV.U32 R159, RZ, RZ, R2 ;  /* 0x000000ffff9f7224 */ /* 0x004fe200078e0002 */
[C---:B---3--:R-:W-:Y:S08]  /*27360*/  HMMA.1688.F32.TF32 R248, R224.reuse, R12, R248 ;  /* 0x0000000ce0f8723c */ /* 0x048ff000000810f8 */
        /* <DEDUP_REMOVED lines=10> */
[----:B------:R-:W1:Y:S01]  /*27410*/  LDS R227, [R0+0x7000] ;  /* 0x0070000000e37984 */ /* 0x000e620000000800 */
[----:B------:R-:W-:Y:S08]  /*27420*/  HMMA.1688.F32.TF32 R156, R160, R20, R156 ;  /* 0x00000014a09c723c */ /* 0x000ff0000008109c */
[----:B------:R-:W-:Y:S08]  /*27430*/  HMMA.1688.F32.TF32 R164, R192, R8, R164 ;  /* 0x00000008c0a4723c */ /* 0x000ff000000810a4 */
[----:B-1----:R-:W-:Y:S07]  /*27440*/  HMMA.1688.F32.TF32 R36, R224, R34, R36 ;  /* 0x00000022e024723c */ /* 0x002fee0000081024 */
[----:B------:R-:W-:Y:S04]  /*27450*/  STL.64 [R1], R156 ;  /* 0x0000009c01007387 */ /* 0x000fe80000100a00 */
[----:B------:R1:W-:Y:S02]  /*27460*/  STL.64 [R1+0x8], R158 ;  /* 0x0000089e01007387 */ /* 0x0003e40000100a00 */
[C---:B-1----:R-:W-:Y:S08]  /*27470*/  HMMA.1688.F32.TF32 R156, R160.reuse, R16, R168 ;  /* 0x00000010a09c723c */ /* 0x042ff000000810a8 */
[----:B------:R-:W-:Y:S08]  /*27480*/  HMMA.1688.F32.TF32 R160, R160, R12, R172 ;  /* 0x0000000ca0a0723c */ /* 0x000ff000000810ac */
[C---:B------:R-:W-:Y:S08]  /*27490*/  HMMA.1688.F32.TF32 R168, R192.reuse, R4, R176 ;  /* 0x00000004c0a8723c */ /* 0x040ff000000810b0 */
[C---:B------:R-:W-:Y:S08]  /*274a0*/  HMMA.1688.F32.TF32 R172, R192.reuse, R32, R180 ;  /* 0x00000020c0ac723c */ /* 0x040ff000000810b4 */
[C---:B------:R-:W-:Y:S08]  /*274b0*/  HMMA.1688.F32.TF32 R176, R192.reuse, R28, R184 ;  /* 0x0000001cc0b0723c */ /* 0x040ff000000810b8 */
[C---:B------:R-:W-:Y:S07]  /*274c0*/  HMMA.1688.F32.TF32 R180, R192.reuse, R24, R188 ;  /* 0x00000018c0b4723c */ /* 0x040fee00000810bc */
[----:B------:R-:W-:Y:S01]  /*274d0*/  IMAD.MOV.U32 R25, RZ, RZ, R36 ;  /* 0x000000ffff197224 */ /* 0x000fe200078e0024 */
[----:B------:R-:W-:Y:S01]  /*274e0*/  HMMA.1688.F32.TF32 R184, R192, R20, R228 ;  /* 0x00000014c0b8723c */ /* 0x000fe200000810e4 */
[----:B------:R-:W-:Y:S01]  /*274f0*/  MOV R24, R37 ;  /* 0x0000002500187202 */ /* 0x000fe20000000f00 */
[----:B------:R-:W-:Y:S05]  /*27500*/  STL [R1+0x1c24], R163 ;  /* 0x001c24a301007387 */ /* 0x000fea0000100800 */
[----:B------:R-:W-:-:S02]  /*27510*/  IMAD.MOV.U32 R21, RZ, RZ, R38 ;  /* 0x000000ffff157224 */ /* 0x000fc400078e0026 */
[----:B------:R-:W-:Y:S01]  /*27520*/  IMAD.MOV.U32 R20, RZ, RZ, R39 ;  /* 0x000000ffff147224 */ /* 0x000fe200078e0027 */
[----:B------:R-:W-:Y:S01]  /*27530*/  LDS R228, [R3+0x6080] ;  /* 0x0060800003e47984 */ /* 0x000fe20000000800 */
[C---:B------:R-:W-:Y:S03]  /*27540*/  HMMA.1688.F32.TF32 R36, R224.reuse, R30, R40 ;  /* 0x0000001ee024723c */ /* 0x040fe60000081028 */
[----:B------:R-:W-:Y:S04]  /*27550*/  STL [R1+0x1c20], R164 ;  /* 0x001c20a401007387 */ /* 0x000fe80000100800 */
[----:B------:R-:W-:Y:S04]  /*27560*/  STL [R1+0x1c1c], R165 ;  /* 0x001c1ca501007387 */ /* 0x000fe80000100800 */
[----:B------:R-:W-:Y:S04]  /*27570*/  STL [R1+0x1c18], R166 ;  /* 0x001c18a601007387 */ /* 0x000fe80000100800 */
[----:B------:R1:W-:Y:S04]  /*27580*/  STL [R1+0x1c14], R167 ;  /* 0x001c14a701007387 */ /* 0x0003e80000100800 */
[----:B------:R-:W-:Y:S04]  /*27590*/  LDS R230, [R3+0x7080] ;  /* 0x0070800003e67984 */ /* 0x000fe80000000800 */
[----:B------:R-:W-:Y:S01]  /*275a0*/  LDS R229, [R0+0x6080] ;  /* 0x0060800000e57984 */ /* 0x000fe20000000800 */
[----:B------:R-:W-:Y:S01]  /*275b0*/  IMAD.MOV.U32 R33, RZ, RZ, R36 ;  /* 0x000000ffff217224 */ /* 0x000fe200078e0024 */
[----:B-1----:R-:W-:Y:S01]  /*275c0*/  HMMA.1688.F32.TF32 R164, R224, R10, R244 ;  /* 0x0000000ae0a4723c */ /* 0x002fe200000810f4 */
[----:B------:R-:W-:Y:S01]  /*275d0*/  MOV R32, R37 ;  /* 0x0000002500207202 */ /* 0x000fe20000000f00 */
[----:B------:R-:W-:Y:S01]  /*275e0*/  IMAD.MOV.U32 R29, RZ, RZ, R38 ;  /* 0x000000ffff1d7224 */ /* 0x000fe200078e0026 */
[----:B------:R-:W1:Y:S01]  /*275f0*/  LDS R231, [R0+0x7080] ;  /* 0x0070800000e77984 */ /* 0x000e620000000800 */
[----:B------:R-:W-:-:S04]  /*27600*/  IMAD.MOV.U32 R28, RZ, RZ, R39 ;  /* 0x000000ffff1c7224 */ /* 0x000fc800078e0027 */
[C---:B------:R-:W-:Y:S11]  /*27610*/  HMMA.1688.F32.TF32 R36, R224.reuse, R26, R44 ;  /* 0x0000001ae024723c */ /* 0x040ff6000008102c */
[----:B------:R-:W-:Y:S05]  /*27620*/  @!UPT UIADD3 URZ, URZ, URZ, URZ ;  /* 0x0000003f3f3ff290 */ /* 0x000fea000fffe03f */
[----:B------:R-:W-:Y:S01]  /*27630*/  IMAD.MOV.U32 R9, RZ, RZ, R164 ;  /* 0x000000ffff097224 */ /* 0x000fe200078e00a4 */
[----:B------:R-:W-:Y:S01]  /*27640*/  MOV R8, R165 ;  /* 0x000000a500087202 */ /* 0x000fe20000000f00 */
[----:B------:R-:W-:Y:S02]  /*27650*/  IMAD.MOV.U32 R5, RZ, RZ, R166 ;  /* 0x000000ffff057224 */ /* 0x000fe400078e00a6 */
[----:B------:R-:W-:Y:S02]  /*27660*/  IMAD.MOV.U32 R4, RZ, RZ, R167 ;  /* 0x000000ffff047224 */ /* 0x000fe400078e00a7 */
[----:B------:R-:W-:Y:S02]  /*27670*/  HMMA.1688.F32.TF32 R164, R224, R6, R240 ;  /* 0x00000006e0a4723c */ /* 0x000fe400000810f0 */
[----:B------:R-:W-:Y:S01]  /*27680*/  IMAD.MOV.U32 R247, RZ, RZ, R36 ;  /* 0x000000fffff77224 */ /* 0x000fe200078e0024 */
[----:B------:R-:W-:Y:S01]  /*27690*/  MOV R246, R37 ;  /* 0x0000002500f67202 */ /* 0x000fe20000000f00 */
[----:B------:R-:W-:-:S02]  /*276a0*/  IMAD.MOV.U32 R245, RZ, RZ, R38 ;  /* 0x000000fffff57224 */ /* 0x000fc400078e0026 */
[----:B------:R-:W-:Y:S02]  /*276b0*/  IMAD.MOV.U32 R244, RZ, RZ, R39 ;  /* 0x000000fffff47224 */ /* 0x000fe400078e0027 */
[----:B------:R-:W-:Y:S01]  /*276c0*/  HMMA.1688.F32.TF32 R36, R224, R22, R48 ;  /* 0x00000016e024723c */ /* 0x000fe20000081030 */
[----:B------:R2:W-:Y:S04]  /*276d0*/  STL [R1+0x1c10], R170 ;  /* 0x001c10aa01007387 */ /* 0x0005e80000100800 */
[----:B------:R3:W-:Y:S03]  /*276e0*/  STL [R1+0x1c0c], R171 ;  /* 0x001c0cab01007387 */ /* 0x0007e60000100800 */
[C---:B------:R-:W-:Y:S01]  /*276f0*/  HMMA.1688.F32.TF32 R188, R192.reuse, R16, R236 ;  /* 0x00000010c0bc723c */ /* 0x040fe200000810ec */
[----:B------:R-:W-:Y:S04]  /*27700*/  LDS R236, [R3+0x6180] ;  /* 0x0061800003ec7984 */ /* 0x000fe80000000800 */
[----:B------:R-:W-:Y:S03]  /*27710*/  LDS R238, [R3+0x7180] ;  /* 0x0071800003ee7984 */ /* 0x000fe60000000800 */
[----:B------:R-:W-:Y:S08]  /*27720*/  HMMA.1688.F32.TF32 R192, R192, R12, R232 ;  /* 0x0000000cc0c0723c */ /* 0x000ff000000810e8 */
[----:B--2---:R-:W-:Y:S01]  /*27730*/  MOV R170, R37 ;  /* 0x0000002500aa7202 */ /* 0x004fe20000000f00 */
[----:B------:R-:W-:-:S02]  /*27740*/  IMAD.MOV.U32 R12, RZ, RZ, R167 ;  /* 0x000000ffff0c7224 */ /* 0x000fc400078e00a7 */
[----:B---3--:R-:W-:Y:S02]  /*27750*/  IMAD.MOV.U32 R171, RZ, RZ, R38 ;  /* 0x000000ffffab7224 */ /* 0x008fe400078e0026 */
[----:B------:R-:W-:Y:S01]  /*27760*/  IMAD.MOV.U32 R252, RZ, RZ, R39 ;  /* 0x000000fffffc7224 */ /* 0x000fe200078e0027 */
[C---:B------:R-:W-:Y:S01]  /*27770*/  HMMA.1688.F32.TF32 R44, R224.reuse, R14, R56 ;  /* 0x0000000ee02c723c */ /* 0x040fe20000081038 */
[----:B------:R-:W-:Y:S01]  /*27780*/  IMAD.MOV.U32 R167, RZ, RZ, R36 ;  /* 0x000000ffffa77224 */ /* 0x000fe200078e0024 */
[----:B------:R-:W-:Y:S01]  /*27790*/  MOV R16, R165 ;  /* 0x000000a500107202 */ /* 0x000fe20000000f00 */
[----:B------:R-:W-:Y:S01]  /*277a0*/  IMAD.MOV.U32 R17, RZ, RZ, R164 ;  /* 0x000000ffff117224 */ /* 0x000fe200078e00a4 */
[----:B------:R-:W-:Y:S04]  /*277b0*/  LDS R232, [R3+0x6100] ;  /* 0x0061000003e87984 */ /* 0x000fe80000000800 */
[----:B------:R-:W-:Y:S01]  /*277c0*/  HMMA.1688.F32.TF32 R36, R224, R18, R52 ;  /* 0x00000012e024723c */ /* 0x000fe20000081034 */
[----:B------:R-:W-:Y:S01]  /*277d0*/  IMAD.MOV.U32 R13, RZ, RZ, R166 ;  /* 0x000000ffff0d7224 */ /* 0x000fe200078e00a6 */
[----:B------:R-:W-:Y:S04]  /*277e0*/  LDS R234, [R3+0x7100] ;  /* 0x0071000003ea7984 */ /* 0x000fe80000000800 */
[----:B------:R-:W-:Y:S02]  /*277f0*/  LDS R233, [R0+0x6100] ;  /* 0x0061000000e97984 */ /* 0x000fe40000000800 */
[----:B-1----:R-:W-:Y:S02]  /*27800*/  HMMA.1688.F32.TF32 R40, R228, R10, R60 ;  /* 0x0000000ae428723c */ /* 0x002fe4000008103c */
[----:B------:R-:W1:Y:S04]  /*27810*/  LDS R235, [R0+0x7100] ;  /* 0x0071000000eb7984 */ /* 0x000e680000000800 */
[----:B------:R-:W-:Y:S04]  /*27820*/  LDS R237, [R0+0x6180] ;  /* 0x0061800000ed7984 */ /* 0x000fe80000000800 */
[----:B------:R-:W-:Y:S04]  /*27830*/  STL.64 [R1+0x170], R44 ;  /* 0x0001702c01007387 */ /* 0x000fe80000100a00 */
[----:B------:R-:W2:Y:S02]  /*27840*/  LDS R239, [R0+0x7180] ;  /* 0x0071800000ef7984 */ /* 0x000ea40000000800 */
[----:B------:R-:W-:Y:S01]  /*27850*/  IMAD.MOV.U32 R163, RZ, RZ, R36 ;  /* 0x000000ffffa37224 */ /* 0x000fe200078e0024 */
[----:B------:R-:W-:Y:S01]  /*27860*/  MOV R164, R37 ;  /* 0x0000002500a47202 */ /* 0x000fe20000000f00 */
[----:B------:R-:W-:Y:S01]  /*27870*/  IMAD.MOV.U32 R165, RZ, RZ, R38 ;  /* 0x000000ffffa57224 */ /* 0x000fe200078e0026 */
[----:B------:R-:W-:Y:S01]  /*27880*/  LDS R224, [R3+0x6380] ;  /* 0x0063800003e07984 */ /* 0x000fe20000000800 */
[----:B------:R-:W-:-:S02]  /*27890*/  IMAD.MOV.U32 R166, RZ, RZ, R39 ;  /* 0x000000ffffa67224 */ /* 0x000fc400078e0027 */
[C---:B------:R-:W-:Y:S01]  /*278a0*/  HMMA.1688.F32.TF32 R36, R228.reuse, R6, R64 ;  /* 0x00000006e424723c */ /* 0x040fe20000081040 */
[----:B------:R3:W-:Y:S04]  /*278b0*/  STL.64 [R1+0x178], R46 ;  /* 0x0001782e01007387 */ /* 0x0007e80000100a00 */
[----:B------:R-:W-:Y:S04]  /*278c0*/  STL.64 [R1+0x160], R40 ;  /* 0x0001602801007387 */ /* 0x000fe80000100a00 */
[----:B------:R4:W-:Y:S01]  /*278d0*/  STL.64 [R1+0x168], R42 ;  /* 0x0001682a01007387 */ /* 0x0009e20000100a00 */
[C---:B---3--:R-:W-:Y:S03]  /*278e0*/  HMMA.1688.F32.TF32 R44, R228.reuse, R34, R68 ;  /* 0x00000022e42c723c */ /* 0x048fe60000081044 */
[----:B------:R-:W-:Y:S04]  /*278f0*/  LDS R226, [R3+0x7380] ;  /* 0x0073800003e27984 */ /* 0x000fe80000000800 */
[----:B------:R-:W-:Y:S01]  /*27900*/  LDS R225, [R0+0x6380] ;  /* 0x0063800000e17984 */ /* 0x000fe20000000800 */
[C---:B----4-:R-:W-:Y:S03]  /*27910*/  HMMA.1688.F32.TF32 R40, R228.reuse, R30, R72 ;  /* 0x0000001ee428723c */ /* 0x050fe60000081048 */
[----:B------:R-:W-:Y:S04]  /*27920*/  LDS R227, [R0+0x7380] ;  /* 0x0073800000e37984 */ /* 0x000fe80000000800 */
[----:B------:R-:W-:Y:S04]  /*27930*/  STL.64 [R1+0x150], R36 ;  /* 0x0001502401007387 */ /* 0x000fe80000100a00 */
[----:B------:R3:W-:Y:S02]  /*27940*/  STL.64 [R1+0x158], R38 ;  /* 0x0001582601007387 */ /* 0x0007e40000100a00 */
[C---:B---3--:R-:W-:Y:S02]  /*27950*/  HMMA.1688.F32.TF32 R36, R228.reuse, R26, R76 ;  /* 0x0000001ae424723c */ /* 0x048fe4000008104c */
[----:B------:R-:W-:Y:S04]  /*27960*/  STL.64 [R1+0x140], R44 ;  /* 0x0001402c01007387 */ /* 0x000fe80000100a00 */
[----:B------:R3:W-:Y:S04]  /*27970*/  STL.64 [R1+0x148], R46 ;  /* 0x0001482e01007387 */ /* 0x0007e80000100a00 */
[----:B------:R-:W-:Y:S04]  /*27980*/  STL.64 [R1+0x130], R40 ;  /* 0x0001302801007387 */ /* 0x000fe80000100a00 */
[----:B------:R4:W-:Y:S01]  /*27990*/  STL.64 [R1+0x138], R42 ;  /* 0x0001382a01007387 */ /* 0x0009e20000100a00 */
[C---:B---3--:R-:W-:Y:S08]  /*279a0*/  HMMA.1688.F32.TF32 R44, R228.reuse, R22, R80 ;  /* 0x00000016e42c723c */ /* 0x048ff00000081050 */
[----:B------:R-:W-:Y:S01]  /*279b0*/  STL.64 [R1+0x120], R36 ;  /* 0x0001202401007387 */ /* 0x000fe20000100a00 */
[----:B----4-:R-:W-:Y:S03]  /*279c0*/  HMMA.1688.F32.TF32 R40, R228, R18, R84 ;  /* 0x00000012e428723c */ /* 0x010fe60000081054 */
[----:B------:R3:W-:Y:S05]  /*279d0*/  STL.64 [R1+0x128], R38 ;  /* 0x0001282601007387 */ /* 0x0007ea0000100a00 */
[----:B-1----:R-:W-:Y:S01]  /*279e0*/  HMMA.1688.F32.TF32 R240, R232, R10, R92 ;  /* 0x0000000ae8f0723c */ /* 0x002fe2000008105c */
[----:B------:R-:W-:Y:S04]  /*279f0*/  LDS R92, [R3+0x6200] ;  /* 0x00620000035c7984 */ /* 0x000fe80000000800 */
[----:B------:R-:W-:Y:S03]  /*27a00*/  LDS R94, [R3+0x7200] ;  /* 0x00720000035e7984 */ /* 0x000fe60000000800 */
[----:B---3--:R-:W-:Y:S01]  /*27a10*/  HMMA.1688.F32.TF32 R36, R228, R14, R88 ;  /* 0x0000000ee424723c */ /* 0x008fe20000081058 */
[----:B------:R-:W-:Y:S04]  /*27a20*/  STL.64 [R1+0x110], R44 ;  /* 0x0001102c01007387 */ /* 0x000fe80000100a00 */
[----:B------:R-:W-:Y:S03]  /*27a30*/  STL.64 [R1+0x118], R46 ;  /* 0x0001182e01007387 */ /* 0x000fe60000100a00 */
[----:B------:R-:W-:Y:S01]  /*27a40*/  HMMA.1688.F32.TF32 R96, R232, R6, R96 ;  /* 0x00000006e860723c */ /* 0x000fe20000081060 */
[----:B------:R-:W-:Y:S04]  /*27a50*/  LDS R93, [R0+0x6200] ;  /* 0x00620000005d7984 */ /* 0x000fe80000000800 */
[----:B------:R-:W1:Y:S03]  /*27a60*/  LDS R95, [R0+0x7200] ;  /* 0x00720000005f7984 */ /* 0x000e660000000800 */
[----:B--2---:R-:W-:Y:S01]  /*27a70*/  HMMA.1688.F32.TF32 R68, R236, R34, R132 ;  /* 0x00000022ec44723c */ /* 0x004fe20000081084 */
[----:B------:R-:W-:Y:S04]  /*27a80*/  LDS R228, [R3+0x6300] ;  /* 0x0063000003e47984 */ /* 0x000fe80000000800 */
[----:B------:R-:W-:Y:S04]  /*27a90*/  LDS R230, [R3+0x7300] ;  /* 0x0073000003e67984 */ /* 0x000fe80000000800 */
[----:B------:R-:W-:Y:S04]  /*27aa0*/  STL.64 [R1+0xe0], R36 ;  /* 0x0000e02401007387 */ /* 0x000fe80000100a00 */
[----:B------:R-:W-:Y:S04]  /*27ab0*/  STL.64 [R1+0x100], R40 ;  /* 0x0001002801007387 */ /* 0x000fe80000100a00 */
[----:B------:R-:W-:Y:S04]  /*27ac0*/  STL.64 [R1+0x108], R42 ;  /* 0x0001082a01007387 */ /* 0x000fe80000100a00 */
[----:B------:R-:W-:Y:S04]  /*27ad0*/  STL [R1+0xe8], R38 ;  /* 0x0000e82601007387 */ /* 0x000fe80000100800 */
[----:B------:R2:W-:Y:S04]  /*27ae0*/  STL [R1+0x1be8], R240 ;  /* 0x001be8f001007387 */ /* 0x0005e80000100800 */
[----:B------:R3:W-:Y:S04]  /*27af0*/  STL [R1+0x1be4], R241 ;  /* 0x001be4f101007387 */ /* 0x0007e80000100800 */
[----:B------:R4:W-:Y:S01]  /*27b00*/  STL [R1+0x1be0], R242 ;  /* 0x001be0f201007387 */ /* 0x0009e20000100800 */
[----:B--2---:R-:W-:-:S03]  /*27b10*/  MOV R240, R103 ;  /* 0x0000006700f07202 */ /* 0x004fc60000000f00 */
[----:B------:R2:W-:Y:S01]  /*27b20*/  STL [R1+0x1bdc], R243 ;  /* 0x001bdcf301007387 */ /* 0x0005e20000100800 */
[----:B---3--:R-:W-:-:S03]  /*27b30*/  IMAD.MOV.U32 R241, RZ, RZ, R105 ;  /* 0x000000fffff17224 */ /* 0x008fc600078e0069 */
[----:B------:R-:W3:Y:S01]  /*27b40*/  LDL.LU R103, [R1+0x1c74] ;  /* 0x001c740001677983 */ /* 0x000ee20000300800 */
[----:B----4-:R-:W-:-:S03]  /*27b50*/  IMAD.MOV.U32 R242, RZ, RZ, R106 ;  /* 0x000000fffff27224 */ /* 0x010fc600078e006a */
[----:B------:R-:W4:Y:S01]  /*27b60*/  LDL.LU R105, [R1+0x1c70] ;  /* 0x001c700001697983 */ /* 0x000f220000300800 */
[----:B--2---:R-:W-:-:S03]  /*27b70*/  IMAD.MOV.U32 R243, RZ, RZ, R107 ;  /* 0x000000fffff37224 */ /* 0x004fc600078e006b */
[----:B------:R-:W4:Y:S04]  /*27b80*/  LDL.LU R106, [R1+0x1c6c] ;  /* 0x001c6c00016a7983 */ /* 0x000f280000300800 */
[----:B------:R-:W4:Y:S01]  /*27b90*/  LDL.LU R107, [R1+0x1c68] ;  /* 0x001c6800016b7983 */ /* 0x000f220000300800 */
[----:B------:R-:W-:-:S03]  /*27ba0*/  IMAD.MOV.U32 R2, RZ, RZ, R39 ;  /* 0x000000ffff027224 */ /* 0x000fc600078e0027 */
[----:B------:R2:W-:Y:S04]  /*27bb0*/  STL [R1+0x1bc8], R96 ;  /* 0x001bc86001007387 */ /* 0x0005e80000100800 */
[----:B------:R1:W-:Y:S04]  /*27bc0*/  STL [R1+0x1bc4], R97 ;  /* 0x001bc46101007387 */ /* 0x0003e80000100800 */
[----:B------:R1:W-:Y:S04]  /*27bd0*/  STL [R1+0x1bc0], R98 ;  /* 0x001bc06201007387 */ /* 0x0003e80000100800 */
[----:B------:R1:W-:Y:S01]  /*27be0*/  STL [R1+0x1bbc], R99 ;  /* 0x001bbc6301007387 */ /* 0x0003e20000100800 */
[----:B------:R-:W-:Y:S01]  /*27bf0*/  HMMA.1688.F32.TF32 R44, R232, R26, R108 ;  /* 0x0000001ae82c723c */ /* 0x000fe2000008106c */
[----:B--2---:R-:W-:Y:S01]  /*27c00*/  MOV R96, R120 ;  /* 0x0000007800607202 */ /* 0x004fe20000000f00 */
[----:B-1----:R-:W-:Y:S01]  /*27c10*/  IMAD.MOV.U32 R97, RZ, RZ, R121 ;  /* 0x000000ffff617224 */ /* 0x002fe200078e0079 */
[----:B------:R-:W-:Y:S04]  /*27c20*/  LDS R229, [R0+0x6300] ;  /* 0x0063000000e57984 */ /* 0x000fe80000000800 */
[----:B------:R-:W-:Y:S01]  /*27c30*/  MOV R108, R124 ;  /* 0x0000007c006c7202 */ /* 0x000fe20000000f00 */
[----:B------:R-:W-:Y:S01]  /*27c40*/  IMAD.MOV.U32 R109, RZ, RZ, R125 ;  /* 0x000000ffff6d7224 */ /* 0x000fe200078e007d */
[----:B------:R-:W-:Y:S01]  /*27c50*/  HMMA.1688.F32.TF32 R64, R236, R6, R128 ;  /* 0x00000006ec40723c */ /* 0x000fe20000081080 */
[----:B------:R-:W-:Y:S01]  /*27c60*/  IMAD.MOV.U32 R110, RZ, RZ, R126 ;  /* 0x000000ffff6e7224 */ /* 0x000fe200078e007e */
[----:B------:R-:W-:Y:S01]  /*27c70*/  LDS R231, [R0+0x7300] ;  /* 0x0073000000e77984 */ /* 0x000fe20000000800 */
[----:B------:R-:W-:-:S02]  /*27c80*/  IMAD.MOV.U32 R111, RZ, RZ, R127 ;  /* 0x000000ffff6f7224 */ /* 0x000fc400078e007f */
[----:B------:R-:W-:Y:S02]  /*27c90*/  IMAD.MOV.U32 R98, RZ, RZ, R122 ;  /* 0x000000ffff627224 */ /* 0x000fe400078e007a */
[----:B------:R-:W-:Y:S01]  /*27ca0*/  IMAD.MOV.U32 R99, RZ, RZ, R123 ;  /* 0x000000ffff637224 */ /* 0x000fe200078e007b */
[C---:B---3--:R-:W-:Y:S08]  /*27cb0*/  HMMA.1688.F32.TF32 R36, R232.reuse, R34, R100 ;  /* 0x00000022e824723c */ /* 0x048ff00000081064 */
[----:B----4-:R-:W-:Y:S11]  /*27cc0*/  HMMA.1688.F32.TF32 R40, R232, R30, R104 ;  /* 0x0000001ee828723c */ /* 0x010ff60000081068 */
[----:B------:R-:W-:Y:S04]  /*27cd0*/  @!UPT UIADD3 URZ, URZ, URZ, URZ ;  /* 0x0000003f3f3ff290 */ /* 0x000fe8000fffe03f */
[----:B------:R1:W-:Y:S04]  /*27ce0*/  STL [R1+0x1bb4], R36 ;  /* 0x001bb42401007387 */ /* 0x0003e80000100800 */
[----:B------:R2:W-:Y:S04]  /*27cf0*/  STL [R1+0x1bb0], R37 ;  /* 0x001bb02501007387 */ /* 0x0005e80000100800 */
[----:B------:R3:W-:Y:S04]  /*27d00*/  STL [R1+0x1bac], R38 ;  /* 0x001bac2601007387 */ /* 0x0007e80000100800 */
[----:B------:R2:W-:Y:S04]  /*27d10*/  STL [R1+0x1ba8], R39 ;  /* 0x001ba82701007387 */ /* 0x0005e80000100800 */
[----:B------:R-:W-:Y:S04]  /*27d20*/  STL [R1+0x1bd4], R40 ;  /* 0x001bd42801007387 */ /* 0x000fe80000100800 */
[----:B------:R-:W-:Y:S04]  /*27d30*/  STL [R1+0x1bd0], R41 ;  /* 0x001bd02901007387 */ /* 0x000fe80000100800 */
[----:B------:R-:W-:Y:S04]  /*27d40*/  STL [R1+0x1bcc], R42 ;  /* 0x001bcc2a01007387 */ /* 0x000fe80000100800 */
[----:B------:R1:W-:Y:S04]  /*27d50*/  STL [R1+0x1bb8], R43 ;  /* 0x001bb82b01007387 */ /* 0x0003e80000100800 */
[----:B------:R-:W2:Y:S04]  /*27d60*/  LDL.LU R124, [R1+0x1c64] ;  /* 0x001c6400017c7983 */ /* 0x000ea80000300800 */
[----:B------:R-:W2:Y:S04]  /*27d70*/  LDL.LU R125, [R1+0x1c60] ;  /* 0x001c6000017d7983 */ /* 0x000ea80000300800 */
[----:B------:R-:W2:Y:S04]  /*27d80*/  LDL.LU R126, [R1+0x1c5c] ;  /* 0x001c5c00017e7983 */ /* 0x000ea80000300800 */
[----:B------:R-:W2:Y:S01]  /*27d90*/  LDL.LU R127, [R1+0x1c58] ;  /* 0x001c5800017f7983 */ /* 0x000ea20000300800 */
[----:B------:R-:W-:-:S03]  /*27da0*/  MOV R100, R116 ;  /* 0x0000007400647202 */ /* 0x000fc60000000f00 */
[----:B------:R-:W2:Y:S01]  /*27db0*/  LDL.LU R120, [R1+0x1c54] ;  /* 0x001c540001787983 */ /* 0x000ea20000300800 */
[----:B------:R-:W-:-:S03]  /*27dc0*/  IMAD.MOV.U32 R101, RZ, RZ, R117 ;  /* 0x000000ffff657224 */ /* 0x000fc600078e0075 */
[----:B------:R-:W2:Y:S01]  /*27dd0*/  LDL.LU R121, [R1+0x1c50] ;  /* 0x001c500001797983 */ /* 0x000ea20000300800 */
[----:B------:R-:W-:-:S03]  /*27de0*/  IMAD.MOV.U32 R102, RZ, RZ, R118 ;  /* 0x000000ffff667224 */ /* 0x000fc600078e0076 */
[----:B------:R-:W2:Y:S01]  /*27df0*/  LDL.LU R122, [R1+0x1c4c] ;  /* 0x001c4c00017a7983 */ /* 0x000ea20000300800 */
[----:B------:R-:W-:-:S03]  /*27e00*/  IMAD.MOV.U32 R103, RZ, RZ, R119 ;  /* 0x000000ffff677224 */ /* 0x000fc600078e0077 */
[----:B------:R-:W2:Y:S01]  /*27e10*/  LDL.LU R123, [R1+0x1c48] ;  /* 0x001c4800017b7983 */ /* 0x000ea20000300800 */
[----:B-1----:R-:W-:-:S03]  /*27e20*/  MOV R36, R112 ;  /* 0x0000007000247202 */ /* 0x002fc60000000f00 */
[----:B------:R-:W2:Y:S02]  /*27e30*/  LDL.LU R116, [R1+0x1c44] ;  /* 0x001c440001747983 */ /* 0x000ea40000300800 */
[----:B--2---:R-:W-:Y:S02]  /*27e40*/  IMAD.MOV.U32 R37, RZ, RZ, R113 ;  /* 0x000000ffff257224 */ /* 0x004fe400078e0071 */
[----:B------:R-:W2:Y:S01]  /*27e50*/  LDL.LU R117, [R1+0x1c40] ;  /* 0x001c400001757983 */ /* 0x000ea20000300800 */
[----:B---3--:R-:W-:-:S03]  /*27e60*/  IMAD.MOV.U32 R38, RZ, RZ, R114 ;  /* 0x000000ffff267224 */ /* 0x008fc600078e0072 */
[----:B------:R-:W2:Y:S01]  /*27e70*/  LDL.LU R118, [R1+0x1c3c] ;  /* 0x001c3c0001767983 */ /* 0x000ea20000300800 */
[----:B------:R-:W-:-:S03]  /*27e80*/  IMAD.MOV.U32 R39, RZ, RZ, R115 ;  /* 0x000000ffff277224 */ /* 0x000fc600078e0073 */
[----:B------:R-:W2:Y:S04]  /*27e90*/  LDL.LU R119, [R1+0x1c38] ;  /* 0x001c380001777983 */ /* 0x000ea80000300800 */
[----:B------:R-:W3:Y:S04]  /*27ea0*/  LDL.LU R112, [R1+0x1c34] ;  /* 0x001c340001707983 */ /* 0x000ee80000300800 */
[----:B------:R-:W3:Y:S04]  /*27eb0*/  LDL.LU R113, [R1+0x1c30] ;  /* 0x001c300001717983 */ /* 0x000ee80000300800 */
[----:B------:R-:W3:Y:S04]  /*27ec0*/  LDL.LU R114, [R1+0x1c2c] ;  /* 0x001c2c0001727983 */ /* 0x000ee80000300800 */
[----:B------:R-:W3:Y:S04]  /*27ed0*/  LDL.LU R115, [R1+0x1c28] ;  /* 0x001c280001737983 */ /* 0x000ee80000300800 */
[----:B------:R-:W2:Y:S04]  /*27ee0*/  LDL.LU R104, [R1+0xd0] ;  /* 0x0000d00001687983 */ /* 0x000ea80000300800 */
[----:B------:R-:W2:Y:S04]  /*27ef0*/  LDL.LU R105, [R1+0xd4] ;  /* 0x0000d40001697983 */ /* 0x000ea80000300800 */
[----:B------:R-:W2:Y:S04]  /*27f00*/  LDL.LU R106, [R1+0xd8] ;  /* 0x0000d800016a7983 */ /* 0x000ea80000300800 */
[----:B------:R-:W2:Y:S04]  /*27f10*/  LDL.LU R107, [R1+0xdc] ;  /* 0x0000dc00016b7983 */ /* 0x000ea80000300800 */
[----:B------:R-:W-:Y:S04]  /*27f20*/  STL [R1+0x1bf4], R44 ;  /* 0x001bf42c01007387 */ /* 0x000fe80000100800 */
[----:B------:R-:W-:Y:S04]  /*27f30*/  STL [R1+0x1bf0], R45 ;  /* 0x001bf02d01007387 */ /* 0x000fe80000100800 */
[----:B------:R-:W-:Y:S04]  /*27f40*/  STL [R1+0x1bec], R46 ;  /* 0x001bec2e01007387 */ /* 0x000fe80000100800 */
[----:B------:R-:W-:Y:S01]  /*27f50*/  STL [R1+0x1bd8], R47 ;  /* 0x001bd82f01007387 */ /* 0x000fe20000100800 */
[----:B---3--:R-:W-:Y:S08]  /*27f60*/  HMMA.1688.F32.TF32 R48, R232, R22, R112 ;  /* 0x00000016e830723c */ /* 0x008ff00000081070 */
[----:B--2---:R-:W-:Y:S11]  /*27f70*/  HMMA.1688.F32.TF32 R40, R92, R10, R104 ;  /* 0x0000000a5c28723c */ /* 0x004ff60000081068 */
[----:B------:R-:W-:Y:S04]  /*27f80*/  @!UPT UIADD3 URZ, URZ, URZ, URZ ;  /* 0x0000003f3f3ff290 */ /* 0x000fe8000fffe03f */
[----:B------:R1:W-:Y:S04]  /*27f90*/  STL [R1+0x1c04], R48 ;  /* 0x001c043001007387 */ /* 0x0003e80000100800 */
[----:B------:R2:W-:Y:S04]  /*27fa0*/  STL [R1+0x1c00], R49 ;  /* 0x001c003101007387 */ /* 0x0005e80000100800 */
[----:B------:R3:W-:Y:S04]  /*27fb0*/  STL [R1+0x1bfc], R50 ;  /* 0x001bfc3201007387 */ /* 0x0007e80000100800 */
[----:B------:R1:W-:Y:S01]  /*27fc0*/  STL [R1+0x1bf8], R51 ;  /* 0x001bf83301007387 */ /* 0x0003e20000100800 */
[----:B------:R-:W-:Y:S01]  /*27fd0*/  MOV R107, R40 ;  /* 0x00000028006b7202 */ /* 0x000fe20000000f00 */
[----:B------:R-:W-:-:S02]  /*27fe0*/  IMAD.MOV.U32 R106, RZ, RZ, R41 ;  /* 0x000000ffff6a7224 */ /* 0x000fc400078e0029 */
[----:B------:R-:W-:Y:S02]  /*27ff0*/  IMAD.MOV.U32 R105, RZ, RZ, R42 ;  /* 0x000000ffff697224 */ /* 0x000fe400078e002a */
[----:B------:R-:W-:Y:S02]  /*28000*/  IMAD.MOV.U32 R104, RZ, RZ, R43 ;  /* 0x000000ffff687224 */ /* 0x000fe400078e002b */
[C---:B------:R-:W-:Y:S01]  /*28010*/  HMMA.1688.F32.TF32 R40, R92.reuse, R34, R100 ;  /* 0x000000225c28723c */ /* 0x040fe20000081064 */
[----:B------:R-:W4:Y:S04]  /*28020*/  LDL.LU R100, [R1+0x70] ;  /* 0x0000700001647983 */ /* 0x000f280000300800 */
[----:B------:R-:W4:Y:S04]  /*28030*/  LDL.LU R101, [R1+0x74] ;  /* 0x0000740001657983 */ /* 0x000f280000300800 */
[----:B------:R-:W4:Y:S04]  /*28040*/  LDL.LU R102, [R1+0x78] ;  /* 0x0000780001667983 */ /* 0x000f280000300800 */
[----:B------:R-:W4:Y:S01]  /*28050*/  LDL.LU R103, [R1+0x7c] ;  /* 0x00007c0001677983 */ /* 0x000f220000300800 */
[C---:B------:R-:W-:Y:S03]  /*28060*/  HMMA.1688.F32.TF32 R36, R92.reuse, R6, R36 ;  /* 0x000000065c24723c */ /* 0x040fe60000081024 */
[----:B-1----:R-:W4:Y:S04]  /*28070*/  LDL.LU R48, [R1+0x60] ;  /* 0x0000600001307983 */ /* 0x002f280000300800 */
[----:B--2---:R-:W2:Y:S01]  /*28080*/  LDL.LU R49, [R1+0x64] ;  /* 0x0000640001317983 */ /* 0x004ea20000300800 */
[----:B------:R-:W-:Y:S03]  /*28090*/  HMMA.1688.F32.TF32 R44, R92, R26, R108 ;  /* 0x0000001a5c2c723c */ /* 0x000fe6000008106c */
[----:B---3--:R-:W2:Y:S04]  /*280a0*/  LDL.LU R50, [R1+0x68] ;  /* 0x0000680001327983 */ /* 0x008ea80000300800 */
[----:B------:R-:W2:Y:S09]  /*280b0*/  LDL.LU R51, [R1+0x6c] ;  /* 0x00006c0001337983 */ /* 0x000eb20000300800 */
[----:B------:R-:W-:Y:S01]  /*280c0*/  MOV R135, R36 ;  /* 0x0000002400877202 */ /* 0x000fe20000000f00 */
[----:B------:R-:W-:Y:S01]  /*280d0*/  IMAD.MOV.U32 R134, RZ, RZ, R37 ;  /* 0x000000ffff867224 */ /* 0x000fe200078e0025 */
[----:B------:R-:W-:Y:S01]  /*280e0*/  MOV R36, R40 ;  /* 0x0000002800247202 */ /* 0x000fe20000000f00 */
[----:B------:R-:W-:-:S02]  /*280f0*/  IMAD.MOV.U32 R133, RZ, RZ, R38 ;  /* 0x000000ffff857224 */ /* 0x000fc400078e0026 */
[----:B------:R-:W-:Y:S02]  /*28100*/  IMAD.MOV.U32 R132, RZ, RZ, R39 ;  /* 0x000000ffff847224 */ /* 0x000fe400078e0027 */
[----:B------:R-:W-:Y:S02]  /*28110*/  IMAD.MOV.U32 R37, RZ, RZ, R41 ;  /* 0x000000ffff257224 */ /* 0x000fe400078e0029 */
[----:B------:R-:W-:Y:S02]  /*28120*/  IMAD.MOV.U32 R38, RZ, RZ, R42 ;  /* 0x000000ffff267224 */ /* 0x000fe400078e002a */
[----:B------:R-:W-:Y:S02]  /*28130*/  IMAD.MOV.U32 R39, RZ, RZ, R43 ;  /* 0x000000ffff277224 */ /* 0x000fe400078e002b */
[----:B------:R-:W-:Y:S07]  /*28140*/  HMMA.1688.F32.TF32 R40, R92, R30, R96 ;  /* 0x0000001e5c28723c */ /* 0x000fee0000081060 */
[----:B------:R-:W-:Y:S01]  /*28150*/  IMAD.MOV.U32 R96, RZ, RZ, R47 ;  /* 0x000000ffff607224 */ /* 0x000fe200078e002f */
[----:B------:R-:W-:Y:S01]  /*28160*/  HMMA.1688.F32.TF32 R60, R236, R10, R124 ;  /* 0x0000000aec3c723c */ /* 0x000fe2000008107c */
[----:B------:R-:W3:Y:S04]  /*28170*/  LDL.LU R124, [R1+0x50] ;  /* 0x00005000017c7983 */ /* 0x000ee80000300800 */
[----:B------:R-:W3:Y:S04]  /*28180*/  LDL.LU R125, [R1+0x54] ;  /* 0x00005400017d7983 */ /* 0x000ee80000300800 */
[----:B------:R-:W3:Y:S04]  /*28190*/  LDL.LU R126, [R1+0x58] ;  /* 0x00005800017e7983 */ /* 0x000ee80000300800 */
[----:B------:R-:W3:Y:S03]  /*281a0*/  LDL.LU R127, [R1+0x5c] ;  /* 0x00005c00017f7983 */ /* 0x000ee60000300800 */
[----:B------:R-:W-:Y:S01]  /*281b0*/  MOV R97, R40 ;  /* 0x0000002800617202 */ /* 0x000fe20000000f00 */
[----:B------:R-:W-:Y:S01]  /*281c0*/  IMAD.MOV.U32 R98, RZ, RZ, R41 ;  /* 0x000000ffff627224 */ /* 0x000fe200078e0029 */
[----:B------:R-:W-:Y:S01]  /*281d0*/  MOV R41, R45 ;  /* 0x0000002d00297202 */ /* 0x000fe20000000f00 */
[----:B------:R-:W-:Y:S01]  /*281e0*/  IMAD.MOV.U32 R99, RZ, RZ, R42 ;  /* 0x000000ffff637224 */ /* 0x000fe200078e002a */
[----:B------:R-:W2:Y:S01]  /*281f0*/  LDL.LU R108, [R1+0x40] ;  /* 0x00004000016c7983 */ /* 0x000ea20000300800 */
[----:B------:R-:W-:-:S02]  /*28200*/  IMAD.MOV.U32 R40, RZ, RZ, R44 ;  /* 0x000000ffff287224 */ /* 0x000fc400078e002c */
[----:B------:R-:W-:Y:S01]  /*28210*/  IMAD.MOV.U32 R42, RZ, RZ, R46 ;  /* 0x000000ffff2a7224 */ /* 0x000fe200078e002e */
[----:B------:R-:W2:Y:S01]  /*28220*/  LDL.LU R109, [R1+0x44] ;  /* 0x00004400016d7983 */ /* 0x000ea20000300800 */
[----:B------:R-:W-:Y:S03]  /*28230*/  HMMA.1688.F32.TF32 R44, R92, R22, R240 ;  /* 0x000000165c2c723c */ /* 0x000fe600000810f0 */
[----:B------:R-:W2:Y:S04]  /*28240*/  LDL.LU R110, [R1+0x48] ;  /* 0x00004800016e7983 */ /* 0x000ea80000300800 */
[----:B------:R-:W2:Y:S01]  /*28250*/  LDL.LU R111, [R1+0x4c] ;  /* 0x00004c00016f7983 */ /* 0x000ea20000300800 */
[C---:B------:R-:W-:Y:S03]  /*28260*/  HMMA.1688.F32.TF32 R52, R232.reuse, R18, R116 ;  /* 0x00000012e834723c */ /* 0x040fe60000081074 */
[----:B------:R-:W2:Y:S04]  /*28270*/  LDL.LU R112, [R1+0x30] ;  /* 0x0000300001707983 */ /* 0x000ea80000300800 */
[----:B------:R-:W2:Y:S04]  /*28280*/  LDL.LU R113, [R1+0x34] ;  /* 0x0000340001717983 */ /* 0x000ea80000300800 */
[----:B------:R-:W2:Y:S04]  /*28290*/  LDL.LU R114, [R1+0x38] ;  /* 0x0000380001727983 */ /* 0x000ea80000300800 */
[----:B------:R-:W2:Y:S01]  /*282a0*/  LDL.LU R115, [R1+0x3c] ;  /* 0x00003c0001737983 */ /* 0x000ea20000300800 */
[----:B------:R-:W-:Y:S03]  /*282b0*/  HMMA.1688.F32.TF32 R56, R232, R14, R120 ;  /* 0x0000000ee838723c */ /* 0x000fe60000081078 */
[----:B------:R-:W2:Y:S04]  /*282c0*/  LDL.LU R116, [R1+0x20] ;  /* 0x0000200001747983 */ /* 0x000ea80000300800 */
[----:B------:R-:W2:Y:S04]  /*282d0*/  LDL.LU R117, [R1+0x24] ;  /* 0x0000240001757983 */ /* 0x000ea80000300800 */
[----:B------:R-:W2:Y:S01]  /*282e0*/  LDL.LU R118, [R1+0x28] ;  /* 0x0000280001767983 */ /* 0x000ea20000300800 */
[----:B------:R-:W-:-:S03]  /*282f0*/  IMAD.MOV.U32 R241, RZ, RZ, R44 ;  /* 0x000000fffff17224 */ /* 0x000fc600078e002c */
[----:B------:R-:W2:Y:S01]  /*28300*/  LDL.LU R119, [R1+0x2c] ;  /* 0x00002c0001777983 */ /* 0x000ea20000300800 */
[----:B------:R-:W-:-:S03]  /*28310*/  MOV R242, R45 ;  /* 0x0000002d00f27202 */ /* 0x000fc60000000f00 */
[----:B------:R-:W2:Y:S01]  /*28320*/  LDL.LU R120, [R1+0x10] ;  /* 0x0000100001787983 */ /* 0x000ea20000300800 */
[----:B------:R-:W-:-:S03]  /*28330*/  IMAD.MOV.U32 R243, RZ, RZ, R46 ;  /* 0x000000fffff37224 */ /* 0x000fc600078e002e */
[----:B------:R-:W2:Y:S04]  /*28340*/  LDL.LU R121, [R1+0x14] ;  /* 0x0000140001797983 */ /* 0x000ea80000300800 */
[----:B------:R-:W2:Y:S04]  /*28350*/  LDL.LU R122, [R1+0x18] ;  /* 0x00001800017a7983 */ /* 0x000ea80000300800 */
[----:B------:R-:W2:Y:S04]  /*28360*/  LDL.LU R123, [R1+0x1c] ;  /* 0x00001c00017b7983 */ /* 0x000ea80000300800 */
[----:B------:R-:W-:Y:S04]  /*28370*/  LDS R232, [R3+0x6280] ;  /* 0x0062800003e87984 */ /* 0x000fe80000000800 */
[----:B------:R-:W-:Y:S04]  /*28380*/  LDS R234, [R3+0x7280] ;  /* 0x0072800003ea7984 */ /* 0x000fe80000000800 */
[----:B------:R-:W-:Y:S04]  /*28390*/  LDS R233, [R0+0x6280] ;  /* 0x0062800000e97984 */ /* 0x000fe80000000800 */
[----:B------:R-:W3:Y:S01]  /*283a0*/  LDS R235, [R0+0x7280] ;  /* 0x0072800000eb7984 */ /* 0x000ee20000000800 */
[----:B----4-:R-:W-:Y:S11]  /*283b0*/  HMMA.1688.F32.TF32 R100, R92, R18, R100 ;  /* 0x000000125c64723c */ /* 0x010ff60000081064 */
[----:B------:R-:W-:Y:S11]  /*283c0*/  @!UPT UIADD3 URZ, URZ, URZ, URZ ;  /* 0x0000003f3f3ff290 */ /* 0x000ff6000fffe03f */
[----:B------:R-:W-:Y:S02]  /*283d0*/  @!UPT UIADD3 URZ, URZ, URZ, URZ ;  /* 0x0000003f3f3ff290 */ /* 0x000fe4000fffe03f */
[----:B------:R-:W-:Y:S01]  /*283e0*/  IMAD.MOV.U32 R44, RZ, RZ, R100 ;  /* 0x000000ffff2c7224 */ /* 0x000fe200078e0064 */
[----:B------:R-:W-:Y:S01]  /*283f0*/  MOV R46, R102 ;  /* 0x00000066002e7202 */ /* 0x000fe20000000f00 */
[----:B------:R-:W-:Y:S01]  /*28400*/  IMAD.MOV.U32 R45, RZ, RZ, R101 ;  /* 0x000000ffff2d7224 */ /* 0x000fe200078e0065 */
[----:B------:R-:W4:Y:S01]  /*28410*/  LDL.LU R100, [R1] ;  /* 0x0000000001647983 */ /* 0x000f220000300800 */
[----:B------:R-:W-:-:S03]  /*28420*/  IMAD.MOV.U32 R240, RZ, RZ, R103 ;  /* 0x000000fffff07224 */ /* 0x000fc600078e0067 */
[----:B------:R-:W4:Y:S04]  /*28430*/  LDL.LU R101, [R1+0x4] ;  /* 0x0000040001657983 */ /* 0x000f280000300800 */
[----:B------:R-:W4:Y:S04]  /*28440*/  LDL.LU R102, [R1+0x8] ;  /* 0x0000080001667983 */ /* 0x000f280000300800 */
[----:B------:R-:W4:Y:S01]  /*28450*/  LDL.LU R103, [R1+0xc] ;  /* 0x00000c0001677983 */ /* 0x000f220000300800 */
[C---:B------:R-:W-:Y:S08]  /*28460*/  HMMA.1688.F32.TF32 R72, R236.reuse, R30, R136 ;  /* 0x0000001eec48723c */ /* 0x040ff00000081088 */
[C---:B------:R-:W-:Y:S08]  /*28470*/  HMMA.1688.F32.TF32 R76, R236.reuse, R26, R140 ;  /* 0x0000001aec4c723c */ /* 0x040ff0000008108c */
[C---:B------:R-:W-:Y:S08]  /*28480*/  HMMA.1688.F32.TF32 R80, R236.reuse, R22, R144 ;  /* 0x00000016ec50723c */ /* 0x040ff00000081090 */
[C---:B------:R-:W-:Y:S08]  /*28490*/  HMMA.1688.F32.TF32 R84, R236.reuse, R18, R148 ;  /* 0x00000012ec54723c */ /* 0x040ff00000081094 */
[----:B------:R-:W-:Y:S08]  /*284a0*/  HMMA.1688.F32.TF32 R88, R236, R14, R152 ;  /* 0x0000000eec58723c */ /* 0x000ff00000081098 */
[C---:B---3--:R-:W-:Y:S08]  /*284b0*/  HMMA.1688.F32.TF32 R236, R232.reuse, R10, R124 ;  /* 0x0000000ae8ec723c */ /* 0x048ff0000008107c */
[C---:B--2---:R-:W-:Y:S08]  /*284c0*/  HMMA.1688.F32.TF32 R108, R232.reuse, R6, R108 ;  /* 0x00000006e86c723c */ /* 0x044ff0000008106c */
[C---:B------:R-:W-:Y:S08]  /*284d0*/  HMMA.1688.F32.TF32 R112, R232.reuse, R34, R112 ;  /* 0x00000022e870723c */ /* 0x040ff00000081070 */
[C---:B------:R-:W-:Y:S01]  /*284e0*/  HMMA.1688.F32.TF32 R116, R232.reuse, R30, R116 ;  /* 0x0000001ee874723c */ /* 0x040fe20000081074 */
[----:B------:R-:W-:Y:S04]  /*284f0*/  STL [R1+0x1b00], R236 ;  /* 0x001b00ec01007387 */ /* 0x000fe80000100800 */
[----:B------:R-:W-:Y:S03]  /*28500*/  STL [R1+0x1afc], R237 ;  /* 0x001afced01007387 */ /* 0x000fe60000100800 */
[C---:B------:R-:W-:Y:S01]  /*28510*/  HMMA.1688.F32.TF32 R120, R232.reuse, R26, R120 ;  /* 0x0000001ae878723c */ /* 0x040fe20000081078 */
        /* <DEDUP_REMOVED lines=18> */
[C---:B----4-:R-:W-:Y:S08]  /*28640*/  HMMA.1688.F32.TF32 R124, R232.reuse, R22, R100 ;  /* 0x00000016e87c723c */ /* 0x050ff00000081064 */
[----:B------:R-:W-:Y:S08]  /*28650*/  HMMA.1688.F32.TF32 R128, R232, R18, R156 ;  /* 0x00000012e880723c */ /* 0x000ff0000008109c */
[C---:B------:R-:W-:Y:S08]  /*28660*/  HMMA.1688.F32.TF32 R144, R228.reuse, R34, R172 ;  /* 0x00000022e490723c */ /* 0x040ff000000810ac */
[----:B------:R-:W-:Y:S01]  /*28670*/  HMMA.1688.F32.TF32 R148, R228, R30, R176 ;  /* 0x0000001ee494723c */ /* 0x000fe200000810b0 */
[----:B------:R1:W-:Y:S04]  /*28680*/  STL [R1+0x1b48], R124 ;  /* 0x001b487c01007387 */ /* 0x0003e80000100800 */
[----:B------:R2:W-:Y:S04]  /*28690*/  STL [R1+0x1b44], R125 ;  /* 0x001b447d01007387 */ /* 0x0005e80000100800 */
[----:B------:R3:W-:Y:S01]  /*286a0*/  STL [R1+0x1b40], R126 ;  /* 0x001b407e01007387 */ /* 0x0007e20000100800 */
[----:B-1----:R-:W-:-:S03]  /*286b0*/  IMAD.MOV.U32 R124, RZ, RZ, R163 ;  /* 0x000000ffff7c7224 */ /* 0x002fc600078e00a3 */
[----:B------:R1:W-:Y:S04]  /*286c0*/  STL [R1+0x1b3c], R127 ;  /* 0x001b3c7f01007387 */ /* 0x0003e80000100800 */
[----:B------:R-:W4:Y:S01]  /*286d0*/  LDL.LU R163, [R1+0x1c24] ;  /* 0x001c240001a37983 */ /* 0x000f220000300800 */
[----:B--2---:R-:W-:Y:S01]  /*286e0*/  IMAD.MOV.U32 R125, RZ, RZ, R164 ;  /* 0x000000ffff7d7224 */ /* 0x004fe200078e00a4 */
[----:B---3--:R-:W-:Y:S02]  /*286f0*/  MOV R126, R165 ;  /* 0x000000a5007e7202 */ /* 0x008fe40000000f00 */
[----:B------:R-:W2:Y:S01]  /*28700*/  LDL.LU R164, [R1+0x1c20] ;  /* 0x001c200001a47983 */ /* 0x000ea20000300800 */
[----:B-1----:R-:W-:-:S03]  /*28710*/  IMAD.MOV.U32 R127, RZ, RZ, R166 ;  /* 0x000000ffff7f7224 */ /* 0x002fc600078e00a6 */
[----:B------:R-:W2:Y:S04]  /*28720*/  LDL.LU R165, [R1+0x1c1c] ;  /* 0x001c1c0001a57983 */ /* 0x000ea80000300800 */
[----:B------:R-:W2:Y:S04]  /*28730*/  LDL.LU R166, [R1+0x1c18] ;  /* 0x001c180001a67983 */ /* 0x000ea80000300800 */
[----:B------:R-:W-:Y:S04]  /*28740*/  STL [R1+0x1b54], R128 ;  /* 0x001b548001007387 */ /* 0x000fe80000100800 */
[----:B------:R-:W-:Y:S04]  /*28750*/  STL [R1+0x1b50], R129 ;  /* 0x001b508101007387 */ /* 0x000fe80000100800 */
[----:B------:R-:W-:Y:S04]  /*28760*/  STL [R1+0x1b4c], R130 ;  /* 0x001b4c8201007387 */ /* 0x000fe80000100800 */
[----:B------:R-:W-:Y:S01]  /*28770*/  STL [R1+0x1ae8], R131 ;  /* 0x001ae88301007387 */ /* 0x000fe20000100800 */
[----:B------:R-:W-:Y:S01]  /*28780*/  MOV R110, R21 ;  /* 0x00000015006e7202 */ /* 0x000fe20000000f00 */
[----:B------:R-:W-:Y:S01]  /*28790*/  IMAD.MOV.U32 R111, RZ, RZ, R20 ;  /* 0x000000ffff6f7224 */ /* 0x000fe200078e0014 */
[----:B------:R-:W-:Y:S01]  /*287a0*/  HMMA.1688.F32.TF32 R216, R224, R22, R216 ;  /* 0x00000016e0d8723c */ /* 0x000fe200000810d8 */
[----:B------:R-:W-:-:S02]  /*287b0*/  IMAD.MOV.U32 R236, RZ, RZ, R17 ;  /* 0x000000ffffec7224 */ /* 0x000fc400078e0011 */
[----:B------:R-:W-:Y:S01]  /*287c0*/  IMAD.MOV.U32 R237, RZ, RZ, R16 ;  /* 0x000000ffffed7224 */ /* 0x000fe200078e0010 */
[----:B------:R-:W-:Y:S01]  /*287d0*/  MOV R238, R13 ;  /* 0x0000000d00ee7202 */ /* 0x000fe20000000f00 */
[----:B------:R-:W-:-:S03]  /*287e0*/  IMAD.MOV.U32 R239, RZ, RZ, R12 ;  /* 0x000000ffffef7224 */ /* 0x000fc600078e000c */
[----:B------:R-:W-:Y:S08]  /*287f0*/  HMMA.1688.F32.TF32 R208, R224, R30, R208 ;  /* 0x0000001ee0d0723c */ /* 0x000ff000000810d0 */
[-C--:B------:R-:W-:Y:S08]  /*28800*/  HMMA.1688.F32.TF32 R152, R228, R26.reuse, R180 ;  /* 0x0000001ae498723c */ /* 0x080ff000000810b4 */
[----:B------:R-:W-:Y:S08]  /*28810*/  HMMA.1688.F32.TF32 R212, R224, R26, R212 ;  /* 0x0000001ae0d4723c */ /* 0x000ff000000810d4 */
[----:B------:R-:W-:Y:S01]  /*28820*/  HMMA.1688.F32.TF32 R92, R92, R14, R48 ;  /* 0x0000000e5c5c723c */ /* 0x000fe20000081030 */
[----:B------:R-:W-:Y:S01]  /*28830*/  IMAD.MOV.U32 R112, RZ, RZ, R9 ;  /* 0x000000ffff707224 */ /* 0x000fe200078e0009 */
[----:B------:R-:W-:Y:S01]  /*28840*/  MOV R114, R5 ;  /* 0x0000000500727202 */ /* 0x000fe20000000f00 */
[----:B------:R-:W-:-:S02]  /*28850*/  IMAD.MOV.U32 R113, RZ, RZ, R8 ;  /* 0x000000ffff717224 */ /* 0x000fc400078e0008 */
[----:B------:R-:W-:Y:S02]  /*28860*/  IMAD.MOV.U32 R115, RZ, RZ, R4 ;  /* 0x000000ffff737224 */ /* 0x000fe400078e0004 */
[----:B------:R-:W-:Y:S02]  /*28870*/  IMAD.MOV.U32 R108, RZ, RZ, R25 ;  /* 0x000000ffff6c7224 */ /* 0x000fe400078e0019 */
[----:B------:R-:W-:Y:S01]  /*28880*/  IMAD.MOV.U32 R109, RZ, RZ, R24 ;  /* 0x000000ffff6d7224 */ /* 0x000fe200078e0018 */
[----:B------:R-:W-:Y:S01]  /*28890*/  MOV R118, R245 ;  /* 0x000000f500767202 */ /* 0x000fe20000000f00 */
[----:B------:R-:W-:Y:S01]  /*288a0*/  HMMA.1688.F32.TF32 R156, R228, R22, R184 ;  /* 0x00000016e49c723c */ /* 0x000fe200000810b8 */
[----:B------:R-:W-:Y:S01]  /*288b0*/  IMAD.MOV.U32 R116, RZ, RZ, R247 ;  /* 0x000000ffff747224 */ /* 0x000fe200078e00f7 */
[----:B------:R-:W-:Y:S01]  /*288c0*/  LDS R245, [R0+0x8080] ;  /* 0x0080800000f57984 */ /* 0x000fe20000000800 */
[----:B------:R-:W-:Y:S02]  /*288d0*/  IMAD.MOV.U32 R117, RZ, RZ, R246 ;  /* 0x000000ffff757224 */ /* 0x000fe400078e00f6 */
[----:B------:R-:W-:Y:S01]  /*288e0*/  IMAD.MOV.U32 R119, RZ, RZ, R244 ;  /* 0x000000ffff777224 */ /* 0x000fe200078e00f4 */
[----:B------:R-:W-:Y:S02]  /*288f0*/  LDS R246, [R3+0x9080] ;  /* 0x0090800003f67984 */ /* 0x000fe40000000800 */
[C---:B------:R-:W-:Y:S02]  /*28900*/  HMMA.1688.F32.TF32 R176, R224.reuse, R34, R204 ;  /* 0x00000022e0b0723c */ /* 0x040fe400000810cc */
[----:B------:R-:W-:Y:S04]  /*28910*/  LDS R34, [R3+0x9000] ;  /* 0x0090000003227984 */ /* 0x000fe80000000800 */
[----:B------:R-:W-:Y:S02]  /*28920*/  LDS R35, [R0+0x9000] ;  /* 0x0090000000237984 */ /* 0x000fe40000000800 */
[----:B------:R-:W-:Y:S02]  /*28930*/  HMMA.1688.F32.TF32 R172, R224, R6, R200 ;  /* 0x00000006e0ac723c */ /* 0x000fe400000810c8 */
[----:B------:R-:W-:Y:S04]  /*28940*/  LDS R244, [R3+0x8080] ;  /* 0x0080800003f47984 */ /* 0x000fe80000000800 */
[----:B------:R-:W-:Y:S04]  /*28950*/  LDS R247, [R0+0x9080] ;  /* 0x0090800000f77984 */ /* 0x000fe80000000800 */
[----:B------:R-:W-:Y:S04]  /*28960*/  LDS R100, [R3+0x8100] ;  /* 0x0081000003647984 */ /* 0x000fe80000000800 */
[----:B------:R-:W-:Y:S04]  /*28970*/  LDS R102, [R3+0x9100] ;  /* 0x0091000003667984 */ /* 0x000fe80000000800 */
[----:B------:R-:W-:Y:S04]  /*28980*/  LDS R101, [R0+0x8100] ;  /* 0x0081000000657984 */ /* 0x000fe80000000800 */
[----:B------:R-:W-:Y:S01]  /*28990*/  LDS R103, [R0+0x9100] ;  /* 0x0091000000677984 */ /* 0x000fe20000000800 */
[----:B----4-:R-:W-:Y:S01]  /*289a0*/  HMMA.1688.F32.TF32 R232, R232, R14, R160 ;  /* 0x0000000ee8e8723c */ /* 0x010fe200000810a0 */
[----:B------:R-:W-:Y:S01]  /*289b0*/  IMAD.MOV.U32 R48, RZ, RZ, R92 ;  /* 0x000000ffff307224 */ /* 0x000fe200078e005c */
[----:B------:R-:W-:Y:S01]  /*289c0*/  MOV R50, R94 ;  /* 0x0000005e00327202 */ /* 0x000fe20000000f00 */
[----:B------:R-:W-:Y:S01]  /*289d0*/  IMAD.MOV.U32 R49, RZ, RZ, R93 ;  /* 0x000000ffff317224 */ /* 0x000fe200078e005d */
[----:B------:R-:W-:Y:S04]  /*289e0*/  LDS R92, [R3+0x8180] ;  /* 0x00818000035c7984 */ /* 0x000fe80000000800 */
[----:B------:R-:W-:Y:S01]  /*289f0*/  HMMA.1688.F32.TF32 R160, R228, R18, R188 ;  /* 0x00000012e4a0723c */ /* 0x000fe200000810bc */
[----:B------:R-:W-:Y:S01]  /*28a00*/  IMAD.MOV.U32 R51, RZ, RZ, R95 ;  /* 0x000000ffff337224 */ /* 0x000fe200078e005f */
[----:B------:R-:W-:Y:S04]  /*28a10*/  LDS R94, [R3+0x9180] ;  /* 0x00918000035e7984 */ /* 0x000fe80000000800 */
[----:B------:R-:W-:Y:S04]  /*28a20*/  LDS R93, [R0+0x8180] ;  /* 0x00818000005d7984 */ /* 0x000fe80000000800 */
[----:B------:R-:W-:Y:S04]  /*28a30*/  LDS R200, [R3+0x8380] ;  /* 0x0083800003c87984 */ /* 0x000fe80000000800 */
[----:B------:R-:W-:Y:S04]  /*28a40*/  LDS R202, [R3+0x9380] ;  /* 0x0093800003ca7984 */ /* 0x000fe80000000800 */
[----:B------:R1:W-:Y:S04]  /*28a50*/  STL [R1+0x1b64], R232 ;  /* 0x001b64e801007387 */ /* 0x0003e80000100800 */
[----:B------:R3:W-:Y:S04]  /*28a60*/  STL [R1+0x1b60], R233 ;  /* 0x001b60e901007387 */ /* 0x0007e80000100800 */
[----:B------:R4:W-:Y:S01]  /*28a70*/  STL [R1+0x1b5c], R234 ;  /* 0x001b5cea01007387 */ /* 0x0009e20000100800 */
[----:B-1----:R-:W-:-:S03]  /*28a80*/  IMAD.MOV.U32 R232, RZ, RZ, R167 ;  /* 0x000000ffffe87224 */ /* 0x002fc600078e00a7 */
[----:B------:R1:W-:Y:S01]  /*28a90*/  STL [R1+0x1b58], R235 ;  /* 0x001b58eb01007387 */ /* 0x0003e20000100800 */
[----:B---3--:R-:W-:-:S03]  /*28aa0*/  IMAD.MOV.U32 R233, RZ, RZ, R170 ;  /* 0x000000ffffe97224 */ /* 0x008fc600078e00aa */
[----:B------:R-:W2:Y:S01]  /*28ab0*/  LDL.LU R167, [R1+0x1c14] ;  /* 0x001c140001a77983 */ /* 0x000ea20000300800 */
[----:B----4-:R-:W-:-:S03]  /*28ac0*/  MOV R234, R171 ;  /* 0x000000ab00ea7202 */ /* 0x010fc60000000f00 */
[----:B------:R-:W3:Y:S04]  /*28ad0*/  LDL.LU R170, [R1+0x1c10] ;  /* 0x001c100001aa7983 */ /* 0x000ee80000300800 */
[----:B------:R-:W3:Y:S01]  /*28ae0*/  LDL.LU R171, [R1+0x1c0c] ;  /* 0x001c0c0001ab7983 */ /* 0x000ee20000300800 */
[----:B-1----:R-:W-:-:S03]  /*28af0*/  IMAD.MOV.U32 R235, RZ, RZ, R252 ;  /* 0x000000ffffeb7224 */ /* 0x002fc600078e00fc */
[----:B------:R-:W4:Y:S01]  /*28b00*/  LDL.LU R252, [R1+0x1c08] ;  /* 0x001c080001fc7983 */ /* 0x000f220000300800 */
[----:B------:R-:W-:Y:S01]  /*28b10*/  HMMA.1688.F32.TF32 R16, R224, R18, R220 ;  /* 0x00000012e010723c */ /* 0x000fe200000810dc */
[----:B------:R-:W-:Y:S01]  /*28b20*/  MOV R188, R44 ;  /* 0x0000002c00bc7202 */ /* 0x000fe20000000f00 */
[----:B------:R-:W-:Y:S01]  /*28b30*/  IMAD.MOV.U32 R189, RZ, RZ, R45 ;  /* 0x000000ffffbd7224 */ /* 0x000fe200078e002d */
[----:B------:R-:W-:Y:S04]  /*28b40*/  LDS R95, [R0+0x9180] ;  /* 0x00918000005f7984 */ /* 0x000fe80000000800 */
[----:B------:R-:W-:Y:S04]  /*28b50*/  LDS R201, [R0+0x8380] ;  /* 0x0083800000c97984 */ /* 0x000fe80000000800 */
[----:B------:R-:W-:Y:S01]  /*28b60*/  LDS R203, [R0+0x9380] ;  /* 0x0093800000cb7984 */ /* 0x000fe20000000800 */
[C---:B--2---:R-:W-:Y:S08]  /*28b70*/  HMMA.1688.F32.TF32 R136, R228.reuse, R10, R164 ;  /* 0x0000000ae488723c */ /* 0x044ff000000810a4 */
[----:B---3--:R-:W-:Y:S01]  /*28b80*/  HMMA.1688.F32.TF32 R140, R228, R6, R168 ;  /* 0x00000006e48c723c */ /* 0x008fe200000810a8 */
[----:B----4-:R-:W-:Y:S04]  /*28b90*/  LDSM.16.M88.4 R20, [R252+0x60080] ;  /* 0x06008000fc14783b */ /* 0x010fe80000000200 */
[----:B------:R-:W-:Y:S04]  /*28ba0*/  LDSM.16.M88.4 R204, [R252+0x66080] ;  /* 0x06608000fccc783b */ /* 0x000fe80000000200 */
[----:B------:R-:W-:Y:S06]  /*28bb0*/  LDSM.16.M88.4 R24, [R252+0x62080] ;  /* 0x06208000fc18783b */ /* 0x000fec0000000200 */
[----:B------:R1:W-:Y:S04]  /*28bc0*/  STL [R1+0x1b74], R136 ;  /* 0x001b748801007387 */ /* 0x0003e80000100800 */
[----:B------:R2:W-:Y:S04]  /*28bd0*/  STL [R1+0x1b70], R137 ;  /* 0x001b708901007387 */ /* 0x0005e80000100800 */
[----:B------:R3:W-:Y:S04]  /*28be0*/  STL [R1+0x1b6c], R138 ;  /* 0x001b6c8a01007387 */ /* 0x0007e80000100800 */
[----:B------:R2:W-:Y:S04]  /*28bf0*/  STL [R1+0x1b68], R139 ;  /* 0x001b688b01007387 */ /* 0x0005e80000100800 */
        /* <DEDUP_REMOVED lines=13> */
[----:B------:R-:W4:Y:S04]  /*28cd0*/  LDL.LU R164, [R1+0x170] ;  /* 0x0001700001a47983 */ /* 0x000f280000300800 */
[----:B------:R-:W4:Y:S04]  /*28ce0*/  LDL.LU R165, [R1+0x174] ;  /* 0x0001740001a57983 */ /* 0x000f280000300800 */
[----:B------:R-:W4:Y:S04]  /*28cf0*/  LDL.LU R166, [R1+0x178] ;  /* 0x0001780001a67983 */ /* 0x000f280000300800 */
[----:B------:R-:W4:Y:S01]  /*28d00*/  LDL.LU R167, [R1+0x17c] ;  /* 0x00017c0001a77983 */ /* 0x000f220000300800 */
[----:B-1----:R-:W-:-:S02]  /*28d10*/  IMAD.MOV.U32 R136, RZ, RZ, R33 ;  /* 0x000000ffff887224 */ /* 0x002fc400078e0021 */
[----:B--2---:R-:W-:Y:S01]  /*28d20*/  IMAD.MOV.U32 R137, RZ, RZ, R32 ;  /* 0x000000ffff897224 */ /* 0x004fe200078e0020 */
[----:B------:R-:W-:Y:S04]  /*28d30*/  LDS R33, [R0+0x8000] ;  /* 0x0080000000217984 */ /* 0x000fe80000000800 */
[----:B------:R-:W1:Y:S01]  /*28d40*/  LDS R32, [R3+0x8000] ;  /* 0x0080000003207984 */ /* 0x000e620000000800 */
[----:B---3--:R-:W-:Y:S01]  /*28d50*/  MOV R138, R29 ;  /* 0x0000001d008a7202 */ /* 0x008fe20000000f00 */
[----:B------:R-:W-:Y:S01]  /*28d60*/  IMAD.MOV.U32 R139, RZ, RZ, R28 ;  /* 0x000000ffff8b7224 */ /* 0x000fe200078e001c */
[----:B------:R-:W-:Y:S01]  /*28d70*/  HMMA.1688.F32.TF32 R168, R224, R10, R196 ;  /* 0x0000000ae0a8723c */ /* 0x000fe200000810c4 */
[----:B------:R-:W2:Y:S04]  /*28d80*/  LDSM.16.M88.4 R28, [R252+0x64080] ;  /* 0x06408000fc1c783b */ /* 0x000ea80000000200 */
[----:B------:R-:W-:Y:S03]  /*28d90*/  LDSM.16.M88.4 R8, [R252+0x6a080] ;  /* 0x06a08000fc08783b */ /* 0x000fe60000000200 */
[-C--:B------:R-:W-:Y:S01]  /*28da0*/  HMMA.1688.F32.TF32 R228, R228, R14.reuse, R192 ;  /* 0x0000000ee4e4723c */ /* 0x080fe200000810c0 */
[----:B------:R-:W-:Y:S04]  /*28db0*/  LDSM.16.M88.4 R4, [R252+0x6c080] ;  /* 0x06c08000fc04783b */ /* 0x000fe80000000200 */
[----:B------:R-:W-:Y:S03]  /*28dc0*/  LDSM.16.M88.4 R220, [R252+0x6e080] ;  /* 0x06e08000fcdc783b */ /* 0x000fe60000000200 */
[----:B------:R-:W-:Y:S01]  /*28dd0*/  HMMA.1688.F32.TF32 R224, R224, R14, R248 ;  /* 0x0000000ee0e0723c */ /* 0x000fe200000810f8 */
[----:B------:R-:W3:Y:S07]  /*28de0*/  LDSM.16.M88.4 R12, [R252+0x68080] ;  /* 0x06808000fc0c783b */ /* 0x000eee0000000200 */
[C---:B-1----:R-:W-:Y:S08]  /*28df0*/  HMMA.1688.F32.TF32 R112, R32.reuse, R20, R112 ;  /* 0x000000142070723c */ /* 0x042ff00000081070 */
[C---:B------:R-:W-:Y:S08]  /*28e00*/  HMMA.1688.F32.TF32 R136, R32.reuse, R204, R136 ;  /* 0x000000cc2088723c */ /* 0x040ff00000081088 */
[----:B--2---:R-:W-:Y:S08]  /*28e10*/  HMMA.1688.F32.TF32 R140, R32, R28, R108 ;  /* 0x0000001c208c723c */ /* 0x004ff0000008106c */
[----:B------:R-:W-:-:S08]  /*28e20*/  MOV R193, R114 ;  /* 0x0000007200c17202 */ /* 0x000fd00000000f00 */
[----:B------:R-:W-:Y:S01]  /*28e30*/  IMAD.MOV.U32 R114, RZ, RZ, R136 ;  /* 0x000000ffff727224 */ /* 0x000fe200078e0088 */
[----:B------:R-:W-:Y:S01]  /*28e40*/  MOV R110, R139 ;  /* 0x0000008b006e7202 */ /* 0x000fe20000000f00 */
[----:B------:R-:W-:Y:S02]  /*28e50*/  IMAD.MOV.U32 R108, RZ, RZ, R137 ;  /* 0x000000ffff6c7224 */ /* 0x000fe400078e0089 */
[----:B------:R-:W-:Y:S02]  /*28e60*/  IMAD.MOV.U32 R109, RZ, RZ, R138 ;  /* 0x000000ffff6d7224 */ /* 0x000fe400078e008a */
[C---:B---3--:R-:W-:Y:S01]  /*28e70*/  HMMA.1688.F32.TF32 R136, R32.reuse, R12, R116 ;  /* 0x0000000c2088723c */ /* 0x048fe20000081074 */
[----:B------:R-:W-:Y:S02]  /*28e80*/  IMAD.MOV.U32 R195, RZ, RZ, R112 ;  /* 0x000000ffffc37224 */ /* 0x000fe400078e0070 */
[----:B------:R-:W-:Y:S11]  /*28e90*/  IMAD.MOV.U32 R194, RZ, RZ, R113 ;  /* 0x000000ffffc27224 */ /* 0x000ff600078e0071 */
[----:B------:R-:W-:Y:S10]  /*28ea0*/  @!UPT UIADD3 URZ, URZ, URZ, URZ ;  /* 0x0000003f3f3ff290 */ /* 0x000ff4000fffe03f */
[----:B------:R-:W-:Y:S01]  /*28eb0*/  IMAD.MOV.U32 R118, RZ, RZ, R136 ;  /* 0x000000ffff767224 */ /* 0x000fe200078e0088 */
[----:B------:R-:W-:Y:S01]  /*28ec0*/  MOV R113, R139 ;  /* 0x0000008b00717202 */ /* 0x000fe20000000f00 */
[----:B------:R-:W-:Y:S02]  /*28ed0*/  IMAD.MOV.U32 R119, RZ, RZ, R137 ;  /* 0x000000ffff777224 */ /* 0x000fe400078e0089 */
[----:B------:R-:W-:Y:S02]  /*28ee0*/  IMAD.MOV.U32 R112, RZ, RZ, R138 ;  /* 0x000000ffff707224 */ /* 0x000fe400078e008a */
[----:B------:R-:W-:Y:S01]  /*28ef0*/  HMMA.1688.F32.TF32 R136, R32, R8, R232 ;  /* 0x000000082088723c */ /* 0x000fe200000810e8 */
[----:B------:R-:W2:Y:S04]  /*28f00*/  LDL.LU R232, [R1+0x160] ;  /* 0x0001600001e87983 */ /* 0x000ea80000300800 */
[----:B------:R-:W2:Y:S04]  /*28f10*/  LDL.LU R233, [R1+0x164] ;  /* 0x0001640001e97983 */ /* 0x000ea80000300800 */
[----:B------:R-:W2:Y:S04]  /*28f20*/  LDL.LU R234, [R1+0x168] ;  /* 0x0001680001ea7983 */ /* 0x000ea80000300800 */
[----:B------:R-:W2:Y:S11]  /*28f30*/  LDL.LU R235, [R1+0x16c] ;  /* 0x00016c0001eb7983 */ /* 0x000eb60000300800 */
[----:B------:R-:W-:Y:S01]  /*28f40*/  IMAD.MOV.U32 R121, RZ, RZ, R136 ;  /* 0x000000ffff797224 */ /* 0x000fe200078e0088 */
[----:B------:R-:W-:Y:S01]  /*28f50*/  MOV R117, R139 ;  /* 0x0000008b00757202 */ /* 0x000fe20000000f00 */
[----:B------:R-:W-:-:S02]  /*28f60*/  IMAD.MOV.U32 R122, RZ, RZ, R137 ;  /* 0x000000ffff7a7224 */ /* 0x000fc400078e0089 */
[----:B------:R-:W-:Y:S02]  /*28f70*/  IMAD.MOV.U32 R116, RZ, RZ, R138 ;  /* 0x000000ffff747224 */ /* 0x000fe400078e008a */
[C---:B------:R-:W-:Y:S11]  /*28f80*/  HMMA.1688.F32.TF32 R136, R32.reuse, R4, R124 ;  /* 0x000000042088723c */ /* 0x040ff6000008107c */
[----:B------:R-:W-:Y:S11]  /*28f90*/  @!UPT UIADD3 URZ, URZ, URZ, URZ ;  /* 0x0000003f3f3ff290 */ /* 0x000ff6000fffe03f */
[----:B------:R-:W-:Y:S02]  /*28fa0*/  @!UPT UIADD3 URZ, URZ, URZ, URZ ;  /* 0x0000003f3f3ff290 */ /* 0x000fe4000fffe03f */
[----:B------:R-:W-:Y:S02]  /*28fb0*/  IMAD.MOV.U32 R125, RZ, RZ, R136 ;  /* 0x000000ffff7d7224 */ /* 0x000fe400078e0088 */
[----:B------:R-:W-:Y:S01]  /*28fc0*/  IMAD.MOV.U32 R126, RZ, RZ, R137 ;  /* 0x000000ffff7e7224 */ /* 0x000fe200078e0089 */
[----:B------:R-:W3:Y:S01]  /*28fd0*/  LDL.LU R136, [R1+0x150] ;  /* 0x0001500001887983 */ /* 0x000ee20000300800 */
[----:B------:R-:W-:Y:S01]  /*28fe0*/  IMAD.MOV.U32 R127, RZ, RZ, R138 ;  /* 0x000000ffff7f7224 */ /* 0x000fe200078e008a */
[----:B------:R-:W-:Y:S02]  /*28ff0*/  MOV R120, R139 ;  /* 0x0000008b00787202 */ /* 0x000fe40000000f00 */
[----:B------:R-:W3:Y:S04]  /*29000*/  LDL.LU R137, [R1+0x154] ;  /* 0x0001540001897983 */ /* 0x000ee80000300800 */
[----:B------:R-:W3:Y:S04]  /*29010*/  LDL.LU R138, [R1+0x158] ;  /* 0x00015800018a7983 */ /* 0x000ee80000300800 */
[----:B------:R-:W3:Y:S01]  /*29020*/  LDL.LU R139, [R1+0x15c] ;  /* 0x00015c00018b7983 */ /* 0x000ee20000300800 */
[----:B------:R-:W-:Y:S01]  /*29030*/  HMMA.1688.F32.TF32 R128, R32, R24, R236 ;  /* 0x000000182080723c */ /* 0x000fe200000810ec */
[----:B------:R-:W-:-:S02]  /*29040*/  IMAD.MOV.U32 R111, RZ, RZ, R140 ;  /* 0x000000ffff6f7224 */ /* 0x000fc400078e008c */
[----:B------:R-:W3:Y:S04]  /*29050*/  LDL.LU R140, [R1+0x140] ;  /* 0x00014000018c7983 */ /* 0x000ee80000300800 */
[----:B------:R-:W-:Y:S01]  /*29060*/  IMAD.MOV.U32 R236, RZ, RZ, R141 ;  /* 0x000000ffffec7224 */ /* 0x000fe200078e008d */
[----:B------:R-:W-:Y:S01]  /*29070*/  MOV R238, R143 ;  /* 0x0000008f00ee7202 */ /* 0x000fe20000000f00 */
[----:B------:R-:W-:Y:S01]  /*29080*/  IMAD.MOV.U32 R237, RZ, RZ, R142 ;  /* 0x000000ffffed7224 */ /* 0x000fe200078e008e */
        /* <DEDUP_REMOVED lines=19> */
[----:B----4-:R-:W-:Y:S03]  /*291c0*/  HMMA.1688.F32.TF32 R32, R32, R220, R164 ;  /* 0x000000dc2020723c */ /* 0x010fe600000810a4 */
[----:B------:R-:W4:Y:S04]  /*291d0*/  LDL.LU R164, [R1+0xe0] ;  /* 0x0000e00001a47983 */ /* 0x000f280000300800 */
[----:B------:R-:W4:Y:S04]  /*291e0*/  LDL.LU R165, [R1+0xe4] ;  /* 0x0000e40001a57983 */ /* 0x000f280000300800 */
[----:B------:R-:W4:Y:S01]  /*291f0*/  LDL.LU R166, [R1+0xe8] ;  /* 0x0000e80001a67983 */ /* 0x000f220000300800 */
[----:B------:R-:W-:Y:S01]  /*29200*/  IMAD.MOV.U32 R192, RZ, RZ, R115 ;  /* 0x000000ffffc07224 */ /* 0x000fe200078e0073 */
[----:B------:R-:W-:Y:S01]  /*29210*/  MOV R123, R130 ;  /* 0x00000082007b7202 */ /* 0x000fe20000000f00 */
[----:B------:R-:W-:-:S02]  /*29220*/  IMAD.MOV.U32 R239, RZ, RZ, R128 ;  /* 0x000000ffffef7224 */ /* 0x000fc400078e0080 */
[----:B------:R-:W-:-:S08]  /*29230*/  IMAD.MOV.U32 R115, RZ, RZ, R129 ;  /* 0x000000ffff737224 */ /* 0x000fd000078e0081 */
[----:B------:R-:W-:Y:S01]  /*29240*/  IMAD.MOV.U32 R128, RZ, RZ, R32 ;  /* 0x000000ffff807224 */ /* 0x000fe200078e0020 */
[----:B------:R-:W-:Y:S01]  /*29250*/  MOV R124, R35 ;  /* 0x00000023007c7202 */ /* 0x000fe20000000f00 */
[----:B------:R-:W-:Y:S02]  /*29260*/  IMAD.MOV.U32 R129, RZ, RZ, R33 ;  /* 0x000000ffff817224 */ /* 0x000fe400078e0021 */
[----:B------:R-:W-:Y:S02]  /*29270*/  IMAD.MOV.U32 R130, RZ, RZ, R34 ;  /* 0x000000ffff827224 */ /* 0x000fe400078e0022 */
[C---:B--2---:R-:W-:Y:S11]  /*29280*/  HMMA.1688.F32.TF32 R32, R244.reuse, R20, R232 ;  /* 0x00000014f420723c */ /* 0x044ff600000810e8 */
[----:B------:R-:W-:Y:S11]  /*29290*/  @!UPT UIADD3 URZ, URZ, URZ, URZ ;  /* 0x0000003f3f3ff290 */ /* 0x000ff6000fffe03f */
[----:B------:R-:W-:Y:S02]  /*292a0*/  @!UPT UIADD3 URZ, URZ, URZ, URZ ;  /* 0x0000003f3f3ff290 */ /* 0x000fe4000fffe03f */
[----:B------:R-:W-:Y:S01]  /*292b0*/  IMAD.MOV.U32 R232, RZ, RZ, R32 ;  /* 0x000000ffffe87224 */ /* 0x000fe200078e0020 */
[----:B------:R-:W-:Y:S01]  /*292c0*/  MOV R234, R34 ;  /* 0x0000002200ea7202 */ /* 0x000fe20000000f00 */
[----:B------:R-:W-:Y:S02]  /*292d0*/  IMAD.MOV.U32 R233, RZ, RZ, R33 ;  /* 0x000000ffffe97224 */ /* 0x000fe400078e0021 */
[----:B------:R-:W-:Y:S02]  /*292e0*/  IMAD.MOV.U32 R235, RZ, RZ, R35 ;  /* 0x000000ffffeb7224 */ /* 0x000fe400078e0023 */
[C---:B---3--:R-:W-:Y:S11]  /*292f0*/  HMMA.1688.F32.TF32 R32, R244.reuse, R24, R136 ;  /* 0x00000018f420723c */ /* 0x048ff60000081088 */
[----:B------:R-:W-:Y:S11]  /*29300*/  @!UPT UIADD3 URZ, URZ, URZ, URZ ;  /* 0x0000003f3f3ff290 */ /* 0x000ff6000fffe03f */
[----:B------:R-:W-:Y:S02]  /*29310*/  @!UPT UIADD3 URZ, URZ, URZ, URZ ;  /* 0x0000003f3f3ff290 */ /* 0x000fe4000fffe03f */
[----:B------:R-:W-:Y:S01]  /*29320*/  IMAD.MOV.U32 R136, RZ, RZ, R32 ;  /* 0x000000ffff887224 */ /* 0x000fe200078e0020 */
[----:B------:R-:W-:Y:S01]  /*29330*/  MOV R138, R34 ;  /* 0x00000022008a7202 */ /* 0x000fe20000000f00 */
[----:B------:R-:W-:Y:S02]  /*29340*/  IMAD.MOV.U32 R137, RZ, RZ, R33 ;  /* 0x000000ffff897224 */ /* 0x000fe400078e0021 */
[----:B------:R-:W-:Y:S02]  /*29350*/  IMAD.MOV.U32 R139, RZ, RZ, R35 ;  /* 0x000000ffff8b7224 */ /* 0x000fe400078e0023 */
[C---:B------:R-:W-:Y:S11]  /*29360*/  HMMA.1688.F32.TF32 R32, R244.reuse, R28, R140 ;  /* 0x0000001cf420723c */ /* 0x040ff6000008108c */
        /* <DEDUP_REMOVED lines=13> */
[----:B------:R-:W-:Y:S01]  /*29440*/  HMMA.1688.F32.TF32 R32, R244, R12, R148 ;  /* 0x0000000cf420723c */ /* 0x000fe20000081094 */
[----:B------:R-:W-:-:S07]  /*29450*/  IMAD.MOV.U32 R167, RZ, RZ, R2 ;  /* 0x000000ffffa77224 */ /* 0x000fce00078e0002 */
[C---:B------:R-:W-:Y:S11]  /*29460*/  HMMA.1688.F32.TF32 R248, R244.reuse, R4, R180 ;  /* 0x00000004f4f8723c */ /* 0x040ff600000810b4 */
[----:B------:R-:W-:Y:S05]  /*29470*/  @!UPT UIADD3 URZ, URZ, URZ, URZ ;  /* 0x0000003f3f3ff290 */ /* 0x000fea000fffe03f */
[----:B------:R-:W-:Y:S01]  /*29480*/  IMAD.MOV.U32 R148, RZ, RZ, R32 ;  /* 0x000000ffff947224 */ /* 0x000fe200078e0020 */
[----:B------:R-:W-:Y:S01]  /*29490*/  MOV R150, R34 ;  /* 0x0000002200967202 */ /* 0x000fe20000000f00 */
[----:B------:R-:W-:Y:S02]  /*294a0*/  IMAD.MOV.U32 R149, RZ, RZ, R33 ;  /* 0x000000ffff957224 */ /* 0x000fe400078e0021 */
[----:B------:R-:W-:Y:S02]  /*294b0*/  IMAD.MOV.U32 R151, RZ, RZ, R35 ;  /* 0x000000ffff977224 */ /* 0x000fe400078e0023 */
[C---:B------:R-:W-:Y:S08]  /*294c0*/  HMMA.1688.F32.TF32 R32, R244.reuse, R8, R184 ;  /* 0x00000008f420723c */ /* 0x040ff000000810b8 */
[----:B----4-:R-:W-:Y:S01]  /*294d0*/  HMMA.1688.F32.TF32 R244, R244, R220, R164 ;  /* 0x000000dcf4f4723c */ /* 0x010fe200000810a4 */
[----:B------:R-:W-:-:S02]  /*294e0*/  IMAD.MOV.U32 R190, RZ, RZ, R46 ;  /* 0x000000ffffbe7224 */ /* 0x000fc400078e002e */
[----:B------:R-:W-:Y:S01]  /*294f0*/  IMAD.MOV.U32 R191, RZ, RZ, R240 ;  /* 0x000000ffffbf7224 */ /* 0x000fe200078e00f0 */
[----:B------:R-:W-:Y:S01]  /*29500*/  MOV R184, R40 ;  /* 0x0000002800b87202 */ /* 0x000fe20000000f00 */
[----:B------:R-:W-:Y:S01]  /*29510*/  IMAD.MOV.U32 R185, RZ, RZ, R41 ;  /* 0x000000ffffb97224 */ /* 0x000fe200078e0029 */
[----:B------:R-:W-:Y:S01]  /*29520*/  MOV R180, R36 ;  /* 0x0000002400b47202 */ /* 0x000fe20000000f00 */
[----:B------:R-:W-:Y:S01]  /*29530*/  IMAD.MOV.U32 R186, RZ, RZ, R42 ;  /* 0x000000ffffba7224 */ /* 0x000fe200078e002a */
[----:B------:R-:W-:Y:S01]  /*29540*/  MOV R196, R107 ;  /* 0x0000006b00c47202 */ /* 0x000fe20000000f00 */
[----:B------:R-:W-:Y:S01]  /*29550*/  IMAD.MOV.U32 R187, RZ, RZ, R96 ;  /* 0x000000ffffbb7224 */ /* 0x000fe200078e0060 */
[----:B------:R-:W-:Y:S01]  /*29560*/  LDS R107, [R0+0x9200] ;  /* 0x00920000006b7984 */ /* 0x000fe20000000800 */
[----:B------:R-:W-:Y:S02]  /*29570*/  IMAD.MOV.U32 R181, RZ, RZ, R37 ;  /* 0x000000ffffb57224 */ /* 0x000fe400078e0025 */
[----:B------:R-:W-:-:S02]  /*29580*/  IMAD.MOV.U32 R182, RZ, RZ, R38 ;  /* 0x000000ffffb67224 */ /* 0x000fc400078e0026 */
[----:B------:R-:W-:Y:S01]  /*29590*/  IMAD.MOV.U32 R197, RZ, RZ, R106 ;  /* 0x000000ffffc57224 */ /* 0x000fe200078e006a */
[----:B------:R-:W-:Y:S04]  /*295a0*/  STL.64 [R1], R32 ;  /* 0x0000002001007387 */ /* 0x000fe80000100a00 */
[----:B------:R1:W-:Y:S04]  /*295b0*/  STL.64 [R1+0x1a20], R250 ;  /* 0x001a20fa01007387 */ /* 0x0003e80000100a00 */
[----:B------:R2:W-:Y:S01]  /*295c0*/  STL.64 [R1+0x1a18], R248 ;  /* 0x001a18f801007387 */ /* 0x0005e20000100a00 */
[----:B------:R-:W-:-:S02]  /*295d0*/  IMAD.MOV.U32 R183, RZ, RZ, R39 ;  /* 0x000000ffffb77224 */ /* 0x000fc400078e0027 */
[----:B------:R-:W-:Y:S01]  /*295e0*/  IMAD.MOV.U32 R198, RZ, RZ, R105 ;  /* 0x000000ffffc67224 */ /* 0x000fe200078e0069 */
[----:B------:R-:W-:Y:S01]  /*295f0*/  LDS R106, [R3+0x9200] ;  /* 0x00920000036a7984 */ /* 0x000fe20000000800 */
[----:B-1----:R-:W-:-:S03]  /*29600*/  IMAD.MOV.U32 R250, RZ, RZ, R50 ;  /* 0x000000fffffa7224 */ /* 0x002fc600078e0032 */
[----:B------:R-:W-:Y:S01]  /*29610*/  LDS R105, [R0+0x8200] ;  /* 0x0082000000697984 */ /* 0x000fe20000000800 */
[----:B--2---:R-:W-:Y:S01]  /*29620*/  MOV R248, R48 ;  /* 0x0000003000f87202 */ /* 0x004fe20000000f00 */
[----:B------:R-:W-:Y:S02]  /*29630*/  IMAD.MOV.U32 R249, RZ, RZ, R49 ;  /* 0x000000fffff97224 */ /* 0x000fe400078e0031 */
[----:B------:R-:W2:Y:S01]  /*29640*/  LDL.LU R48, [R1+0x1c04] ;  /* 0x001c040001307983 */ /* 0x000ea20000300800 */
[----:B------:R-:W-:-:S03]  /*29650*/  IMAD.MOV.U32 R251, RZ, RZ, R51 ;  /* 0x000000fffffb7224 */ /* 0x000fc600078e0033 */
[----:B------:R-:W2:Y:S04]  /*29660*/  LDL.LU R49, [R1+0x1c00] ;  /* 0x001c000001317983 */ /* 0x000ea80000300800 */
[----:B------:R-:W2:Y:S04]  /*29670*/  LDL.LU R50, [R1+0x1bfc] ;  /* 0x001bfc0001327983 */ /* 0x000ea80000300800 */
[----:B------:R-:W2:Y:S04]  /*29680*/  LDL.LU R51, [R1+0x1bf8] ;  /* 0x001bf80001337983 */ /* 0x000ea80000300800 */
[----:B------:R-:W3:Y:S04]  /*29690*/  LDL.LU R44, [R1+0x1bf4] ;  /* 0x001bf400012c7983 */ /* 0x000ee80000300800 */
[----:B------:R-:W3:Y:S04]  /*296a0*/  LDL.LU R45, [R1+0x1bf0] ;  /* 0x001bf000012d7983 */ /* 0x000ee80000300800 */
[----:B------:R-:W3:Y:S04]  /*296b0*/  LDL.LU R46, [R1+0x1bec] ;  /* 0x001bec00012e7983 */ /* 0x000ee80000300800 */
[----:B------:R-:W4:Y:S04]  /*296c0*/  LDL.LU R240, [R1+0x1be8] ;  /* 0x001be80001f07983 */ /* 0x000f280000300800 */
[----:B------:R1:W-:Y:S04]  /*296d0*/  STL.64 [R1+0x1a30], R246 ;  /* 0x001a30f601007387 */ /* 0x0003e80000100a00 */
[----:B------:R1:W-:Y:S01]  /*296e0*/  STL.64 [R1+0x1a28], R244 ;  /* 0x001a28f401007387 */ /* 0x0003e20000100a00 */
[----:B------:R-:W-:-:S02]  /*296f0*/  IMAD.MOV.U32 R199, RZ, RZ, R104 ;  /* 0x000000ffffc77224 */ /* 0x000fc400078e0068 */
[----:B------:R-:W-:Y:S01]  /*29700*/  IMAD.MOV.U32 R252, RZ, RZ, R34 ;  /* 0x000000fffffc7224 */ /* 0x000fe200078e0022 */
[----:B------:R-:W2:Y:S01]  /*29710*/  LDS R104, [R3+0x8200] ;  /* 0x0082000003687984 */ /* 0x000ea20000000800 */
[----:B-1----:R-:W-:Y:S01]  /*29720*/  IMAD.MOV.U32 R246, RZ, RZ, R243 ;  /* 0x000000fffff67224 */ /* 0x002fe200078e00f3 */
[----:B------:R-:W-:Y:S01]  /*29730*/  HMMA.1688.F32.TF32 R52, R100, R4, R52 ;  /* 0x000000046434723c */ /* 0x000fe20000081034 */
[----:B------:R-:W-:Y:S01]  /*29740*/  IMAD.MOV.U32 R2, RZ, RZ, R35 ;  /* 0x000000ffff027224 */ /* 0x000fe200078e0023 */
[----:B------:R-:W-:Y:S01]  /*29750*/  LDS R164, [R3+0x8300] ;  /* 0x0083000003a47984 */ /* 0x000fe20000000800 */
[----:B------:R-:W-:Y:S01]  /*29760*/  MOV R244, R241 ;  /* 0x000000f100f47202 */ /* 0x000fe20000000f00 */
[----:B------:R-:W-:Y:S02]  /*29770*/  IMAD.MOV.U32 R245, RZ, RZ, R242 ;  /* 0x000000fffff57224 */ /* 0x000fe400078e00f2 */
[----:B------:R-:W4:Y:S04]  /*29780*/  LDL.LU R241, [R1+0x1be4] ;  /* 0x001be40001f17983 */ /* 0x000f280000300800 */
[----:B------:R-:W4:Y:S04]  /*29790*/  LDL.LU R242, [R1+0x1be0] ;  /* 0x001be00001f27983 */ /* 0x000f280000300800 */
[----:B------:R-:W4:Y:S01]  /*297a0*/  LDL.LU R243, [R1+0x1bdc] ;  /* 0x001bdc0001f37983 */ /* 0x000f220000300800 */
[----:B------:R-:W-:-:S03]  /*297b0*/  IMAD.MOV.U32 R247, RZ, RZ, R47 ;  /* 0x000000fffff77224 */ /* 0x000fc600078e002f */
[----:B------:R-:W3:Y:S04]  /*297c0*/  LDL.LU R47, [R1+0x1bd8] ;  /* 0x001bd800012f7983 */ /* 0x000ee80000300800 */
[----:B------:R-:W2:Y:S04]  /*297d0*/  LDL.LU R40, [R1+0x1bd4] ;  /* 0x001bd40001287983 */ /* 0x000ea80000300800 */
[----:B------:R-:W2:Y:S04]  /*297e0*/  LDL.LU R41, [R1+0x1bd0] ;  /* 0x001bd00001297983 */ /* 0x000ea80000300800 */
[----:B------:R-:W2:Y:S04]  /*297f0*/  LDL.LU R42, [R1+0x1bcc] ;  /* 0x001bcc00012a7983 */ /* 0x000ea80000300800 */
[----:B------:R-:W2:Y:S01]  /*29800*/  LDL.LU R96, [R1+0x1bc8] ;  /* 0x001bc80001607983 */ /* 0x000ea20000300800 */
[----:B------:R-:W-:Y:S03]  /*29810*/  HMMA.1688.F32.TF32 R56, R100, R220, R56 ;  /* 0x000000dc6438723c */ /* 0x000fe60000081038 */
[----:B------:R-:W-:Y:S04]  /*29820*/  LDS R166, [R3+0x9300] ;  /* 0x0093000003a67984 */ /* 0x000fe80000000800 */
[----:B------:R-:W-:Y:S01]  /*29830*/  LDS R165, [R0+0x8300] ;  /* 0x0083000000a57984 */ /* 0x000fe20000000800 */
[-C--:B------:R-:W-:Y:S03]  /*29840*/  HMMA.1688.F32.TF32 R60, R92, R20.reuse, R60 ;  /* 0x000000145c3c723c */ /* 0x080fe6000008103c */
[----:B------:R-:W1:Y:S05]  /*29850*/  LDS R167, [R0+0x9300] ;  /* 0x0093000000a77984 */ /* 0x000e6a0000000800 */
[----:B----4-:R-:W-:Y:S11]  /*29860*/  HMMA.1688.F32.TF32 R240, R100, R20, R240 ;  /* 0x0000001464f0723c */ /* 0x010ff600000810f0 */
[----:B------:R-:W-:Y:S11]  /*29870*/  @!UPT UIADD3 URZ, URZ, URZ, URZ ;  /* 0x0000003f3f3ff290 */ /* 0x000ff6000fffe03f */
[----:B------:R-:W-:Y:S01]  /*29880*/  @!UPT UIADD3 URZ, URZ, URZ, URZ ;  /* 0x0000003f3f3ff290 */ /* 0x000fe2000fffe03f */
[----:B------:R4:W-:Y:S04]  /*29890*/  STL.64 [R1+0x1a40], R242 ;  /* 0x001a40f201007387 */ /* 0x0009e80000100a00 */
[----:B------:R1:W-:Y:S01]  /*298a0*/  STL.64 [R1+0x1a38], R240 ;  /* 0x001a38f001007387 */ /* 0x0003e20000100a00 */
[----:B----4-:R-:W-:Y:S01]  /*298b0*/  IMAD.MOV.U32 R242, RZ, RZ, R99 ;  /* 0x000000fffff27224 */ /* 0x010fe200078e0063 */
[----:B-1----:R-:W-:Y:S01]  /*298c0*/  MOV R240, R97 ;  /* 0x0000006100f07202 */ /* 0x002fe20000000f00 */
[----:B------:R-:W-:Y:S01]  /*298d0*/  IMAD.MOV.U32 R241, RZ, RZ, R98 ;  /* 0x000000fffff17224 */ /* 0x000fe200078e0062 */
[----:B------:R-:W4:Y:S01]  /*298e0*/  LDL.LU R97, [R1+0x1bc4] ;  /* 0x001bc40001617983 */ /* 0x000f220000300800 */
[----:B------:R-:W-:-:S03]  /*298f0*/  IMAD.MOV.U32 R243, RZ, RZ, R43 ;  /* 0x000000fffff37224 */ /* 0x000fc600078e002b */
[----:B------:R-:W4:Y:S04]  /*29900*/  LDL.LU R98, [R1+0x1bc0] ;  /* 0x001bc00001627983 */ /* 0x000f280000300800 */
[----:B------:R-:W4:Y:S04]  /*29910*/  LDL.LU R99, [R1+0x1bbc] ;  /* 0x001bbc0001637983 */ /* 0x000f280000300800 */
[----:B------:R-:W4:Y:S04]  /*29920*/  LDL.LU R43, [R1+0x1bb8] ;  /* 0x001bb800012b7983 */ /* 0x000f280000300800 */
[----:B------:R-:W4:Y:S04]  /*29930*/  LDL.LU R36, [R1+0x1bb4] ;  /* 0x001bb40001247983 */ /* 0x000f280000300800 */
[----:B------:R-:W4:Y:S04]  /*29940*/  LDL.LU R37, [R1+0x1bb0] ;  /* 0x001bb00001257983 */ /* 0x000f280000300800 */
[----:B------:R-:W4:Y:S04]  /*29950*/  LDL.LU R38, [R1+0x1bac] ;  /* 0x001bac0001267983 */ /* 0x000f280000300800 */
[----:B------:R-:W4:Y:S01]  /*29960*/  LDL.LU R39, [R1+0x1ba8] ;  /* 0x001ba80001277983 */ /* 0x000f220000300800 */
[C---:B---3--:R-:W-:Y:S08]  /*29970*/  HMMA.1688.F32.TF32 R44, R100.reuse, R12, R44 ;  /* 0x0000000c642c723c */ /* 0x048ff0000008102c */
[----:B--2---:R-:W-:Y:S08]  /*29980*/  HMMA.1688.F32.TF32 R48, R100, R8, R48 ;  /* 0x000000086430723c */ /* 0x004ff00000081030 */
        /* <DEDUP_REMOVED lines=8> */
[C---:B------:R-:W-:Y:S08]  /*29a10*/  HMMA.1688.F32.TF32 R180, R104.reuse, R28, R180 ;  /* 0x0000001c68b4723c */ /* 0x040ff000000810b4 */
[C---:B------:R-:W-:Y:S08]  /*29a20*/  HMMA.1688.F32.TF32 R184, R104.reuse, R12, R184 ;  /* 0x0000000c68b8723c */ /* 0x040ff000000810b8 */
[----:B------:R-:W-:Y:S08]  /*29a30*/  HMMA.1688.F32.TF32 R188, R104, R4, R188 ;  /* 0x0000000468bc723c */ /* 0x000ff000000810bc */
[C---:B----4-:R-:W-:Y:S08]  /*29a40*/  HMMA.1688.F32.TF32 R32, R100.reuse, R24, R96 ;  /* 0x000000186420723c */ /* 0x050ff00000081060 */
[C---:B------:R-:W-:Y:S08]  /*29a50*/  HMMA.1688.F32.TF32 R40, R100.reuse, R204, R40 ;  /* 0x000000cc6428723c */ /* 0x040ff00000081028 */
[----:B------:R-:W-:Y:S07]  /*29a60*/  HMMA.1688.F32.TF32 R36, R100, R28, R36 ;  /* 0x0000001c6424723c */ /* 0x000fee0000081024 */
[----:B------:R1:W-:Y:S04]  /*29a70*/  STL.64 [R1+0x1a50], R34 ;  /* 0x001a502201007387 */ /* 0x0003e80000100a00 */
[----:B------:R2:W-:Y:S01]  /*29a80*/  STL.64 [R1+0x1a48], R32 ;  /* 0x001a482001007387 */ /* 0x0005e20000100a00 */
[----:B------:R-:W-:Y:S01]  /*29a90*/  MOV R96, R135 ;  /* 0x0000008700607202 */ /* 0x000fe20000000f00 */
[----:B------:R-:W-:-:S02]  /*29aa0*/  IMAD.MOV.U32 R97, RZ, RZ, R134 ;  /* 0x000000ffff617224 */ /* 0x000fc400078e0086 */
[----:B------:R-:W-:Y:S02]  /*29ab0*/  IMAD.MOV.U32 R98, RZ, RZ, R133 ;  /* 0x000000ffff627224 */ /* 0x000fe400078e0085 */
[----:B------:R-:W-:Y:S01]  /*29ac0*/  IMAD.MOV.U32 R99, RZ, RZ, R132 ;  /* 0x000000ffff637224 */ /* 0x000fe200078e0084 */
[C---:B------:R-:W-:Y:S01]  /*29ad0*/  HMMA.1688.F32.TF32 R100, R104.reuse, R8, R244 ;  /* 0x000000086864723c */ /* 0x040fe200000810f4 */
[----:B-1----:R-:W-:Y:S01]  /*29ae0*/  IMAD.MOV.U32 R34, RZ, RZ, R138 ;  /* 0x000000ffff227224 */ /* 0x002fe200078e008a */
[----:B------:R-:W-:Y:S01]  /*29af0*/  LDS R132, [R3+0x8280] ;  /* 0x0082800003847984 */ /* 0x000fe20000000800 */
[----:B--2---:R-:W-:Y:S01]  /*29b00*/  MOV R32, R136 ;  /* 0x0000008800207202 */ /* 0x004fe20000000f00 */
[----:B------:R-:W-:Y:S02]  /*29b10*/  IMAD.MOV.U32 R33, RZ, RZ, R137 ;  /* 0x000000ffff217224 */ /* 0x000fe400078e0089 */
[----:B------:R-:W-:Y:S04]  /*29b20*/  LDS R134, [R3+0x9280] ;  /* 0x0092800003867984 */ /* 0x000fe80000000800 */
        /* <DEDUP_REMOVED lines=11> */
[C---:B------:R-:W-:Y:S03]  /*29be0*/  HMMA.1688.F32.TF32 R92, R104.reuse, R24, R96 ;  /* 0x00000018685c723c */ /* 0x040fe60000081060 */
[----:B------:R-:W-:Y:S04]  /*29bf0*/  STL.64 [R1+0x1aa8], R56 ;  /* 0x001aa83801007387 */ /* 0x000fe80000100a00 */
[----:B------:R-:W-:Y:S01]  /*29c00*/  STL.64 [R1+0x1ac0], R62 ;  /* 0x001ac03e01007387 */ /* 0x000fe20000100a00 */
[C---:B------:R-:W-:Y:S03]  /*29c10*/  HMMA.1688.F32.TF32 R96, R104.reuse, R204, R240 ;  /* 0x000000cc6860723c */ /* 0x040fe600000810f0 */
[----:B------:R-:W-:Y:S04]  /*29c20*/  STL.64 [R1+0x1ab8], R60 ;  /* 0x001ab83c01007387 */ /* 0x000fe80000100a00 */
[----:B------:R-:W-:Y:S01]  /*29c30*/  STL.64 [R1+0x1ad0], R66 ;  /* 0x001ad04201007387 */ /* 0x000fe20000100a00 */
[----:B------:R-:W-:Y:S03]  /*29c40*/  HMMA.1688.F32.TF32 R104, R104, R220, R248 ;  /* 0x000000dc6868723c */ /* 0x000fe600000810f8 */
[----:B------:R-:W-:Y:S04]  /*29c50*/  STL.64 [R1+0x1ac8], R64 ;  /* 0x001ac84001007387 */ /* 0x000fe80000100a00 */
[----:B------:R-:W-:Y:S01]  /*29c60*/  STL.64 [R1+0x1ae0], R70 ;  /* 0x001ae04601007387 */ /* 0x000fe20000100a00 */
[----:B------:R-:W-:Y:S01]  /*29c70*/  MOV R248, R148 ;  /* 0x0000009400f87202 */ /* 0x000fe20000000f00 */
[----:B------:R-:W-:-:S02]  /*29c80*/  IMAD.MOV.U32 R249, RZ, RZ, R149 ;  /* 0x000000fffff97224 */ /* 0x000fc400078e0095 */
[----:B------:R2:W-:Y:S01]  /*29c90*/  STL.64 [R1+0x1ad8], R68 ;  /* 0x001ad84401007387 */ /* 0x0005e20000100a00 */
[----:B------:R-:W-:-:S03]  /*29ca0*/  IMAD.MOV.U32 R250, RZ, RZ, R150 ;  /* 0x000000fffffa7224 */ /* 0x000fc600078e0096 */
[----:B------:R-:W3:Y:S01]  /*29cb0*/  LDL.LU R148, [R1+0x1ba4] ;  /* 0x001ba40001947983 */ /* 0x000ee20000300800 */
[----:B------:R-:W-:Y:S01]  /*29cc0*/  IMAD.MOV.U32 R251, RZ, RZ, R151 ;  /* 0x000000fffffb7224 */ /* 0x000fe200078e0097 */
[----:B------:R-:W-:Y:S02]  /*29cd0*/  MOV R244, R144 ;  /* 0x0000009000f47202 */ /* 0x000fe40000000f00 */
[----:B------:R-:W3:Y:S01]  /*29ce0*/  LDL.LU R149, [R1+0x1ba0] ;  /* 0x001ba00001957983 */ /* 0x000ee20000300800 */
[----:B------:R-:W-:-:S03]  /*29cf0*/  IMAD.MOV.U32 R245, RZ, RZ, R145 ;  /* 0x000000fffff57224 */ /* 0x000fc600078e0091 */
[----:B------:R-:W3:Y:S01]  /*29d00*/  LDL.LU R150, [R1+0x1b9c] ;  /* 0x001b9c0001967983 */ /* 0x000ee20000300800 */
[----:B------:R-:W-:-:S03]  /*29d10*/  IMAD.MOV.U32 R246, RZ, RZ, R146 ;  /* 0x000000fffff67224 */ /* 0x000fc600078e0092 */
[----:B------:R-:W3:Y:S01]  /*29d20*/  LDL.LU R151, [R1+0x1b98] ;  /* 0x001b980001977983 */ /* 0x000ee20000300800 */
[----:B------:R-:W-:-:S03]  /*29d30*/  IMAD.MOV.U32 R247, RZ, RZ, R147 ;  /* 0x000000fffff77224 */ /* 0x000fc600078e0093 */
[----:B------:R-:W4:Y:S01]  /*29d40*/  LDL.LU R144, [R1+0x1b94] ;  /* 0x001b940001907983 */ /* 0x000f220000300800 */
[----:B------:R-:W-:-:S03]  /*29d50*/  MOV R240, R140 ;  /* 0x0000008c00f07202 */ /* 0x000fc60000000f00 */
[----:B------:R-:W4:Y:S01]  /*29d60*/  LDL.LU R145, [R1+0x1b90] ;  /* 0x001b900001917983 */ /* 0x000f220000300800 */
[----:B------:R-:W-:-:S03]  /*29d70*/  IMAD.MOV.U32 R241, RZ, RZ, R141 ;  /* 0x000000fffff17224 */ /* 0x000fc600078e008d */
[----:B------:R-:W4:Y:S01]  /*29d80*/  LDL.LU R146, [R1+0x1b8c] ;  /* 0x001b8c0001927983 */ /* 0x000f220000300800 */
[----:B------:R-:W-:-:S03]  /*29d90*/  IMAD.MOV.U32 R242, RZ, RZ, R142 ;  /* 0x000000fffff27224 */ /* 0x000fc600078e008e */
[----:B------:R-:W4:Y:S01]  /*29da0*/  LDL.LU R147, [R1+0x1b88] ;  /* 0x001b880001937983 */ /* 0x000f220000300800 */
[----:B------:R-:W-:-:S03]  /*29db0*/  IMAD.MOV.U32 R243, RZ, RZ, R143 ;  /* 0x000000fffff37224 */ /* 0x000fc600078e008f */
[----:B------:R-:W4:Y:S04]  /*29dc0*/  LDL.LU R140, [R1+0x1b84] ;  /* 0x001b8400018c7983 */ /* 0x000f280000300800 */
[----:B------:R-:W4:Y:S04]  /*29dd0*/  LDL.LU R141, [R1+0x1b80] ;  /* 0x001b8000018d7983 */ /* 0x000f280000300800 */
[----:B------:R-:W4:Y:S01]  /*29de0*/  LDL.LU R142, [R1+0x1b7c] ;  /* 0x001b7c00018e7983 */ /* 0x000f220000300800 */
[----:B------:R-:W-:-:S03]  /*29df0*/  IMAD.MOV.U32 R35, RZ, RZ, R139 ;  /* 0x000000ffff237224 */ /* 0x000fc600078e008b */
[----:B------:R-:W4:Y:S04]  /*29e00*/  LDL.LU R143, [R1+0x1b78] ;  /* 0x001b7800018f7983 */ /* 0x000f280000300800 */
[----:B------:R-:W4:Y:S04]  /*29e10*/  LDL.LU R136, [R1+0x1b74] ;  /* 0x001b740001887983 */ /* 0x000f280000300800 */
[----:B------:R-:W4:Y:S04]  /*29e20*/  LDL.LU R137, [R1+0x1b70] ;  /* 0x001b700001897983 */ /* 0x000f280000300800 */
[----:B------:R-:W4:Y:S04]  /*29e30*/  LDL.LU R138, [R1+0x1b6c] ;  /* 0x001b6c00018a7983 */ /* 0x000f280000300800 */
[----:B------:R-:W4:Y:S01]  /*29e40*/  LDL.LU R139, [R1+0x1b68] ;  /* 0x001b6800018b7983 */ /* 0x000f220000300800 */
        /* <DEDUP_REMOVED lines=11> */
[----:B------:R-:W2:Y:S01]  /*29f00*/  LDS R203, [R0+0xb000] ;  /* 0x00b0000000cb7984 */ /* 0x000ea20000000800 */
[----:B-1----:R-:W-:Y:S01]  /*29f10*/  MOV R36, R232 ;  /* 0x000000e800247202 */ /* 0x002fe20000000f00 */
[----:B------:R-:W-:Y:S01]  /*29f20*/  IMAD.MOV.U32 R37, RZ, RZ, R233 ;  /* 0x000000ffff257224 */ /* 0x000fe200078e00e9 */
[----:B------:R-:W-:Y:S01]  /*29f30*/  HMMA.1688.F32.TF32 R152, R164, R12, R152 ;  /* 0x0000000ca498723c */ /* 0x000fe20000081098 */
[----:B------:R-:W4:Y:S01]  /*29f40*/  LDL.LU R232, [R1+0x1b64] ;  /* 0x001b640001e87983 */ /* 0x000f220000300800 */
[----:B------:R-:W-:Y:S01]  /*29f50*/  IMAD.MOV.U32 R38, RZ, RZ, R234 ;  /* 0x000000ffff267224 */ /* 0x000fe200078e00ea */
[----:B--2---:R-:W-:Y:S01]  /*29f60*/  MOV R68, R195 ;  /* 0x000000c300447202 */ /* 0x004fe20000000f00 */
[----:B------:R-:W-:Y:S01]  /*29f70*/  IMAD.MOV.U32 R39, RZ, RZ, R235 ;  /* 0x000000ffff277224 */ /* 0x000fe200078e00eb */
[----:B------:R-:W2:Y:S01]  /*29f80*/  LDL.LU R233, [R1+0x1b60] ;  /* 0x001b600001e97983 */ /* 0x000ea20000300800 */
[----:B------:R-:W-:-:S02]  /*29f90*/  IMAD.MOV.U32 R69, RZ, RZ, R194 ;  /* 0x000000ffff457224 */ /* 0x000fc400078e00c2 */
[C---:B------:R-:W-:Y:S01]  /*29fa0*/  HMMA.1688.F32.TF32 R156, R164.reuse, R8, R156 ;  /* 0x00000008a49c723c */ /* 0x040fe2000008109c */
[----:B------:R-:W2:Y:S01]  /*29fb0*/  LDL.LU R234, [R1+0x1b5c] ;  /* 0x001b5c0001ea7983 */ /* 0x000ea20000300800 */
[----:B------:R-:W-:Y:S01]  /*29fc0*/  IMAD.MOV.U32 R70, RZ, RZ, R193 ;  /* 0x000000ffff467224 */ /* 0x000fe200078e00c1 */
[----:B------:R-:W-:Y:S01]  /*29fd0*/  MOV R40, R128 ;  /* 0x0000008000287202 */ /* 0x000fe20000000f00 */
[----:B------:R-:W-:Y:S01]  /*29fe0*/  IMAD.MOV.U32 R71, RZ, RZ, R192 ;  /* 0x000000ffff477224 */ /* 0x000fe200078e00c0 */
[----:B------:R-:W2:Y:S03]  /*29ff0*/  LDL.LU R235, [R1+0x1b58] ;  /* 0x001b580001eb7983 */ /* 0x000ea60000300800 */
[----:B------:R-:W-:Y:S01]  /*2a000*/  HMMA.1688.F32.TF32 R160, R164, R4, R160 ;  /* 0x00000004a4a0723c */ /* 0x000fe200000810a0 */
[----:B------:R-:W2:Y:S01]  /*2a010*/  LDL.LU R128, [R1+0x1b54] ;  /* 0x001b540001807983 */ /* 0x000ea20000300800 */
[----:B------:R-:W-:Y:S01]  /*2a020*/  IMAD.MOV.U32 R41, RZ, RZ, R129 ;  /* 0x000000ffff297224 */ /* 0x000fe200078e0081 */
[----:B------:R-:W-:Y:S01]  /*2a030*/  MOV R64, R239 ;  /* 0x000000ef00407202 */ /* 0x000fe20000000f00 */
[----:B------:R-:W-:Y:S01]  /*2a040*/  IMAD.MOV.U32 R42, RZ, RZ, R130 ;  /* 0x000000ffff2a7224 */ /* 0x000fe200078e0082 */
[----:B------:R-:W2:Y:S01]  /*2a050*/  LDL.LU R129, [R1+0x1b50] ;  /* 0x001b500001817983 */ /* 0x000ea20000300800 */
[----:B------:R-:W-:Y:S01]  /*2a060*/  IMAD.MOV.U32 R43, RZ, RZ, R124 ;  /* 0x000000ffff2b7224 */ /* 0x000fe200078e007c */
[----:B------:R-:W-:Y:S01]  /*2a070*/  MOV R44, R125 ;  /* 0x0000007d002c7202 */ /* 0x000fe20000000f00 */
[----:B------:R-:W-:Y:S01]  /*2a080*/  IMAD.MOV.U32 R65, RZ, RZ, R115 ;  /* 0x000000ffff417224 */ /* 0x000fe200078e0073 */
[----:B------:R-:W2:Y:S01]  /*2a090*/  LDL.LU R130, [R1+0x1b4c] ;  /* 0x001b4c0001827983 */ /* 0x000ea20000300800 */
[----:B------:R-:W-:-:S02]  /*2a0a0*/  IMAD.MOV.U32 R66, RZ, RZ, R123 ;  /* 0x000000ffff427224 */ /* 0x000fc400078e007b */
[----:B------:R-:W-:Y:S01]  /*2a0b0*/  IMAD.MOV.U32 R67, RZ, RZ, R131 ;  /* 0x000000ffff437224 */ /* 0x000fe200078e0083 */
        /* <DEDUP_REMOVED lines=9> */
[----:B------:R-:W-:Y:S01]  /*2a150*/  HMMA.1688.F32.TF32 R68, R200, R22, R68 ;  /* 0x00000016c844723c */ /* 0x000fe20000081044 */
[----:B------:R-:W-:-:S02]  /*2a160*/  IMAD.MOV.U32 R62, RZ, RZ, R237 ;  /* 0x000000ffff3e7224 */ /* 0x000fc400078e00ed */
[----:B------:R-:W2:Y:S01]  /*2a170*/  LDL.LU R127, [R1+0x1b3c] ;  /* 0x001b3c00017f7983 */ /* 0x000ea20000300800 */
[----:B------:R-:W-:Y:S02]  /*2a180*/  IMAD.MOV.U32 R63, RZ, RZ, R238 ;  /* 0x000000ffff3f7224 */ /* 0x000fe400078e00ee */
[----:B------:R-:W-:Y:S01]  /*2a190*/  IMAD.MOV.U32 R49, RZ, RZ, R122 ;  /* 0x000000ffff317224 */ /* 0x000fe200078e007a */
[----:B------:R-:W2:Y:S01]  /*2a1a0*/  LDL.LU R120, [R1+0x1b38] ;  /* 0x001b380001787983 */ /* 0x000ea20000300800 */
[----:B------:R-:W-:Y:S01]  /*2a1b0*/  IMAD.MOV.U32 R50, RZ, RZ, R116 ;  /* 0x000000ffff327224 */ /* 0x000fe200078e0074 */
[C---:B------:R-:W-:Y:S02]  /*2a1c0*/  HMMA.1688.F32.TF32 R64, R200.reuse, R26, R64 ;  /* 0x0000001ac840723c */ /* 0x040fe40000081040 */
        /* <DEDUP_REMOVED lines=9> */
[----:B------:R-:W-:Y:S01]  /*2a260*/  IMAD.MOV.U32 R53, RZ, RZ, R119 ;  /* 0x000000ffff357224 */ /* 0x000fe200078e0077 */
[----:B------:R-:W-:Y:S02]  /*2a270*/  HMMA.1688.F32.TF32 R60, R200, R30, R60 ;  /* 0x0000001ec83c723c */ /* 0x000fe4000008103c */
[----:B------:R-:W2:Y:S01]  /*2a280*/  LDL.LU R117, [R1+0x1b28] ;  /* 0x001b280001757983 */ /* 0x000ea20000300800 */
[----:B------:R-:W-:-:S03]  /*2a290*/  IMAD.MOV.U32 R54, RZ, RZ, R112 ;  /* 0x000000ffff367224 */ /* 0x000fc600078e0070 */
[----:B------:R-:W2:Y:S01]  /*2a2a0*/  LDL.LU R118, [R1+0x1b24] ;  /* 0x001b240001767983 */ /* 0x000ea20000300800 */
[----:B------:R-:W-:-:S03]  /*2a2b0*/  IMAD.MOV.U32 R55, RZ, RZ, R113 ;  /* 0x000000ffff377224 */ /* 0x000fc600078e0071 */
[----:B------:R-:W2:Y:S01]  /*2a2c0*/  LDL.LU R119, [R1+0x1b20] ;  /* 0x001b200001777983 */ /* 0x000ea20000300800 */
[C---:B------:R-:W-:Y:S03]  /*2a2d0*/  HMMA.1688.F32.TF32 R56, R200.reuse, R206, R56 ;  /* 0x000000cec838723c */ /* 0x040fe60000081038 */
[----:B------:R-:W2:Y:S04]  /*2a2e0*/  LDL.LU R112, [R1+0x1b1c] ;  /* 0x001b1c0001707983 */ /* 0x000ea80000300800 */
[----:B------:R-:W2:Y:S04]  /*2a2f0*/  LDL.LU R113, [R1+0x1b18] ;  /* 0x001b180001717983 */ /* 0x000ea80000300800 */
[----:B------:R-:W2:Y:S04]  /*2a300*/  LDL.LU R114, [R1+0x1b14] ;  /* 0x001b140001727983 */ /* 0x000ea80000300800 */
        /* <DEDUP_REMOVED lines=14> */
[----:B------:R-:W-:Y:S04]  /*2a3f0*/  STL.64 [R1+0x320], R68 ;  /* 0x0003204401007387 */ /* 0x000fe80000100a00 */
[----:B------:R1:W-:Y:S01]  /*2a400*/  STL.64 [R1+0x328], R70 ;  /* 0x0003284601007387 */ /* 0x0003e20000100a00 */
[----:B------:R-:W-:Y:S03]  /*2a410*/  HMMA.1688.F32.TF32 R200, R200, R222, R40 ;  /* 0x000000dec8c8723c */ /* 0x000fe60000081028 */
[----:B------:R-:W-:Y:S04]  /*2a420*/  LDS R133, [R0+0x8280] ;  /* 0x0082800000857984 */ /* 0x000fe80000000800 */
[----:B------:R-:W-:Y:S04]  /*2a430*/  LDS R135, [R0+0x9280] ;  /* 0x0092800000877984 */ /* 0x000fe80000000800 */
[----:B-1----:R-:W2:Y:S04]  /*2a440*/  LDL.LU.64 R70, [R1+0x1ae0] ;  /* 0x001ae00001467983 */ /* 0x002ea80000300a00 */
[----:B------:R-:W2:Y:S01]  /*2a450*/  LDL.LU.64 R68, [R1+0x1ad8] ;  /* 0x001ad80001447983 */ /* 0x000ea20000300a00 */
[C---:B---3--:R-:W-:Y:S08]  /*2a460*/  HMMA.1688.F32.TF32 R148, R164.reuse, R204, R148 ;  /* 0x000000cca494723c */ /* 0x048ff00000081094 */
[C---:B----4-:R-:W-:Y:S08]  /*2a470*/  HMMA.1688.F32.TF32 R144, R164.reuse, R28, R144 ;  /* 0x0000001ca490723c */ /* 0x050ff00000081090 */
[C---:B------:R-:W-:Y:S08]  /*2a480*/  HMMA.1688.F32.TF32 R140, R164.reuse, R24, R140 ;  /* 0x00000018a48c723c */ /* 0x040ff0000008108c */
[C---:B------:R-:W-:Y:S08]  /*2a490*/  HMMA.1688.F32.TF32 R136, R164.reuse, R20, R136 ;  /* 0x00000014a488723c */ /* 0x040ff00000081088 */
[----:B------:R-:W-:Y:S01]  /*2a4a0*/  HMMA.1688.F32.TF32 R164, R164, R220, R228 ;  /* 0x000000dca4a4723c */ /* 0x000fe200000810e4 */
[----:B------:R-:W-:Y:S04]  /*2a4b0*/  LDS R228, [R3+0xa080] ;  /* 0x00a0800003e47984 */ /* 0x000fe80000000800 */
[----:B------:R-:W-:Y:S04]  /*2a4c0*/  LDS R230, [R3+0xb080] ;  /* 0x00b0800003e67984 */ /* 0x000fe80000000800 */
[----:B------:R-:W-:Y:S04]  /*2a4d0*/  LDS R229, [R0+0xa080] ;  /* 0x00a0800000e57984 */ /* 0x000fe80000000800 */
[----:B------:R-:W1:Y:S04]  /*2a4e0*/  LDS R231, [R0+0xb080] ;  /* 0x00b0800000e77984 */ /* 0x000e680000000800 */
[----:B------:R-:W-:Y:S04]  /*2a4f0*/  STL.64 [R1+0x310], R64 ;  /* 0x0003104001007387 */ /* 0x000fe80000100a00 */
[----:B------:R3:W-:Y:S04]  /*2a500*/  STL.64 [R1+0x318], R66 ;  /* 0x0003184201007387 */ /* 0x0007e80000100a00 */
[----:B---3--:R-:W3:Y:S04]  /*2a510*/  LDL.LU.64 R66, [R1+0x1ad0] ;  /* 0x001ad00001427983 */ /* 0x008ee80000300a00 */
[----:B------:R-:W3:Y:S04]  /*2a520*/  LDL.LU.64 R64, [R1+0x1ac8] ;  /* 0x001ac80001407983 */ /* 0x000ee80000300a00 */
[----:B------:R-:W-:Y:S04]  /*2a530*/  STL.64 [R1+0x300], R60 ;  /* 0x0003003c01007387 */ /* 0x000fe80000100a00 */
[----:B------:R4:W-:Y:S01]  /*2a540*/  STL.64 [R1+0x308], R62 ;  /* 0x0003083e01007387 */ /* 0x0009e20000100a00 */
[C---:B-1----:R-:W-:Y:S03]  /*2a550*/  HMMA.1688.F32.TF32 R36, R228.reuse, R22, R36 ;  /* 0x00000016e424723c */ /* 0x042fe60000081024 */
[----:B----4-:R-:W4:Y:S04]  /*2a560*/  LDL.LU.64 R62, [R1+0x1ac0] ;  /* 0x001ac000013e7983 */ /* 0x010f280000300a00 */
[----:B------:R-:W4:Y:S01]  /*2a570*/  LDL.LU.64 R60, [R1+0x1ab8] ;  /* 0x001ab800013c7983 */ /* 0x000f220000300a00 */
[C---:B------:R-:W-:Y:S03]  /*2a580*/  HMMA.1688.F32.TF32 R32, R228.reuse, R26, R32 ;  /* 0x0000001ae420723c */ /* 0x040fe60000081020 */
        /* <DEDUP_REMOVED lines=16> */
[----:B------:R-:W3:Y:S04]  /*2a690*/  LDL.LU.64 R42, [R1+0x1a70] ;  /* 0x001a7000012a7983 */ /* 0x000ee80000300a00 */
[----:B------:R-:W3:Y:S04]  /*2a6a0*/  LDL.LU.64 R40, [R1+0x1a68] ;  /* 0x001a680001287983 */ /* 0x000ee80000300a00 */
[----:B------:R1:W-:Y:S04]  /*2a6b0*/  STL.64 [R1+0x240], R200 ;  /* 0x000240c801007387 */ /* 0x0003e80000100a00 */
[----:B------:R-:W-:Y:S01]  /*2a6c0*/  STL.64 [R1+0x248], R202 ;  /* 0x000248ca01007387 */ /* 0x000fe20000100a00 */
[C---:B------:R-:W-:Y:S03]  /*2a6d0*/  HMMA.1688.F32.TF32 R240, R228.reuse, R30, R240 ;  /* 0x0000001ee4f0723c */ /* 0x040fe600000810f0 */
[----:B-1----:R-:W3:Y:S04]  /*2a6e0*/  LDL.LU R200, [R1] ;  /* 0x0000000001c87983 */ /* 0x002ee80000300800 */
[----:B------:R-:W3:Y:S04]  /*2a6f0*/  LDL.LU R201, [R1+0x4] ;  /* 0x0000040001c97983 */ /* 0x000ee80000300800 */
[----:B------:R-:W-:Y:S04]  /*2a700*/  STL.64 [R1+0x230], R36 ;  /* 0x0002302401007387 */ /* 0x000fe80000100a00 */
[----:B------:R1:W-:Y:S04]  /*2a710*/  STL.64 [R1+0x238], R38 ;  /* 0x0002382601007387 */ /* 0x0003e80000100a00 */
[----:B-1----:R-:W4:Y:S04]  /*2a720*/  LDL.LU.64 R38, [R1+0x1a60] ;  /* 0x001a600001267983 */ /* 0x002f280000300a00 */
[----:B------:R-:W4:Y:S04]  /*2a730*/  LDL.LU.64 R36, [R1+0x1a58] ;  /* 0x001a580001247983 */ /* 0x000f280000300a00 */
[----:B------:R-:W-:Y:S04]  /*2a740*/  STL.64 [R1+0x220], R32 ;  /* 0x0002202001007387 */ /* 0x000fe80000100a00 */
[----:B------:R1:W-:Y:S04]  /*2a750*/  STL.64 [R1+0x228], R34 ;  /* 0x0002282201007387 */ /* 0x0003e80000100a00 */
[----:B-1----:R-:W4:Y:S04]  /*2a760*/  LDL.LU.64 R34, [R1+0x1a50] ;  /* 0x001a500001227983 */ /* 0x002f280000300a00 */
[----:B------:R-:W4:Y:S01]  /*2a770*/  LDL.LU.64 R32, [R1+0x1a48] ;  /* 0x001a480001207983 */ /* 0x000f220000300a00 */
[C---:B------:R-:W-:Y:S03]  /*2a780*/  HMMA.1688.F32.TF32 R244, R228.reuse, R206, R244 ;  /* 0x000000cee4f4723c */ /* 0x040fe600000810f4 */
[----:B------:R-:W-:Y:S04]  /*2a790*/  STL.64 [R1+0x210], R240 ;  /* 0x000210f001007387 */ /* 0x000fe80000100a00 */
[----:B------:R1:W-:Y:S01]  /*2a7a0*/  STL.64 [R1+0x218], R242 ;  /* 0x000218f201007387 */ /* 0x0003e20000100a00 */
[----:B------:R-:W-:Y:S03]  /*2a7b0*/  HMMA.1688.F32.TF32 R248, R228, R14, R248 ;  /* 0x0000000ee4f8723c */ /* 0x000fe600000810f8 */
[----:B-1----:R-:W4:Y:S04]  /*2a7c0*/  LDL.LU.64 R242, [R1+0x1a40] ;  /* 0x001a400001f27983 */ /* 0x002f280000300a00 */
[----:B------:R-:W4:Y:S08]  /*2a7d0*/  LDL.LU.64 R240, [R1+0x1a38] ;  /* 0x001a380001f07983 */ /* 0x000f300000300a00 */
        /* <DEDUP_REMOVED lines=8> */
[C---:B--2---:R-:W-:Y:S08]  /*2a860*/  HMMA.1688.F32.TF32 R192, R132.reuse, R20, R236 ;  /* 0x0000001484c0723c */ /* 0x044ff000000810ec */
[C---:B------:R-:W-:Y:S08]  /*2a870*/  HMMA.1688.F32.TF32 R108, R132.reuse, R24, R108 ;  /* 0x00000018846c723c */ /* 0x040ff0000008106c */
[C---:B------:R-:W-:Y:S08]  /*2a880*/  HMMA.1688.F32.TF32 R112, R132.reuse, R28, R112 ;  /* 0x0000001c8470723c */ /* 0x040ff00000081070 */
[C---:B------:R-:W-:Y:S08]  /*2a890*/  HMMA.1688.F32.TF32 R116, R132.reuse, R204, R116 ;  /* 0x000000cc8474723c */ /* 0x040ff00000081074 */
[C---:B------:R-:W-:Y:S08]  /*2a8a0*/  HMMA.1688.F32.TF32 R120, R132.reuse, R12, R120 ;  /* 0x0000000c8478723c */ /* 0x040ff00000081078 */
[C---:B------:R-:W-:Y:S08]  /*2a8b0*/  HMMA.1688.F32.TF32 R124, R132.reuse, R8, R124 ;  /* 0x00000008847c723c */ /* 0x040ff0000008107c */
[C---:B------:R-:W-:Y:S01]  /*2a8c0*/  HMMA.1688.F32.TF32 R128, R132.reuse, R4, R128 ;  /* 0x000000048480723c */ /* 0x040fe20000081080 */
[----:B------:R-:W-:Y:S01]  /*2a8d0*/  MOV R202, R252 ;  /* 0x000000fc00ca7202 */ /* 0x000fe20000000f00 */
[----:B------:R-:W-:Y:S01]  /*2a8e0*/  IMAD.MOV.U32 R203, RZ, RZ, R2 ;  /* 0x000000ffffcb7224 */ /* 0x000fe200078e0002 */
[----:B------:R-:W-:Y:S04]  /*2a8f0*/  LDS R236, [R3+0xa180] ;  /* 0x00a1800003ec7984 */ /* 0x000fe80000000800 */
[----:B------:R-:W-:Y:S01]  /*2a900*/  LDS R238, [R3+0xb180] ;  /* 0x00b1800003ee7984 */ /* 0x000fe20000000800 */
[----:B------:R-:W-:Y:S03]  /*2a910*/  HMMA.1688.F32.TF32 R132, R132, R220, R232 ;  /* 0x000000dc8484723c */ /* 0x000fe600000810e8 */
[----:B------:R-:W-:Y:S04]  /*2a920*/  LDS R232, [R3+0xa100] ;  /* 0x00a1000003e87984 */ /* 0x000fe80000000800 */
[----:B------:R-:W-:Y:S04]  /*2a930*/  LDS R234, [R3+0xb100] ;  /* 0x00b1000003ea7984 */ /* 0x000fe80000000800 */
[----:B------:R-:W-:Y:S04]  /*2a940*/  LDS R233, [R0+0xa100] ;  /* 0x00a1000000e97984 */ /* 0x000fe80000000800 */
[----:B------:R-:W4:Y:S04]  /*2a950*/  LDS R235, [R0+0xb100] ;  /* 0x00b1000000eb7984 */ /* 0x000f280000000800 */
[----:B------:R-:W-:Y:S04]  /*2a960*/  LDS R237, [R0+0xa180] ;  /* 0x00a1800000ed7984 */ /* 0x000fe80000000800 */
[----:B------:R-:W1:Y:S01]  /*2a970*/  LDS R239, [R0+0xb180] ;  /* 0x00b1800000ef7984 */ /* 0x000e620000000800 */
[----:B---3--:R-:W-:Y:S11]  /*2a980*/  HMMA.1688.F32.TF32 R200, R228, R10, R200 ;  /* 0x0000000ae4c8723c */ /* 0x008ff600000810c8 */
[----:B------:R-:W-:Y:S11]  /*2a990*/  @!UPT UIADD3 URZ, URZ, URZ, URZ ;  /* 0x0000003f3f3ff290 */ /* 0x000ff6000fffe03f */
[----:B------:R-:W-:Y:S01]  /*2a9a0*/  @!UPT UIADD3 URZ, URZ, URZ, URZ ;  /* 0x0000003f3f3ff290 */ /* 0x000fe2000fffe03f */
[----:B------:R-:W-:Y:S01]  /*2a9b0*/  STL.64 [R1+0x1e0], R200 ;  /* 0x0001e0c801007387 */ /* 0x000fe20000100a00 */
[C---:B----4-:R-:W-:Y:S03]  /*2a9c0*/  HMMA.1688.F32.TF32 R32, R232.reuse, R26, R32 ;  /* 0x0000001ae820723c */ /* 0x050fe60000081020 */
[----:B------:R2:W-:Y:S05]  /*2a9d0*/  STL.64 [R1+0x1e8], R202 ;  /* 0x0001e8ca01007387 */ /* 0x0005ea0000100a00 */
[C---:B--2---:R-:W-:Y:S11]  /*2a9e0*/  HMMA.1688.F32.TF32 R200, R232.reuse, R22, R240 ;  /* 0x00000016e8c8723c */ /* 0x044ff600000810f0 */
[----:B------:R-:W-:Y:S05]  /*2a9f0*/  @!UPT UIADD3 URZ, URZ, URZ, URZ ;  /* 0x0000003f3f3ff290 */ /* 0x000fea000fffe03f */
[----:B------:R-:W-:Y:S01]  /*2aa00*/  IMAD.MOV.U32 R243, RZ, RZ, R32 ;  /* 0x000000fffff37224 */ /* 0x000fe200078e0020 */
[----:B------:R-:W-:Y:S01]  /*2aa10*/  MOV R241, R34 ;  /* 0x0000002200f17202 */ /* 0x000fe20000000f00 */
[----:B------:R-:W-:Y:S02]  /*2aa20*/  IMAD.MOV.U32 R242, RZ, RZ, R33 ;  /* 0x000000fffff27224 */ /* 0x000fe400078e0021 */
[----:B------:R-:W-:Y:S02]  /*2aa30*/  IMAD.MOV.U32 R240, RZ, RZ, R35 ;  /* 0x000000fffff07224 */ /* 0x000fe400078e0023 */
[C---:B------:R-:W-:Y:S08]  /*2aa40*/  HMMA.1688.F32.TF32 R32, R232.reuse, R30, R36 ;  /* 0x0000001ee820723c */ /* 0x040ff00000081024 */
[----:B------:R-:W-:Y:S08]  /*2aa50*/  HMMA.1688.F32.TF32 R36, R232, R10, R48 ;  /* 0x0000000ae824723c */ /* 0x000ff00000081030 */
[C---:B------:R-:W-:Y:S08]  /*2aa60*/  HMMA.1688.F32.TF32 R248, R228.reuse, R6, R248 ;  /* 0x00000006e4f8723c */ /* 0x040ff000000810f8 */
[----:B------:R-:W-:Y:S07]  /*2aa70*/  HMMA.1688.F32.TF32 R228, R228, R222, R244 ;  /* 0x000000dee4e4723c */ /* 0x000fee00000810f4 */
[----:B------:R-:W-:Y:S01]  /*2aa80*/  IMAD.MOV.U32 R247, RZ, RZ, R32 ;  /* 0x000000fffff77224 */ /* 0x000fe200078e0020 */
[----:B------:R-:W-:Y:S01]  /*2aa90*/  MOV R245, R34 ;  /* 0x0000002200f57202 */ /* 0x000fe20000000f00 */
[----:B------:R-:W-:-:S02]  /*2aaa0*/  IMAD.MOV.U32 R246, RZ, RZ, R33 ;  /* 0x000000fffff67224 */ /* 0x000fc400078e0021 */
[----:B------:R-:W-:Y:S02]  /*2aab0*/  IMAD.MOV.U32 R244, RZ, RZ, R35 ;  /* 0x000000fffff47224 */ /* 0x000fe400078e0023 */
[C---:B------:R-:W-:Y:S08]  /*2aac0*/  HMMA.1688.F32.TF32 R32, R232.reuse, R206, R40 ;  /* 0x000000cee820723c */ /* 0x040ff00000081028 */
[----:B------:R-:W-:Y:S01]  /*2aad0*/  HMMA.1688.F32.TF32 R40, R232, R14, R44 ;  /* 0x0000000ee828723c */ /* 0x000fe2000008102c */
[----:B------:R2:W-:Y:S04]  /*2aae0*/  STL.64 [R1+0x1d0], R248 ;  /* 0x0001d0f801007387 */ /* 0x0005e80000100a00 */
[----:B------:R3:W-:Y:S04]  /*2aaf0*/  STL.64 [R1+0x1d8], R250 ;  /* 0x0001d8fa01007387 */ /* 0x0007e80000100a00 */
[----:B------:R-:W-:Y:S04]  /*2ab00*/  STL.64 [R1+0xd0], R228 ;  /* 0x0000d0e401007387 */ /* 0x000fe80000100a00 */
[----:B------:R-:W-:Y:S03]  /*2ab10*/  STL.64 [R1+0xd8], R230 ;  /* 0x0000d8e601007387 */ /* 0x000fe60000100a00 */
[----:B--2---:R-:W-:Y:S01]  /*2ab20*/  MOV R249, R34 ;  /* 0x0000002200f97202 */ /* 0x004fe20000000f00 */
[----:B------:R-:W-:Y:S01]  /*2ab30*/  STL.64 [R1+0xc0], R200 ;  /* 0x0000c0c801007387 */ /* 0x000fe20000100a00 */
[----:B---3--:R-:W-:-:S02]  /*2ab40*/  IMAD.MOV.U32 R251, RZ, RZ, R32 ;  /* 0x000000fffffb7224 */ /* 0x008fc400078e0020 */
[----:B------:R-:W-:Y:S01]  /*2ab50*/  IMAD.MOV.U32 R250, RZ, RZ, R33 ;  /* 0x000000fffffa7224 */ /* 0x000fe200078e0021 */
[----:B------:R-:W-:Y:S01]  /*2ab60*/  STL.64 [R1+0xc8], R202 ;  /* 0x0000c8ca01007387 */ /* 0x000fe20000100a00 */
[----:B------:R-:W-:Y:S02]  /*2ab70*/  IMAD.MOV.U32 R248, RZ, RZ, R35 ;  /* 0x000000fffff87224 */ /* 0x000fe400078e0023 */
[C---:B------:R-:W-:Y:S01]  /*2ab80*/  HMMA.1688.F32.TF32 R32, R232.reuse, R6, R52 ;  /* 0x00000006e820723c */ /* 0x040fe20000081034 */
[----:B------:R-:W-:Y:S04]  /*2ab90*/  STL.64 [R1+0x80], R40 ;  /* 0x0000802801007387 */ /* 0x000fe80000100a00 */
[----:B------:R2:W-:Y:S04]  /*2aba0*/  STL.64 [R1+0x88], R42 ;  /* 0x0000882a01007387 */ /* 0x0005e80000100a00 */
[----:B------:R-:W-:Y:S04]  /*2abb0*/  LDS R44, [R3+0xa280] ;  /* 0x00a28000032c7984 */ /* 0x000fe80000000800 */
[----:B------:R-:W-:Y:S01]  /*2abc0*/  LDS R46, [R3+0xb280] ;  /* 0x00b28000032e7984 */ /* 0x000fe20000000800 */
[----:B--2---:R-:W-:Y:S03]  /*2abd0*/  HMMA.1688.F32.TF32 R40, R232, R222, R56 ;  /* 0x000000dee828723c */ /* 0x004fe60000081038 */
[----:B------:R-:W-:Y:S04]  /*2abe0*/  STL.64 [R1+0x70], R36 ;  /* 0x0000702401007387 */ /* 0x000fe80000100a00 */
[----:B------:R1:W-:Y:S04]  /*2abf0*/  STL.64 [R1+0x78], R38 ;  /* 0x0000782601007387 */ /* 0x0003e80000100a00 */
[----:B------:R-:W-:Y:S04]  /*2ac00*/  STL.64 [R1+0x60], R32 ;  /* 0x0000602001007387 */ /* 0x000fe80000100a00 */
[----:B------:R2:W-:Y:S01]  /*2ac10*/  STL.64 [R1+0x68], R34 ;  /* 0x0000682201007387 */ /* 0x0005e20000100a00 */
[C---:B-1----:R-:W-:Y:S03]  /*2ac20*/  HMMA.1688.F32.TF32 R36, R236.reuse, R22, R60 ;  /* 0x00000016ec24723c */ /* 0x042fe6000008103c */
[----:B------:R-:W-:Y:S04]  /*2ac30*/  LDS R45, [R0+0xa280] ;  /* 0x00a28000002d7984 */ /* 0x000fe80000000800 */
[----:B------:R-:W-:Y:S01]  /*2ac40*/  LDS R47, [R0+0xb280] ;  /* 0x00b28000002f7984 */ /* 0x000fe20000000800 */
[C---:B--2---:R-:W-:Y:S03]  /*2ac50*/  HMMA.1688.F32.TF32 R32, R236.reuse, R26, R64 ;  /* 0x0000001aec20723c */ /* 0x044fe60000081040 */
[----:B------:R-:W-:Y:S04]  /*2ac60*/  STL.64 [R1+0x50], R40 ;  /* 0x0000502801007387 */ /* 0x000fe80000100a00 */
[----:B------:R1:W-:Y:S02]  /*2ac70*/  STL.64 [R1+0x58], R42 ;  /* 0x0000582a01007387 */ /* 0x0003e40000100a00 */
[C---:B-1----:R-:W-:Y:S06]  /*2ac80*/  HMMA.1688.F32.TF32 R40, R236.reuse, R30, R68 ;  /* 0x0000001eec28723c */ /* 0x042fec0000081044 */
[----:B------:R-:W-:Y:S04]  /*2ac90*/  STL.64 [R1+0x40], R36 ;  /* 0x0000402401007387 */ /* 0x000fe80000100a00 */
[----:B------:R1:W-:Y:S04]  /*2aca0*/  STL.64 [R1+0x48], R38 ;  /* 0x0000482601007387 */ /* 0x0003e80000100a00 */
[----:B------:R-:W-:Y:S04]  /*2acb0*/  STL.64 [R1+0x30], R32 ;  /* 0x0000302001007387 */ /* 0x000fe80000100a00 */
[----:B------:R2:W-:Y:S05]  /*2acc0*/  STL.64 [R1+0x38], R34 ;  /* 0x0000382201007387 */ /* 0x0005ea0000100a00 */
[----:B------:R-:W-:Y:S04]  /*2acd0*/  STL.64 [R1+0x20], R40 ;  /* 0x0000202801007387 */ /* 0x000fe80000100a00 */
[----:B------:R-:W-:Y:S04]  /*2ace0*/  STL.64 [R1+0x28], R42 ;  /* 0x0000282a01007387 */ /* 0x000fe80000100a00 */
[----:B------:R-:W-:Y:S04]  /*2acf0*/  LDS R40, [R3+0xa200] ;  /* 0x00a2000003287984 */ /* 0x000fe80000000800 */
[----:B------:R-:W-:Y:S04]  /*2ad00*/  LDS R42, [R3+0xb200] ;  /* 0x00b20000032a7984 */ /* 0x000fe80000000800 */
[----:B------:R-:W-:Y:S04]  /*2ad10*/  LDS R41, [R0+0xa200] ;  /* 0x00a2000000297984 */ /* 0x000fe80000000800 */
[----:B------:R-:W3:Y:S01]  /*2ad20*/  LDS R43, [R0+0xb200] ;  /* 0x00b20000002b7984 */ /* 0x000ee20000000800 */
[C---:B-1----:R-:W-:Y:S08]  /*2ad30*/  HMMA.1688.F32.TF32 R36, R236.reuse, R206, R72 ;  /* 0x000000ceec24723c */ /* 0x042ff00000081048 */
[C---:B------:R-:W-:Y:S08]  /*2ad40*/  HMMA.1688.F32.TF32 R232, R236.reuse, R10, R80 ;  /* 0x0000000aece8723c */ /* 0x040ff00000081050 */
[C---:B--2---:R-:W-:Y:S08]  /*2ad50*/  HMMA.1688.F32.TF32 R32, R236.reuse, R14, R76 ;  /* 0x0000000eec20723c */ /* 0x044ff0000008104c */
[----:B------:R-:W-:Y:S01]  /*2ad60*/  HMMA.1688.F32.TF32 R228, R236, R6, R84 ;  /* 0x00000006ece4723c */ /* 0x000fe20000081054 */
[----:B------:R-:W-:Y:S07]  /*2ad70*/  STL.64 [R1+0x10], R36 ;  /* 0x0000102401007387 */ /* 0x000fee0000100a00 */
[----:B---3--:R-:W-:Y:S01]  /*2ad80*/  HMMA.1688.F32.TF32 R48, R40, R26, R92 ;  /* 0x0000001a2830723c */ /* 0x008fe2000008105c */
[----:B------:R-:W-:Y:S04]  /*2ad90*/  STL.64 [R1+0x18], R38 ;  /* 0x0000182601007387 */ /* 0x000fe80000100a00 */
[----:B------:R1:W-:Y:S04]  /*2ada0*/  STL [R1+0x1a08], R232 ;  /* 0x001a08e801007387 */ /* 0x0003e80000100800 */
[----:B------:R-:W-:Y:S04]  /*2adb0*/  STL.64 [R1], R32 ;  /* 0x0000002001007387 */ /* 0x000fe80000100a00 */
[----:B------:R-:W-:Y:S04]  /*2adc0*/  STL.64 [R1+0x8], R34 ;  /* 0x0000082201007387 */ /* 0x000fe80000100a00 */
[----:B------:R-:W-:Y:S04]  /*2add0*/  STL [R1+0x1a04], R233 ;  /* 0x001a04e901007387 */ /* 0x000fe80000100800 */
[----:B------:R-:W-:Y:S04]  /*2ade0*/  STL [R1+0x1a00], R234 ;  /* 0x001a00ea01007387 */ /* 0x000fe80000100800 */
[----:B------:R-:W-:Y:S01]  /*2adf0*/  STL [R1+0x19fc], R235 ;  /* 0x0019fceb01007387 */ /* 0x000fe20000100800 */
[----:B-1----:R-:W-:-:S03]  /*2ae00*/  IMAD.MOV.U32 R232, RZ, RZ, R51 ;  /* 0x000000ffffe87224 */ /* 0x002fc600078e0033 */
[----:B------:R1:W-:Y:S04]  /*2ae10*/  STL [R1+0x1a14], R228 ;  /* 0x001a14e401007387 */ /* 0x0003e80000100800 */
[----:B------:R2:W-:Y:S04]  /*2ae20*/  STL [R1+0x1a10], R229 ;  /* 0x001a10e501007387 */ /* 0x0005e80000100800 */
[----:B------:R3:W-:Y:S01]  /*2ae30*/  STL [R1+0x1a0c], R230 ;  /* 0x001a0ce601007387 */ /* 0x0007e20000100800 */
[----:B-1----:R-:W-:Y:S01]  /*2ae40*/  IMAD.MOV.U32 R228, RZ, RZ, R48 ;  /* 0x000000ffffe47224 */ /* 0x002fe200078e0030 */
[----:B------:R-:W-:Y:S02]  /*2ae50*/  HMMA.1688.F32.TF32 R52, R40, R22, R196 ;  /* 0x000000162834723c */ /* 0x000fe400000810c4 */
[----:B------:R-:W-:Y:S01]  /*2ae60*/  LDS R36, [R3+0xa300] ;  /* 0x00a3000003247984 */ /* 0x000fe20000000800 */
[----:B--2---:R-:W-:-:S03]  /*2ae70*/  IMAD.MOV.U32 R229, RZ, RZ, R49 ;  /* 0x000000ffffe57224 */ /* 0x004fc600078e0031 */
[----:B------:R-:W-:Y:S01]  /*2ae80*/  LDS R38, [R3+0xb300] ;  /* 0x00b3000003267984 */ /* 0x000fe20000000800 */
[----:B---3--:R-:W-:Y:S02]  /*2ae90*/  MOV R230, R50 ;  /* 0x0000003200e67202 */ /* 0x008fe40000000f00 */
[C---:B------:R-:W-:Y:S01]  /*2aea0*/  HMMA.1688.F32.TF32 R48, R40.reuse, R30, R180 ;  /* 0x0000001e2830723c */ /* 0x040fe200000810b4 */
[----:B------:R1:W-:Y:S04]  /*2aeb0*/  STL [R1+0x19f8], R231 ;  /* 0x0019f8e701007387 */ /* 0x0003e80000100800 */
[----:B------:R-:W-:Y:S03]  /*2aec0*/  LDS R37, [R0+0xa300] ;  /* 0x00a3000000257984 */ /* 0x000fe60000000800 */
[----:B------:R-:W-:Y:S01]  /*2aed0*/  HMMA.1688.F32.TF32 R56, R40, R14, R184 ;  /* 0x0000000e2838723c */ /* 0x000fe200000810b8 */
[----:B------:R-:W2:Y:S04]  /*2aee0*/  LDS R39, [R0+0xb300] ;  /* 0x00b3000000277984 */ /* 0x000ea80000000800 */
[----:B------:R-:W-:Y:S04]  /*2aef0*/  LDS R32, [R3+0xa380] ;  /* 0x00a3800003207984 */ /* 0x000fe80000000800 */
[----:B------:R-:W-:Y:S04]  /*2af00*/  LDS R34, [R3+0xb380] ;  /* 0x00b3800003227984 */ /* 0x000fe80000000800 */
[----:B------:R-:W-:Y:S03]  /*2af10*/  LDS R33, [R0+0xa380] ;  /* 0x00a3800000217984 */ /* 0x000fe60000000800 */
[----:B------:R-:W-:Y:S01]  /*2af20*/  IMAD.MOV.U32 R233, RZ, RZ, R48 ;  /* 0x000000ffffe97224 */ /* 0x000fe200078e0030 */
[----:B------:R-:W-:Y:S01]  /*2af30*/  MOV R235, R50 ;  /* 0x0000003200eb7202 */ /* 0x000fe20000000f00 */
[----:B------:R-:W-:Y:S01]  /*2af40*/  IMAD.MOV.U32 R234, RZ, RZ, R49 ;  /* 0x000000ffffea7224 */ /* 0x000fe200078e0031 */
[----:B------:R-:W3:Y:S01]  /*2af50*/  LDS R35, [R0+0xb380] ;  /* 0x00b3800000237984 */ /* 0x000ee20000000800 */
[----:B-1----:R-:W-:-:S02]  /*2af60*/  IMAD.MOV.U32 R231, RZ, RZ, R51 ;  /* 0x000000ffffe77224 */ /* 0x002fc400078e0033 */
[----:B------:R-:W-:Y:S01]  /*2af70*/  HMMA.1688.F32.TF32 R48, R40, R206, R96 ;  /* 0x000000ce2830723c */ /* 0x000fe20000081060 */
[----:B------:R-:W-:Y:S04]  /*2af80*/  STL.64 [R1+0x2b0], R52 ;  /* 0x0002b03401007387 */ /* 0x000fe80000100a00 */
[----:B------:R1:W-:Y:S03]  /*2af90*/  STL.64 [R1+0x2b8], R54 ;  /* 0x0002b83601007387 */ /* 0x0003e60000100a00 */
[----:B------:R-:W-:Y:S01]  /*2afa0*/  HMMA.1688.F32.TF32 R236, R236, R222, R88 ;  /* 0x000000deecec723c */ /* 0x000fe20000081058 */
[----:B------:R-:W-:Y:S04]  /*2afb0*/  LDS R84, [R3+0xc080] ;  /* 0x00c0800003547984 */ /* 0x000fe80000000800 */
[----:B------:R-:W-:Y:S03]  /*2afc0*/  LDS R86, [R3+0xd080] ;  /* 0x00d0800003567984 */ /* 0x000fe60000000800 */
[C---:B-1----:R-:W-:Y:S01]  /*2afd0*/  HMMA.1688.F32.TF32 R52, R40.reuse, R10, R100 ;  /* 0x0000000a2834723c */ /* 0x042fe20000081064 */
[----:B------:R-:W-:Y:S04]  /*2afe0*/  LDS R85, [R0+0xc080] ;  /* 0x00c0800000557984 */ /* 0x000fe80000000800 */
[----:B------:R-:W-:Y:S04]  /*2aff0*/  LDS R87, [R0+0xd080] ;  /* 0x00d0800000577984 */ /* 0x000fe80000000800 */
[----:B------:R-:W-:Y:S04]  /*2b000*/  STL.64 [R1+0x280], R48 ;  /* 0x0002803001007387 */ /* 0x000fe80000100a00 */
[----:B------:R1:W-:Y:S02]  /*2b010*/  STL.64 [R1+0x288], R50 ;  /* 0x0002883201007387 */ /* 0x0003e40000100a00 */
[C---:B-1----:R-:W-:Y:S08]  /*2b020*/  HMMA.1688.F32.TF32 R48, R40.reuse, R6, R188 ;  /* 0x000000062830723c */ /* 0x042ff000000810bc */
[----:B------:R-:W-:Y:S01]  /*2b030*/  HMMA.1688.F32.TF32 R40, R40, R222, R104 ;  /* 0x000000de2828723c */ /* 0x000fe20000081068 */
        /* <DEDUP_REMOVED lines=9> */
[C---:B----4-:R-:W-:Y:S08]  /*2b0d0*/  HMMA.1688.F32.TF32 R48, R44.reuse, R26, R108 ;  /* 0x0000001a2c30723c */ /* 0x050ff0000008106c */
        /* <DEDUP_REMOVED lines=8> */
[----:B----4-:R-:W-:Y:S08]  /*2b160*/  HMMA.1688.F32.TF32 R48, R44, R14, R120 ;  /* 0x0000000e2c30723c */ /* 0x010ff00000081078 */
[C---:B--2---:R-:W-:Y:S08]  /*2b170*/  HMMA.1688.F32.TF32 R180, R36.reuse, R10, R156 ;  /* 0x0000000a24b4723c */ /* 0x044ff0000008109c */
[----:B------:R-:W-:Y:S08]  /*2b180*/  HMMA.1688.F32.TF32 R184, R36, R6, R160 ;  /* 0x0000000624b8723c */ /* 0x000ff000000810a0 */
[C---:B---3--:R-:W-:Y:S08]  /*2b190*/  HMMA.1688.F32.TF32 R196, R32.reuse, R26, R172 ;  /* 0x0000001a20c4723c */ /* 0x048ff000000810ac */
[----:B------:R-:W-:Y:S01]  /*2b1a0*/  HMMA.1688.F32.TF32 R200, R32, R30, R176 ;  /* 0x0000001e20c8723c */ /* 0x000fe200000810b0 */
[----:B------:R-:W-:Y:S01]  /*2b1b0*/  IMAD.MOV.U32 R99, RZ, RZ, R244 ;  /* 0x000000ffff637224 */ /* 0x000fe200078e00f4 */
[----:B------:R-:W-:Y:S01]  /*2b1c0*/  MOV R98, R245 ;  /* 0x000000f500627202 */ /* 0x000fe20000000f00 */
[----:B------:R-:W-:-:S02]  /*2b1d0*/  IMAD.MOV.U32 R97, RZ, RZ, R246 ;  /* 0x000000ffff617224 */ /* 0x000fc400078e00f6 */
[----:B------:R-:W-:Y:S01]  /*2b1e0*/  IMAD.MOV.U32 R96, RZ, RZ, R247 ;  /* 0x000000ffff607224 */ /* 0x000fe200078e00f7 */
[----:B------:R-:W-:Y:S01]  /*2b1f0*/  MOV R102, R249 ;  /* 0x000000f900667202 */ /* 0x000fe20000000f00 */
[----:B------:R-:W-:Y:S01]  /*2b200*/  IMAD.MOV.U32 R103, RZ, RZ, R248 ;  /* 0x000000ffff677224 */ /* 0x000fe200078e00f8 */
[----:B-1----:R-:W-:Y:S01]  /*2b210*/  HMMA.1688.F32.TF32 R40, R44, R10, R124 ;  /* 0x0000000a2c28723c */ /* 0x002fe2000008107c */
[----:B------:R-:W-:Y:S04]  /*2b220*/  STL.64 [R1+0x180], R52 ;  /* 0x0001803401007387 */ /* 0x000fe80000100a00 */
[----:B------:R-:W-:Y:S04]  /*2b230*/  STL.64 [R1+0x188], R54 ;  /* 0x0001883601007387 */ /* 0x000fe80000100a00 */
[----:B------:R-:W-:Y:S04]  /*2b240*/  STL.64 [R1+0x170], R48 ;  /* 0x0001703001007387 */ /* 0x000fe80000100a00 */
[----:B------:R-:W-:Y:S01]  /*2b250*/  STL.64 [R1+0x178], R50 ;  /* 0x0001783201007387 */ /* 0x000fe20000100a00 */
[----:B------:R-:W-:Y:S01]  /*2b260*/  HMMA.1688.F32.TF32 R192, R32, R22, R168 ;  /* 0x0000001620c0723c */ /* 0x000fe200000810a8 */
[----:B------:R-:W-:-:S02]  /*2b270*/  IMAD.MOV.U32 R101, RZ, RZ, R250 ;  /* 0x000000ffff657224 */ /* 0x000fc400078e00fa */
[----:B------:R-:W-:Y:S01]  /*2b280*/  IMAD.MOV.U32 R100, RZ, RZ, R251 ;  /* 0x000000ffff647224 */ /* 0x000fe200078e00fb */
[----:B------:R-:W-:Y:S01]  /*2b290*/  MOV R94, R241 ;  /* 0x000000f1005e7202 */ /* 0x000fe20000000f00 */
[----:B------:R-:W-:Y:S01]  /*2b2a0*/  IMAD.MOV.U32 R95, RZ, RZ, R240 ;  /* 0x000000ffff5f7224 */ /* 0x000fe200078e00f0 */
[----:B------:R-:W-:Y:S04]  /*2b2b0*/  LDS R116, [R3+0xc100] ;  /* 0x00c1000003747984 */ /* 0x000fe80000000800 */
[----:B------:R-:W-:Y:S01]  /*2b2c0*/  IMAD.MOV.U32 R252, RZ, RZ, R42 ;  /* 0x000000fffffc7224 */ /* 0x000fe200078e002a */
[----:B------:R1:W-:Y:S01]  /*2b2d0*/  STL.64 [R1+0x160], R40 ;  /* 0x0001602801007387 */ /* 0x0003e20000100a00 */
[----:B------:R-:W-:Y:S02]  /*2b2e0*/  IMAD.MOV.U32 R2, RZ, RZ, R43 ;  /* 0x000000ffff027224 */ /* 0x000fe400078e002b */
[----:B------:R-:W-:Y:S01]  /*2b2f0*/  IMAD.MOV.U32 R93, RZ, RZ, R242 ;  /* 0x000000ffff5d7224 */ /* 0x000fe200078e00f2 */
[----:B------:R-:W-:Y:S01]  /*2b300*/  LDS R118, [R3+0xd100] ;  /* 0x00d1000003767984 */ /* 0x000fe20000000800 */
[----:B------:R-:W-:-:S03]  /*2b310*/  IMAD.MOV.U32 R92, RZ, RZ, R243 ;  /* 0x000000ffff5c7224 */ /* 0x000fc600078e00f3 */
[----:B------:R-:W-:Y:S01]  /*2b320*/  LDS R117, [R0+0xc100] ;  /* 0x00c1000000757984 */ /* 0x000fe20000000800 */
[C---:B-1----:R-:W-:Y:S03]  /*2b330*/  HMMA.1688.F32.TF32 R40, R44.reuse, R6, R128 ;  /* 0x000000062c28723c */ /* 0x042fe60000081080 */
[----:B------:R-:W-:Y:S04]  /*2b340*/  STL [R1+0x19f4], R2 ;  /* 0x0019f40201007387 */ /* 0x000fe80000100800 */
[----:B------:R-:W-:Y:S01]  /*2b350*/  STL [R1+0x19f0], R252 ;  /* 0x0019f0fc01007387 */ /* 0x000fe20000100800 */
[----:B------:R-:W-:Y:S03]  /*2b360*/  HMMA.1688.F32.TF32 R48, R44, R222, R132 ;  /* 0x000000de2c30723c */ /* 0x000fe60000081084 */
[----:B------:R-:W-:Y:S04]  /*2b370*/  LDS R119, [R0+0xd100] ;  /* 0x00d1000000777984 */ /* 0x000fe80000000800 */
[----:B------:R-:W-:Y:S01]  /*2b380*/  LDS R52, [R3+0xc000] ;  /* 0x00c0000003347984 */ /* 0x000fe20000000800 */
[C---:B------:R-:W-:Y:S03]  /*2b390*/  HMMA.1688.F32.TF32 R44, R36.reuse, R22, R136 ;  /* 0x00000016242c723c */ /* 0x040fe60000081088 */
[----:B------:R-:W-:Y:S04]  /*2b3a0*/  LDS R54, [R3+0xd000] ;  /* 0x00d0000003367984 */ /* 0x000fe80000000800 */
[----:B------:R-:W-:Y:S04]  /*2b3b0*/  LDS R53, [R0+0xc000] ;  /* 0x00c0000000357984 */ /* 0x000fe80000000800 */
[----:B------:R-:W-:Y:S04]  /*2b3c0*/  STL.64 [R1+0x150], R40 ;  /* 0x0001502801007387 */ /* 0x000fe80000100a00 */
[----:B------:R1:W-:Y:S04]  /*2b3d0*/  STL.64 [R1+0x158], R42 ;  /* 0x0001582a01007387 */ /* 0x0003e80000100a00 */
[----:B------:R-:W-:Y:S04]  /*2b3e0*/  LDS R55, [R0+0xd000] ;  /* 0x00d0000000377984 */ /* 0x000fe80000000800 */
[----:B------:R-:W-:Y:S01]  /*2b3f0*/  LDS R156, [R3+0xc280] ;  /* 0x00c28000039c7984 */ /* 0x000fe20000000800 */
[C---:B-1----:R-:W-:Y:S03]  /*2b400*/  HMMA.1688.F32.TF32 R40, R36.reuse, R26, R140 ;  /* 0x0000001a2428723c */ /* 0x042fe6000008108c */
[----:B------:R-:W-:Y:S04]  /*2b410*/  STL.64 [R1+0x140], R48 ;  /* 0x0001403001007387 */ /* 0x000fe80000100a00 */
[----:B------:R1:W-:Y:S04]  /*2b420*/  STL.64 [R1+0x148], R50 ;  /* 0x0001483201007387 */ /* 0x0003e80000100a00 */
[----:B------:R-:W-:Y:S04]  /*2b430*/  STL.64 [R1+0x130], R44 ;  /* 0x0001302c01007387 */ /* 0x000fe80000100a00 */
[----:B------:R2:W-:Y:S01]  /*2b440*/  STL.64 [R1+0x138], R46 ;  /* 0x0001382e01007387 */ /* 0x0005e20000100a00 */
[C---:B-1----:R-:W-:Y:S03]  /*2b450*/  HMMA.1688.F32.TF32 R48, R36.reuse, R30, R144 ;  /* 0x0000001e2430723c */ /* 0x042fe60000081090 */
[----:B------:R-:W-:Y:S04]  /*2b460*/  LDS R158, [R3+0xd280] ;  /* 0x00d28000039e7984 */ /* 0x000fe80000000800 */
[----:B------:R-:W-:Y:S01]  /*2b470*/  LDS R157, [R0+0xc280] ;  /* 0x00c28000009d7984 */ /* 0x000fe20000000800 */
[-C--:B--2---:R-:W-:Y:S03]  /*2b480*/  HMMA.1688.F32.TF32 R44, R36, R206.reuse, R148 ;  /* 0x000000ce242c723c */ /* 0x084fe60000081094 */
[----:B------:R-:W-:Y:S04]  /*2b490*/  STL.64 [R1+0x120], R40 ;  /* 0x0001202801007387 */ /* 0x000fe80000100a00 */
[----:B------:R1:W-:Y:S01]  /*2b4a0*/  STL.64 [R1+0x128], R42 ;  /* 0x0001282a01007387 */ /* 0x0003e20000100a00 */
[----:B------:R-:W-:Y:S03]  /*2b4b0*/  HMMA.1688.F32.TF32 R204, R32, R206, R208 ;  /* 0x000000ce20cc723c */ /* 0x000fe600000810d0 */
[----:B------:R-:W-:Y:S04]  /*2b4c0*/  LDS R148, [R3+0xc180] ;  /* 0x00c1800003947984 */ /* 0x000fe80000000800 */
[----:B------:R-:W-:Y:S01]  /*2b4d0*/  LDS R150, [R3+0xd180] ;  /* 0x00d1800003967984 */ /* 0x000fe20000000800 */
[-C--:B-1----:R-:W-:Y:S03]  /*2b4e0*/  HMMA.1688.F32.TF32 R40, R36, R14.reuse, R152 ;  /* 0x0000000e2428723c */ /* 0x082fe60000081098 */
[----:B------:R-:W-:Y:S04]  /*2b4f0*/  STL.64 [R1+0x110], R48 ;  /* 0x0001103001007387 */ /* 0x000fe80000100a00 */
[----:B------:R-:W-:Y:S04]  /*2b500*/  STL.64 [R1+0x118], R50 ;  /* 0x0001183201007387 */ /* 0x000fe80000100a00 */
[----:B------:R-:W-:Y:S04]  /*2b510*/  STL.64 [R1+0x100], R44 ;  /* 0x0001002c01007387 */ /* 0x000fe80000100a00 */
[----:B------:R-:W-:Y:S04]  /*2b520*/  STL.64 [R1+0x108], R46 ;  /* 0x0001082e01007387 */ /* 0x000fe80000100a00 */
[----:B------:R-:W-:Y:S01]  /*2b530*/  STL.64 [R1+0x1968], R182 ;  /* 0x001968b601007387 */ /* 0x000fe20000100a00 */
[----:B------:R-:W-:Y:S03]  /*2b540*/  HMMA.1688.F32.TF32 R208, R32, R14, R212 ;  /* 0x0000000e20d0723c */ /* 0x000fe600000810d4 */
[----:B------:R-:W-:Y:S04]  /*2b550*/  LDS R149, [R0+0xc180] ;  /* 0x00c1800000957984 */ /* 0x000fe80000000800 */
[----:B------:R-:W-:Y:S04]  /*2b560*/  STL.64 [R1+0xf0], R40 ;  /* 0x0000f02801007387 */ /* 0x000fe80000100a00 */
[----:B------:R1:W-:Y:S04]  /*2b570*/  STL.64 [R1+0xf8], R42 ;  /* 0x0000f82a01007387 */ /* 0x0003e80000100a00 */
[----:B------:R-:W-:Y:S01]  /*2b580*/  LDS R151, [R0+0xd180] ;  /* 0x00d1800000977984 */ /* 0x000fe20000000800 */
[----:B------:R-:W-:Y:S01]  /*2b590*/  IMAD.MOV.U32 R160, RZ, RZ, R233 ;  /* 0x000000ffffa07224 */ /* 0x000fe200078e00e9 */
[----:B------:R-:W-:Y:S01]  /*2b5a0*/  MOV R162, R235 ;  /* 0x000000eb00a27202 */ /* 0x000fe20000000f00 */
[----:B------:R-:W-:Y:S01]  /*2b5b0*/  IMAD.MOV.U32 R161, RZ, RZ, R234 ;  /* 0x000000ffffa17224 */ /* 0x000fe200078e00ea */
[----:B------:R-:W-:Y:S01]  /*2b5c0*/  LDS R152, [R3+0xc200] ;  /* 0x00c2000003987984 */ /* 0x000fe20000000800 */
[----:B-1----:R-:W-:Y:S01]  /*2b5d0*/  HMMA.1688.F32.TF32 R40, R36, R222, R164 ;  /* 0x000000de2428723c */ /* 0x002fe200000810a4 */
[----:B------:R-:W-:-:S02]  /*2b5e0*/  IMAD.MOV.U32 R163, RZ, RZ, R231 ;  /* 0x000000ffffa37224 */ /* 0x000fc400078e00e7 */
[----:B------:R-:W-:Y:S04]  /*2b5f0*/  LDS R154, [R3+0xd200] ;  /* 0x00d20000039a7984 */ /* 0x000fe80000000800 */
[----:B------:R-:W-:Y:S01]  /*2b600*/  LDS R153, [R0+0xc200] ;  /* 0x00c2000000997984 */ /* 0x000fe20000000800 */
[C---:B------:R-:W-:Y:S03]  /*2b610*/  HMMA.1688.F32.TF32 R212, R32.reuse, R10, R216 ;  /* 0x0000000a20d4723c */ /* 0x040fe600000810d8 */
[----:B------:R-:W-:Y:S04]  /*2b620*/  STL.64 [R1+0x1960], R180 ;  /* 0x001960b401007387 */ /* 0x000fe80000100a00 */
[----:B------:R-:W-:Y:S01]  /*2b630*/  LDS R155, [R0+0xd200] ;  /* 0x00d20000009b7984 */ /* 0x000fe20000000800 */
[----:B------:R-:W-:Y:S03]  /*2b640*/  HMMA.1688.F32.TF32 R216, R32, R6, R16 ;  /* 0x0000000620d8723c */ /* 0x000fe60000081010 */
[----:B------:R-:W-:Y:S04]  /*2b650*/  STL.64 [R1+0x1978], R186 ;  /* 0x001978ba01007387 */ /* 0x000fe80000100a00 */
[----:B------:R-:W-:Y:S04]  /*2b660*/  STL.64 [R1+0x1970], R184 ;  /* 0x001970b801007387 */ /* 0x000fe80000100a00 */
[----:B------:R1:W-:Y:S04]  /*2b670*/  STL.64 [R1+0xe0], R40 ;  /* 0x0000e02801007387 */ /* 0x0003e80000100a00 */
[----:B------:R-:W2:Y:S04]  /*2b680*/  LDL R13, [R1+0x390] ;  /* 0x00039000010d7983 */ /* 0x000ea80000100800 */
        /* <DEDUP_REMOVED lines=14> */
[----:B------:R-:W3:Y:S04]  /*2b770*/  LDL.LU R76, [R1+0x1e0] ;  /* 0x0001e000014c7983 */ /* 0x000ee80000300800 */
[----:B------:R-:W3:Y:S04]  /*2b780*/  LDL.LU R77, [R1+0x1e4] ;  /* 0x0001e400014d7983 */ /* 0x000ee80000300800 */
[----:B------:R-:W3:Y:S04]  /*2b790*/  LDL.LU R78, [R1+0x1e8] ;  /* 0x0001e800014e7983 */ /* 0x000ee80000300800 */
[----:B------:R-:W3:Y:S04]  /*2b7a0*/  LDL.LU R79, [R1+0x1ec] ;  /* 0x0001ec00014f7983 */ /* 0x000ee80000300800 */
[----:B------:R-:W4:Y:S04]  /*2b7b0*/  LDL.LU R72, [R1+0x1f0] ;  /* 0x0001f00001487983 */ /* 0x000f280000300800 */
[----:B------:R-:W4:Y:S04]  /*2b7c0*/  LDL.LU R73, [R1+0x1f4] ;  /* 0x0001f40001497983 */ /* 0x000f280000300800 */
[----:B------:R-:W4:Y:S04]  /*2b7d0*/  LDL.LU R74, [R1+0x1f8] ;  /* 0x0001f800014a7983 */ /* 0x000f280000300800 */
[----:B------:R-:W4:Y:S04]  /*2b7e0*/  LDL.LU R75, [R1+0x1fc] ;  /* 0x0001fc00014b7983 */ /* 0x000f280000300800 */
        /* <DEDUP_REMOVED lines=18> */
[----:B------:R-:W-:-:S03]  /*2b910*/  MOV R2, R42 ;  /* 0x0000002a00027202 */ /* 0x000fc60000000f00 */
[----:B------:R-:W3:Y:S01]  /*2b920*/  LDL.LU R106, [R1+0x2d8] ;  /* 0x0002d800016a7983 */ /* 0x000ee20000300800 */
[----:B------:R-:W-:-:S03]  /*2b930*/  IMAD.MOV.U32 R252, RZ, RZ, R43 ;  /* 0x000000fffffc7224 */ /* 0x000fc600078e002b */
[----:B------:R-:W3:Y:S04]  /*2b940*/  LDL.LU R107, [R1+0x2dc] ;  /* 0x0002dc00016b7983 */ /* 0x000ee80000300800 */
[----:B-1----:R-:W4:Y:S04]  /*2b950*/  LDL.LU R40, [R1+0x2e0] ;  /* 0x0002e00001287983 */ /* 0x002f280000300800 */
        /* <DEDUP_REMOVED lines=23> */
[----:B------:R-:W-:Y:S03]  /*2bad0*/  HMMA.1688.F32.TF32 R220, R32, R222, R224 ;  /* 0x000000de20dc723c */ /* 0x000fe600000810e0 */
        /* <DEDUP_REMOVED lines=8> */
[----:B--2---:R-:W1:Y:S04]  /*2bb60*/  LDSM.16.M88.4 R32, [R13+0x64080] ;  /* 0x064080000d20783b */ /* 0x004e680000000200 */
[----:B------:R-:W3:Y:S04]  /*2bb70*/  LDSM.16.M88.4 R20, [R13+0x6a080] ;  /* 0x06a080000d14783b */ /* 0x000ee80000000200 */
[----:B------:R-:W-:Y:S04]  /*2bb80*/  LDSM.16.M88.4 R8, [R13+0x60080] ;  /* 0x060080000d08783b */ /* 0x000fe80000000200 */
[----:B------:R-:W-:Y:S04]  /*2bb90*/  LDSM.16.M88.4 R4, [R13+0x62080] ;  /* 0x062080000d04783b */ /* 0x000fe80000000200 */
[----:B------:R-:W-:Y:S04]  /*2bba0*/  LDSM.16.M88.4 R28, [R13+0x66080] ;  /* 0x066080000d1c783b */ /* 0x000fe80000000200 */
[----:B------:R-:W4:Y:S04]  /*2bbb0*/  LDSM.16.M88.4 R24, [R13+0x68080] ;  /* 0x068080000d18783b */ /* 0x000f280000000200 */
[----:B------:R-:W2:Y:S04]  /*2bbc0*/  LDSM.16.M88.4 R16, [R13+0x6c080] ;  /* 0x06c080000d10783b */ /* 0x000ea80000000200 */
[----:B------:R-:W2:Y:S04]  /*2bbd0*/  LDSM.16.M88.4 R12, [R13+0x6e080] ;  /* 0x06e080000d0c783b */ /* 0x000ea80000000200 */
[----:B------:R-:W4:Y:S04]  /*2bbe0*/  LDL.LU R88, [R1+0xc0] ;  /* 0x0000c00001587983 */ /* 0x000f280000300800 */
[----:B------:R-:W4:Y:S01]  /*2bbf0*/  LDL.LU R89, [R1+0xc4] ;  /* 0x0000c40001597983 */ /* 0x000f220000300800 */
[----:B-1----:R-:W-:Y:S03]  /*2bc00*/  HMMA.1688.F32.TF32 R96, R116, R32, R96 ;  /* 0x000000207460723c */ /* 0x002fe60000081060 */
[----:B------:R-:W4:Y:S04]  /*2bc10*/  LDL.LU R90, [R1+0xc8] ;  /* 0x0000c800015a7983 */ /* 0x000f280000300800 */
[----:B------:R-:W4:Y:S04]  /*2bc20*/  LDL.LU R91, [R1+0xcc] ;  /* 0x0000cc00015b7983 */ /* 0x000f280000300800 */
[----:B------:R-:W4:Y:S04]  /*2bc30*/  LDL.LU R108, [R1+0xd0] ;  /* 0x0000d000016c7983 */ /* 0x000f280000300800 */
[----:B------:R-:W4:Y:S04]  /*2bc40*/  LDL.LU R109, [R1+0xd4] ;  /* 0x0000d400016d7983 */ /* 0x000f280000300800 */
[----:B------:R-:W4:Y:S04]  /*2bc50*/  LDL.LU R110, [R1+0xd8] ;  /* 0x0000d800016e7983 */ /* 0x000f280000300800 */
[----:B------:R-:W4:Y:S01]  /*2bc60*/  LDL.LU R111, [R1+0xdc] ;  /* 0x0000dc00016f7983 */ /* 0x000f220000300800 */
[----:B------:R-:W-:Y:S01]  /*2bc70*/  IMAD.MOV.U32 R184, RZ, RZ, R228 ;  /* 0x000000ffffb87224 */ /* 0x000fe200078e00e4 */
[----:B------:R-:W-:Y:S01]  /*2bc80*/  MOV R186, R230 ;  /* 0x000000e600ba7202 */ /* 0x000fe20000000f00 */
[----:B------:R-:W-:Y:S01]  /*2bc90*/  IMAD.MOV.U32 R185, RZ, RZ, R229 ;  /* 0x000000ffffb97224 */ /* 0x000fe200078e00e5 */
[----:B------:R-:W-:Y:S01]  /*2bca0*/  LDS R159, [R0+0xd280] ;  /* 0x00d28000009f7984 */ /* 0x000fe20000000800 */
[----:B------:R-:W-:-:S03]  /*2bcb0*/  IMAD.MOV.U32 R187, RZ, RZ, R232 ;  /* 0x000000ffffbb7224 */ /* 0x000fc600078e00e8 */
[----:B------:R-:W-:Y:S04]  /*2bcc0*/  LDS R224, [R3+0xc380] ;  /* 0x00c3800003e07984 */ /* 0x000fe80000000800 */
[----:B------:R-:W-:Y:S04]  /*2bcd0*/  LDS R226, [R3+0xd380] ;  /* 0x00d3800003e27984 */ /* 0x000fe80000000800 */
[----:B------:R-:W-:Y:S04]  /*2bce0*/  LDS R225, [R0+0xc380] ;  /* 0x00c3800000e17984 */ /* 0x000fe80000000800 */
[----:B------:R-:W1:Y:S01]  /*2bcf0*/  LDS R227, [R0+0xd380] ;  /* 0x00d3800000e37984 */ /* 0x000e620000000800 */
[C---:B---3--:R-:W-:Y:S03]  /*2bd00*/  HMMA.1688.F32.TF32 R44, R52.reuse, R20, R104 ;  /* 0x00000014342c723c */ /* 0x048fe60000081068 */
[----:B------:R-:W3:Y:S04]  /*2bd10*/  LDL.LU R104, [R1+0x80] ;  /* 0x0000800001687983 */ /* 0x000ee80000300800 */
[----:B------:R-:W3:Y:S04]  /*2bd20*/  LDL.LU R105, [R1+0x84] ;  /* 0x0000840001697983 */ /* 0x000ee80000300800 */
[----:B------:R-:W3:Y:S04]  /*2bd30*/  LDL.LU R106, [R1+0x88] ;  /* 0x00008800016a7983 */ /* 0x000ee80000300800 */
[----:B------:R-:W3:Y:S01]  /*2bd40*/  LDL.LU R107, [R1+0x8c] ;  /* 0x00008c00016b7983 */ /* 0x000ee20000300800 */
[C---:B----4-:R-:W-:Y:S08]  /*2bd50*/  HMMA.1688.F32.TF32 R40, R52.reuse, R24, R40 ;  /* 0x000000183428723c */ /* 0x050ff00000081028 */
[C---:B------:R-:W-:Y:S08]  /*2bd60*/  HMMA.1688.F32.TF32 R36, R52.reuse, R28, R112 ;  /* 0x0000001c3424723c */ /* 0x040ff00000081070 */
[C---:B------:R-:W-:Y:S08]  /*2bd70*/  HMMA.1688.F32.TF32 R244, R52.reuse, R4, R244 ;  /* 0x0000000434f4723c */ /* 0x040ff000000810f4 */
[C---:B------:R-:W-:Y:S08]  /*2bd80*/  HMMA.1688.F32.TF32 R248, R52.reuse, R8, R248 ;  /* 0x0000000834f8723c */ /* 0x040ff000000810f8 */
[C---:B------:R-:W-:Y:S08]  /*2bd90*/  HMMA.1688.F32.TF32 R240, R52.reuse, R32, R240 ;  /* 0x0000002034f0723c */ /* 0x040ff000000810f0 */
[C---:B--2---:R-:W-:Y:S08]  /*2bda0*/  HMMA.1688.F32.TF32 R48, R52.reuse, R16, R48 ;  /* 0x000000103430723c */ /* 0x044ff00000081030 */
[----:B------:R-:W-:Y:S01]  /*2bdb0*/  HMMA.1688.F32.TF32 R52, R52, R12, R188 ;  /* 0x0000000c3434723c */ /* 0x000fe200000810bc */
[----:B------:R-:W2:Y:S04]  /*2bdc0*/  LDL.LU R188, [R1+0x70] ;  /* 0x0000700001bc7983 */ /* 0x000ea80000300800 */
[----:B------:R-:W2:Y:S04]  /*2bdd0*/  LDL.LU R189, [R1+0x74] ;  /* 0x0000740001bd7983 */ /* 0x000ea80000300800 */
[----:B------:R-:W2:Y:S04]  /*2bde0*/  LDL.LU R190, [R1+0x78] ;  /* 0x0000780001be7983 */ /* 0x000ea80000300800 */
[----:B------:R-:W2:Y:S04]  /*2bdf0*/  LDL.LU R191, [R1+0x7c] ;  /* 0x00007c0001bf7983 */ /* 0x000ea80000300800 */
        /* <DEDUP_REMOVED lines=19> */
[----:B------:R-:W4:Y:S01]  /*2bf30*/  LDL.LU R125, [R1+0x34] ;  /* 0x00003400017d7983 */ /* 0x000f220000300800 */
[C---:B------:R-:W-:Y:S03]  /*2bf40*/  HMMA.1688.F32.TF32 R56, R84.reuse, R8, R56 ;  /* 0x000000085438723c */ /* 0x040fe60000081038 */
        /* <DEDUP_REMOVED lines=8> */
[----:B------:R-:W-:Y:S01]  /*2bfd0*/  HMMA.1688.F32.TF32 R84, R84, R12, R108 ;  /* 0x0000000c5454723c */ /* 0x000fe2000008106c */
[----:B------:R-:W-:Y:S07]  /*2bfe0*/  STL [R1+0x1958], R101 ;  /* 0x0019586501007387 */ /* 0x000fee0000100800 */
[C---:B------:R-:W-:Y:S01]  /*2bff0*/  HMMA.1688.F32.TF32 R88, R116.reuse, R8, R88 ;  /* 0x000000087458723c */ /* 0x040fe20000081058 */
[----:B------:R-:W-:Y:S07]  /*2c000*/  STL [R1+0x1954], R102 ;  /* 0x0019546601007387 */ /* 0x000fee0000100800 */
[C---:B------:R-:W-:Y:S01]  /*2c010*/  HMMA.1688.F32.TF32 R92, R116.reuse, R4, R92 ;  /* 0x00000004745c723c */ /* 0x040fe2000008105c */
[----:B------:R-:W-:Y:S04]  /*2c020*/  STL [R1+0x1950], R103 ;  /* 0x0019506701007387 */ /* 0x000fe80000100800 */
[----:B------:R-:W4:Y:S04]  /*2c030*/  LDL.LU R132, [R1+0x10] ;  /* 0x0000100001847983 */ /* 0x000f280000300800 */
[----:B------:R-:W4:Y:S04]  /*2c040*/  LDL.LU R133, [R1+0x14] ;  /* 0x0000140001857983 */ /* 0x000f280000300800 */
[----:B------:R-:W4:Y:S04]  /*2c050*/  LDL.LU R134, [R1+0x18] ;  /* 0x0000180001867983 */ /* 0x000f280000300800 */
[----:B------:R-:W4:Y:S01]  /*2c060*/  LDL.LU R135, [R1+0x1c] ;  /* 0x00001c0001877983 */ /* 0x000f220000300800 */
[C---:B---3--:R-:W-:Y:S08]  /*2c070*/  HMMA.1688.F32.TF32 R104, R116.reuse, R24, R104 ;  /* 0x000000187468723c */ /* 0x048ff00000081068 */
[C---:B--2---:R-:W-:Y:S01]  /*2c080*/  HMMA.1688.F32.TF32 R108, R116.reuse, R20, R188 ;  /* 0x00000014746c723c */ /* 0x044fe200000810bc */
[----:B------:R-:W2:Y:S04]  /*2c090*/  LDL.LU R188, [R1] ;  /* 0x0000000001bc7983 */ /* 0x000ea80000300800 */
[----:B------:R-:W2:Y:S04]  /*2c0a0*/  LDL.LU R189, [R1+0x4] ;  /* 0x0000040001bd7983 */ /* 0x000ea80000300800 */
[----:B------:R-:W2:Y:S04]  /*2c0b0*/  LDL.LU R190, [R1+0x8] ;  /* 0x0000080001be7983 */ /* 0x000ea80000300800 */
[----:B------:R-:W2:Y:S01]  /*2c0c0*/  LDL.LU R191, [R1+0xc] ;  /* 0x00000c0001bf7983 */ /* 0x000ea20000300800 */
[C---:B----4-:R-:W-:Y:S09]  /*2c0d0*/  HMMA.1688.F32.TF32 R112, R116.reuse, R16, R112 ;  /* 0x000000107470723c */ /* 0x050ff20000081070 */
[----:B------:R-:W-:Y:S04]  /*2c0e0*/  STL [R1+0x191c], R108 ;  /* 0x00191c6c01007387 */ /* 0x000fe80000100800 */
[----:B------:R-:W-:Y:S04]  /*2c0f0*/  STL [R1+0x1918], R109 ;  /* 0x0019186d01007387 */ /* 0x000fe80000100800 */
[----:B------:R-:W-:Y:S01]  /*2c100*/  STL [R1+0x1914], R110 ;  /* 0x0019146e01007387 */ /* 0x000fe20000100800 */
[----:B------:R-:W-:Y:S03]  /*2c110*/  HMMA.1688.F32.TF32 R116, R116, R12, R136 ;  /* 0x0000000c7474723c */ /* 0x000fe60000081088 */
[----:B------:R-:W-:Y:S05]  /*2c120*/  STL [R1+0x1910], R111 ;  /* 0x0019106f01007387 */ /* 0x000fea0000100800 */
[C---:B------:R-:W-:Y:S01]  /*2c130*/  HMMA.1688.F32.TF32 R120, R148.reuse, R8, R120 ;  /* 0x000000089478723c */ /* 0x040fe20000081078 */
[----:B------:R-:W-:Y:S04]  /*2c140*/  STL [R1+0x192c], R112 ;  /* 0x00192c7001007387 */ /* 0x000fe80000100800 */
[----:B------:R-:W-:Y:S04]  /*2c150*/  STL [R1+0x1928], R113 ;  /* 0x0019287101007387 */ /* 0x000fe80000100800 */
[----:B------:R-:W-:Y:S04]  /*2c160*/  STL [R1+0x1924], R114 ;  /* 0x0019247201007387 */ /* 0x000fe80000100800 */
[----:B------:R3:W-:Y:S04]  /*2c170*/  STL [R1+0x1920], R115 ;  /* 0x0019207301007387 */ /* 0x0007e80000100800 */
[----:B------:R-:W-:Y:S04]  /*2c180*/  STL [R1+0x193c], R116 ;  /* 0x00193c7401007387 */ /* 0x000fe80000100800 */
[----:B------:R-:W-:Y:S04]  /*2c190*/  STL [R1+0x1938], R117 ;  /* 0x0019387501007387 */ /* 0x000fe80000100800 */
[----:B------:R-:W-:Y:S04]  /*2c1a0*/  STL [R1+0x1934], R118 ;  /* 0x0019347601007387 */ /* 0x000fe80000100800 */
[----:B------:R4:W-:Y:S04]  /*2c1b0*/  STL [R1+0x1930], R119 ;  /* 0x0019307701007387 */ /* 0x0009e80000100800 */
[----:B------:R-:W-:Y:S04]  /*2c1c0*/  STL [R1+0x194c], R120 ;  /* 0x00194c7801007387 */ /* 0x000fe80000100800 */
[----:B------:R-:W-:Y:S04]  /*2c1d0*/  STL [R1+0x1948], R121 ;  /* 0x0019487901007387 */ /* 0x000fe80000100800 */
[----:B------:R-:W-:Y:S04]  /*2c1e0*/  STL [R1+0x1944], R122 ;  /* 0x0019447a01007387 */ /* 0x000fe80000100800 */
        /* <DEDUP_REMOVED lines=17> */
[C---:B------:R-:W-:Y:S08]  /*2c300*/  HMMA.1688.F32.TF32 R124, R148.reuse, R4, R124 ;  /* 0x00000004947c723c */ /* 0x040ff0000008107c */
[C---:B------:R-:W-:Y:S08]  /*2c310*/  HMMA.1688.F32.TF32 R128, R148.reuse, R32, R128 ;  /* 0x000000209480723c */ /* 0x040ff00000081080 */
[----:B------:R-:W-:Y:S08]  /*2c320*/  HMMA.1688.F32.TF32 R132, R148, R28, R132 ;  /* 0x0000001c9484723c */ /* 0x000ff00000081084 */
[----:B---3--:R-:W-:Y:S08]  /*2c330*/  HMMA.1688.F32.TF32 R112, R152, R4, R184 ;  /* 0x000000049870723c */ /* 0x008ff000000810b8 */
[----:B--2---:R-:W-:Y:S08]  /*2c340*/  HMMA.1688.F32.TF32 R136, R148, R24, R188 ;  /* 0x000000189488723c */ /* 0x004ff000000810bc */
[----:B----4-:R-:W-:Y:S08]  /*2c350*/  HMMA.1688.F32.TF32 R116, R152, R8, R164 ;  /* 0x000000089874723c */ /* 0x010ff000000810a4 */
[----:B------:R-:W-:Y:S11]  /*2c360*/  HMMA.1688.F32.TF32 R140, R148, R20, R232 ;  /* 0x00000014948c723c */ /* 0x000ff600000810e8 */
[----:B------:R-:W-:Y:S04]  /*2c370*/  @!UPT UIADD3 URZ, URZ, URZ, URZ ;  /* 0x0000003f3f3ff290 */ /* 0x000fe8000fffe03f */
[----:B------:R-:W-:Y:S04]  /*2c380*/  STL.64 [R1+0xd0], R116 ;  /* 0x0000d07401007387 */ /* 0x000fe80000100a00 */
[----:B------:R2:W-:Y:S04]  /*2c390*/  STL.64 [R1+0xd8], R118 ;  /* 0x0000d87601007387 */ /* 0x0005e80000100a00 */
[----:B------:R-:W3:Y:S04]  /*2c3a0*/  LDL.LU R176, [R1+0xf0] ;  /* 0x0000f00001b07983 */ /* 0x000ee80000300800 */
[----:B------:R-:W3:Y:S04]  /*2c3b0*/  LDL.LU R177, [R1+0xf4] ;  /* 0x0000f40001b17983 */ /* 0x000ee80000300800 */
[----:B------:R-:W3:Y:S04]  /*2c3c0*/  LDL.LU R178, [R1+0xf8] ;  /* 0x0000f80001b27983 */ /* 0x000ee80000300800 */
[----:B------:R-:W3:Y:S04]  /*2c3d0*/  LDL.LU R179, [R1+0xfc] ;  /* 0x0000fc0001b37983 */ /* 0x000ee80000300800 */
[----:B------:R-:W4:Y:S04]  /*2c3e0*/  LDL.LU R172, [R1+0x100] ;  /* 0x0001000001ac7983 */ /* 0x000f280000300800 */
[----:B------:R-:W4:Y:S04]  /*2c3f0*/  LDL.LU R173, [R1+0x104] ;  /* 0x0001040001ad7983 */ /* 0x000f280000300800 */
[----:B------:R-:W4:Y:S04]  /*2c400*/  LDL.LU R174, [R1+0x108] ;  /* 0x0001080001ae7983 */ /* 0x000f280000300800 */
[----:B------:R-:W4:Y:S01]  /*2c410*/  LDL.LU R175, [R1+0x10c] ;  /* 0x00010c0001af7983 */ /* 0x000f220000300800 */
[----:B--2---:R-:W-:Y:S03]  /*2c420*/  HMMA.1688.F32.TF32 R116, R152, R32, R160 ;  /* 0x000000209874723c */ /* 0x004fe600000810a0 */
[----:B------:R-:W2:Y:S04]  /*2c430*/  LDL.LU R168, [R1+0x110] ;  /* 0x0001100001a87983 */ /* 0x000ea80000300800 */
[----:B------:R-:W2:Y:S04]  /*2c440*/  LDL.LU R169, [R1+0x114] ;  /* 0x0001140001a97983 */ /* 0x000ea80000300800 */
[----:B------:R-:W2:Y:S01]  /*2c450*/  LDL.LU R170, [R1+0x118] ;  /* 0x0001180001aa7983 */ /* 0x000ea20000300800 */
[C---:B------:R-:W-:Y:S03]  /*2c460*/  HMMA.1688.F32.TF32 R144, R148.reuse, R16, R228 ;  /* 0x000000109490723c */ /* 0x040fe600000810e4 */
[----:B------:R-:W2:Y:S04]  /*2c470*/  LDL.LU R171, [R1+0x11c] ;  /* 0x00011c0001ab7983 */ /* 0x000ea80000300800 */
[----:B------:R-:W2:Y:S01]  /*2c480*/  LDL.LU R160, [R1+0x130] ;  /* 0x0001300001a07983 */ /* 0x000ea20000300800 */
[----:B------:R-:W-:Y:S03]  /*2c490*/  HMMA.1688.F32.TF32 R148, R148, R12, R236 ;  /* 0x0000000c9494723c */ /* 0x000fe600000810ec */
[----:B------:R-:W2:Y:S04]  /*2c4a0*/  LDL.LU R161, [R1+0x134] ;  /* 0x0001340001a17983 */ /* 0x000ea80000300800 */
[----:B------:R-:W2:Y:S04]  /*2c4b0*/  LDL.LU R162, [R1+0x138] ;  /* 0x0001380001a27983 */ /* 0x000ea80000300800 */
[----:B------:R-:W2:Y:S01]  /*2c4c0*/  LDL.LU R163, [R1+0x13c] ;  /* 0x00013c0001a37983 */ /* 0x000ea20000300800 */
[----:B------:R-:W-:Y:S03]  /*2c4d0*/  HMMA.1688.F32.TF32 R120, R152, R28, R180 ;  /* 0x0000001c9878723c */ /* 0x000fe600000810b4 */
[----:B------:R-:W2:Y:S04]  /*2c4e0*/  LDL.LU R236, [R1+0x150] ;  /* 0x0001500001ec7983 */ /* 0x000ea80000300800 */
        /* <DEDUP_REMOVED lines=44> */
[----:B------:R-:W-:-:S03]  /*2c7b0*/  MOV R110, R114 ;  /* 0x00000072006e7202 */ /* 0x000fc60000000f00 */
[----:B------:R-:W4:Y:S01]  /*2c7c0*/  LDL.LU R165, [R1+0x124] ;  /* 0x0001240001a57983 */ /* 0x000f220000300800 */
[----:B------:R-:W-:-:S03]  /*2c7d0*/  IMAD.MOV.U32 R111, RZ, RZ, R115 ;  /* 0x000000ffff6f7224 */ /* 0x000fc600078e0073 */
[----:B------:R-:W4:Y:S01]  /*2c7e0*/  LDL.LU R166, [R1+0x128] ;  /* 0x0001280001a67983 */ /* 0x000f220000300800 */
[----:B------:R-:W-:Y:S01]  /*2c7f0*/  IMAD.MOV.U32 R108, RZ, RZ, R112 ;  /* 0x000000ffff6c7224 */ /* 0x000fe200078e0070 */
[----:B------:R-:W-:Y:S02]  /*2c800*/  MOV R114, R118 ;  /* 0x0000007600727202 */ /* 0x000fe40000000f00 */
[----:B------:R-:W4:Y:S01]  /*2c810*/  LDL.LU R167, [R1+0x12c] ;  /* 0x00012c0001a77983 */ /* 0x000f220000300800 */
[----:B------:R-:W-:Y:S01]  /*2c820*/  IMAD.MOV.U32 R109, RZ, RZ, R113 ;  /* 0x000000ffff6d7224 */ /* 0x000fe200078e0071 */
[----:B------:R-:W-:Y:S01]  /*2c830*/  MOV R118, R122 ;  /* 0x0000007a00767202 */ /* 0x000fe20000000f00 */
[----:B------:R-:W-:Y:S01]  /*2c840*/  IMAD.MOV.U32 R115, RZ, RZ, R119 ;  /* 0x000000ffff737224 */ /* 0x000fe200078e0077 */
[----:B------:R-:W4:Y:S01]  /*2c850*/  LDL.LU R232, [R1+0xe0] ;  /* 0x0000e00001e87983 */ /* 0x000f220000300800 */
[----:B------:R-:W-:Y:S02]  /*2c860*/  IMAD.MOV.U32 R234, RZ, RZ, R2 ;  /* 0x000000ffffea7224 */ /* 0x000fe400078e0002 */
[----:B------:R-:W-:Y:S01]  /*2c870*/  IMAD.MOV.U32 R112, RZ, RZ, R116 ;  /* 0x000000ffff707224 */ /* 0x000fe200078e0074 */
[----:B------:R-:W4:Y:S01]  /*2c880*/  LDL.LU R233, [R1+0xe4] ;  /* 0x0000e40001e97983 */ /* 0x000f220000300800 */
[----:B------:R-:W-:-:S02]  /*2c890*/  IMAD.MOV.U32 R113, RZ, RZ, R117 ;  /* 0x000000ffff717224 */ /* 0x000fc400078e0075 */
[----:B------:R-:W-:Y:S01]  /*2c8a0*/  IMAD.MOV.U32 R119, RZ, RZ, R123 ;  /* 0x000000ffff777224 */ /* 0x000fe200078e007b */
[----:B------:R-:W4:Y:S01]  /*2c8b0*/  LDL.LU R2, [R1+0x19f4] ;  /* 0x0019f40001027983 */ /* 0x000f220000300800 */
[----:B------:R-:W-:Y:S02]  /*2c8c0*/  IMAD.MOV.U32 R235, RZ, RZ, R252 ;  /* 0x000000ffffeb7224 */ /* 0x000fe400078e00fc */
[----:B------:R-:W-:Y:S01]  /*2c8d0*/  IMAD.MOV.U32 R116, RZ, RZ, R120 ;  /* 0x000000ffff747224 */ /* 0x000fe200078e0078 */
[----:B------:R-:W4:Y:S01]  /*2c8e0*/  LDL.LU R252, [R1+0x19f0] ;  /* 0x0019f00001fc7983 */ /* 0x000f220000300800 */
[----:B------:R-:W-:Y:S01]  /*2c8f0*/  IMAD.MOV.U32 R117, RZ, RZ, R121 ;  /* 0x000000ffff757224 */ /* 0x000fe200078e0079 */
[----:B-1----:R-:W-:Y:S02]  /*2c900*/  HMMA.1688.F32.TF32 R220, R224, R12, R220 ;  /* 0x0000000ce0dc723c */ /* 0x002fe400000810dc */
[----:B------:R-:W-:Y:S04]  /*2c910*/  LDS R188, [R3+0xc300] ;  /* 0x00c3000003bc7984 */ /* 0x000fe80000000800 */
[----:B------:R-:W-:Y:S04]  /*2c920*/  LDS R190, [R3+0xd300] ;  /* 0x00d3000003be7984 */ /* 0x000fe80000000800 */
[----:B------:R-:W-:Y:S04]  /*2c930*/  LDS R189, [R0+0xc300] ;  /* 0x00c3000000bd7984 */ /* 0x000fe80000000800 */
[----:B------:R-:W1:Y:S01]  /*2c940*/  LDS R191, [R0+0xd300] ;  /* 0x00d3000000bf7984 */ /* 0x000e620000000800 */
[C---:B--2---:R-:W-:Y:S08]  /*2c950*/  HMMA.1688.F32.TF32 R216, R152.reuse, R24, R216 ;  /* 0x0000001898d8723c */ /* 0x044ff000000810d8 */
[----:B---3--:R-:W-:Y:S08]  /*2c960*/  HMMA.1688.F32.TF32 R212, R152, R20, R212 ;  /* 0x0000001498d4723c */ /* 0x008ff000000810d4 */
[----:B------:R-:W-:Y:S08]  /*2c970*/  HMMA.1688.F32.TF32 R196, R156, R4, R196 ;  /* 0x000000049cc4723c */ /* 0x000ff000000810c4 */
[----:B------:R-:W-:Y:S01]  /*2c980*/  IMAD.MOV.U32 R122, RZ, RZ, R218 ;  /* 0x000000ffff7a7224 */ /* 0x000fe200078e00da */
[----:B------:R-:W-:Y:S01]  /*2c990*/  MOV R120, R216 ;  /* 0x000000d800787202 */ /* 0x000fe20000000f00 */
[----:B------:R-:W-:-:S02]  /*2c9a0*/  IMAD.MOV.U32 R123, RZ, RZ, R219 ;  /* 0x000000ffff7b7224 */ /* 0x000fc400078e00db */
[----:B------:R-:W-:Y:S01]  /*2c9b0*/  IMAD.MOV.U32 R121, RZ, RZ, R217 ;  /* 0x000000ffff797224 */ /* 0x000fe200078e00d9 */
[----:B------:R-:W2:Y:S04]  /*2c9c0*/  LDL.LU.64 R218, [R1+0x19e8] ;  /* 0x0019e80001da7983 */ /* 0x000ea80000300a00 */
[----:B------:R-:W2:Y:S01]  /*2c9d0*/  LDL.LU.64 R216, [R1+0x19e0] ;  /* 0x0019e00001d87983 */ /* 0x000ea20000300a00 */
[C---:B----4-:R-:W-:Y:S08]  /*2c9e0*/  HMMA.1688.F32.TF32 R208, R152.reuse, R16, R208 ;  /* 0x0000001098d0723c */ /* 0x050ff000000810d0 */
[----:B------:R-:W-:Y:S08]  /*2c9f0*/  HMMA.1688.F32.TF32 R152, R152, R12, R204 ;  /* 0x0000000c9898723c */ /* 0x000ff000000810cc */
[----:B------:R-:W-:Y:S01]  /*2ca00*/  HMMA.1688.F32.TF32 R200, R156, R8, R200 ;  /* 0x000000089cc8723c */ /* 0x000fe200000810c8 */
[----:B------:R-:W-:Y:S01]  /*2ca10*/  IMAD.MOV.U32 R102, RZ, RZ, R214 ;  /* 0x000000ffff667224 */ /* 0x000fe200078e00d6 */
[----:B------:R-:W-:Y:S01]  /*2ca20*/  MOV R99, R212 ;  /* 0x000000d400637202 */ /* 0x000fe20000000f00 */
[----:B------:R-:W-:-:S02]  /*2ca30*/  IMAD.MOV.U32 R103, RZ, RZ, R215 ;  /* 0x000000ffff677224 */ /* 0x000fc400078e00d7 */
[----:B------:R-:W-:Y:S01]  /*2ca40*/  IMAD.MOV.U32 R101, RZ, RZ, R213 ;  /* 0x000000ffff657224 */ /* 0x000fe200078e00d5 */
[----:B------:R-:W3:Y:S04]  /*2ca50*/  LDL.LU.64 R214, [R1+0x19d8] ;  /* 0x0019d80001d67983 */ /* 0x000ee80000300a00 */
[----:B------:R-:W3:Y:S01]  /*2ca60*/  LDL.LU.64 R212, [R1+0x19d0] ;  /* 0x0019d00001d47983 */ /* 0x000ee20000300a00 */
[C---:B------:R-:W-:Y:S03]  /*2ca70*/  HMMA.1688.F32.TF32 R192, R156.reuse, R32, R192 ;  /* 0x000000209cc0723c */ /* 0x040fe600000810c0 */
[----:B------:R-:W-:Y:S04]  /*2ca80*/  STL.64 [R1+0x70], R208 ;  /* 0x000070d001007387 */ /* 0x000fe80000100a00 */
[----:B------:R4:W-:Y:S04]  /*2ca90*/  STL.64 [R1+0x78], R210 ;  /* 0x000078d201007387 */ /* 0x0009e80000100a00 */
[----:B----4-:R-:W4:Y:S04]  /*2caa0*/  LDL.LU.64 R210, [R1+0x19c8] ;  /* 0x0019c80001d27983 */ /* 0x010f280000300a00 */
[----:B------:R-:W4:Y:S04]  /*2cab0*/  LDL.LU.64 R208, [R1+0x19c0] ;  /* 0x0019c00001d07983 */ /* 0x000f280000300a00 */
[----:B------:R-:W4:Y:S04]  /*2cac0*/  LDL.LU.64 R206, [R1+0x19b8] ;  /* 0x0019b80001ce7983 */ /* 0x000f280000300a00 */
[----:B------:R-:W4:Y:S04]  /*2cad0*/  LDL.LU.64 R204, [R1+0x19b0] ;  /* 0x0019b00001cc7983 */ /* 0x000f280000300a00 */
[----:B------:R1:W-:Y:S04]  /*2cae0*/  STL.64 [R1+0x60], R152 ;  /* 0x0000609801007387 */ /* 0x0003e80000100a00 */
[----:B------:R-:W-:Y:S04]  /*2caf0*/  STL.64 [R1+0x68], R154 ;  /* 0x0000689a01007387 */ /* 0x000fe80000100a00 */
[----:B-1----:R-:W4:Y:S04]  /*2cb00*/  LDL.LU R152, [R1+0x160] ;  /* 0x0001600001987983 */ /* 0x002f280000300800 */
[----:B------:R-:W4:Y:S04]  /*2cb10*/  LDL.LU R153, [R1+0x164] ;  /* 0x0001640001997983 */ /* 0x000f280000300800 */
[----:B------:R-:W-:Y:S04]  /*2cb20*/  STL.64 [R1+0x50], R200 ;  /* 0x000050c801007387 */ /* 0x000fe80000100a00 */
[----:B------:R1:W-:Y:S04]  /*2cb30*/  STL.64 [R1+0x58], R202 ;  /* 0x000058ca01007387 */ /* 0x0003e80000100a00 */
[----:B-1----:R-:W4:Y:S04]  /*2cb40*/  LDL.LU.64 R202, [R1+0x19a8] ;  /* 0x0019a80001ca7983 */ /* 0x002f280000300a00 */
[----:B------:R-:W4:Y:S04]  /*2cb50*/  LDL.LU.64 R200, [R1+0x19a0] ;  /* 0x0019a00001c87983 */ /* 0x000f280000300a00 */
        /* <DEDUP_REMOVED lines=8> */
[C---:B------:R-:W-:Y:S08]  /*2cbe0*/  HMMA.1688.F32.TF32 R184, R156.reuse, R28, R184 ;  /* 0x0000001c9cb8723c */ /* 0x040ff000000810b8 */
[----:B------:R-:W-:Y:S11]  /*2cbf0*/  HMMA.1688.F32.TF32 R180, R156, R24, R180 ;  /* 0x000000189cb4723c */ /* 0x000ff600000810b4 */
[----:B------:R-:W-:Y:S04]  /*2cc00*/  @!UPT UIADD3 URZ, URZ, URZ, URZ ;  /* 0x0000003f3f3ff290 */ /* 0x000fe8000fffe03f */
        /* <DEDUP_REMOVED lines=8> */
[----:B------:R-:W-:Y:S01]  /*2cc90*/  MOV R154, R252 ;  /* 0x000000fc009a7202 */ /* 0x000fe20000000f00 */
[----:B------:R-:W-:Y:S01]  /*2cca0*/  IMAD.MOV.U32 R155, RZ, RZ, R2 ;  /* 0x000000ffff9b7224 */ /* 0x000fe200078e0002 */
[C---:B--2---:R-:W-:Y:S08]  /*2ccb0*/  HMMA.1688.F32.TF32 R216, R224.reuse, R16, R216 ;  /* 0x00000010e0d8723c */ /* 0x044ff000000810d8 */
[C---:B---3--:R-:W-:Y:S08]  /*2ccc0*/  HMMA.1688.F32.TF32 R212, R224.reuse, R20, R212 ;  /* 0x00000014e0d4723c */ /* 0x048ff000000810d4 */
[C---:B----4-:R-:W-:Y:S08]  /*2ccd0*/  HMMA.1688.F32.TF32 R208, R224.reuse, R24, R208 ;  /* 0x00000018e0d0723c */ /* 0x050ff000000810d0 */
[----:B------:R-:W-:Y:S08]  /*2cce0*/  HMMA.1688.F32.TF32 R204, R224, R28, R204 ;  /* 0x0000001ce0cc723c */ /* 0x000ff000000810cc */
[----:B------:R-:W-:Y:S08]  /*2ccf0*/  HMMA.1688.F32.TF32 R152, R156, R20, R152 ;  /* 0x000000149c98723c */ /* 0x000ff00000081098 */
[C---:B------:R-:W-:Y:S11]  /*2cd00*/  HMMA.1688.F32.TF32 R200, R224.reuse, R32, R200 ;  /* 0x00000020e0c8723c */ /* 0x040ff600000810c8 */
[----:B------:R-:W-:Y:S04]  /*2cd10*/  @!UPT UIADD3 URZ, URZ, URZ, URZ ;  /* 0x0000003f3f3ff290 */ /* 0x000fe8000fffe03f */
[----:B------:R-:W-:Y:S04]  /*2cd20*/  STL.64 [R1], R152 ;  /* 0x0000009801007387 */ /* 0x000fe80000100a00 */
[----:B------:R1:W-:Y:S01]  /*2cd30*/  STL.64 [R1+0x8], R154 ;  /* 0x0000089a01007387 */ /* 0x0003e20000100a00 */
[----:B------:R-:W-:Y:S08]  /*2cd40*/  HMMA.1688.F32.TF32 R196, R224, R4, R196 ;  /* 0x00000004e0c4723c */ /* 0x000ff000000810c4 */
[----:B-1----:R-:W-:Y:S01]  /*2cd50*/  HMMA.1688.F32.TF32 R152, R156, R16, R236 ;  /* 0x000000109c98723c */ /* 0x002fe200000810ec */
[----:B------:R-:W-:Y:S04]  /*2cd60*/  LDS R236, [R3+0xe180] ;  /* 0x00e1800003ec7984 */ /* 0x000fe80000000800 */
[----:B------:R-:W-:Y:S03]  /*2cd70*/  LDS R238, [R3+0xf180] ;  /* 0x00f1800003ee7984 */ /* 0x000fe60000000800 */
[-C--:B------:R-:W-:Y:S01]  /*2cd80*/  HMMA.1688.F32.TF32 R192, R224, R8.reuse, R192 ;  /* 0x00000008e0c0723c */ /* 0x080fe200000810c0 */
[----:B------:R-:W-:Y:S04]  /*2cd90*/  LDS R224, [R3+0xe000] ;  /* 0x00e0000003e07984 */ /* 0x000fe80000000800 */
[----:B------:R-:W-:Y:S04]  /*2cda0*/  LDS R226, [R3+0xf000] ;  /* 0x00f0000003e27984 */ /* 0x000fe80000000800 */
[----:B------:R-:W-:Y:S04]  /*2cdb0*/  LDS R225, [R0+0xe000] ;  /* 0x00e0000000e17984 */ /* 0x000fe80000000800 */
[----:B------:R-:W1:Y:S04]  /*2cdc0*/  LDS R227, [R0+0xf000] ;  /* 0x00f0000000e37984 */ /* 0x000e680000000800 */
[----:B------:R-:W-:Y:S04]  /*2cdd0*/  STL [R1+0x1908], R152 ;  /* 0x0019089801007387 */ /* 0x000fe80000100800 */
[----:B------:R-:W-:Y:S04]  /*2cde0*/  STL [R1+0x1904], R153 ;  /* 0x0019049901007387 */ /* 0x000fe80000100800 */
[----:B------:R-:W-:Y:S04]  /*2cdf0*/  STL [R1+0x1900], R154 ;  /* 0x0019009a01007387 */ /* 0x000fe80000100800 */
[----:B------:R1:W-:Y:S01]  /*2ce00*/  STL [R1+0x18fc], R155 ;  /* 0x0018fc9b01007387 */ /* 0x0003e20000100800 */
[----:B------:R-:W-:Y:S03]  /*2ce10*/  HMMA.1688.F32.TF32 R160, R188, R8, R160 ;  /* 0x00000008bca0723c */ /* 0x000fe600000810a0 */
[----:B------:R-:W-:Y:S04]  /*2ce20*/  LDS R237, [R0+0xe180] ;  /* 0x00e1800000ed7984 */ /* 0x000fe80000000800 */
[----:B------:R-:W-:Y:S01]  /*2ce30*/  LDS R239, [R0+0xf180] ;  /* 0x00f1800000ef7984 */ /* 0x000fe20000000800 */
[----:B-1----:R-:W-:Y:S08]  /*2ce40*/  HMMA.1688.F32.TF32 R152, R224, R10, R248 ;  /* 0x0000000ae098723c */ /* 0x002ff000000810f8 */
[----:B------:R-:W-:Y:S08]  /*2ce50*/  HMMA.1688.F32.TF32 R164, R188, R4, R164 ;  /* 0x00000004bca4723c */ /* 0x000ff000000810a4 */
[----:B------:R-:W-:Y:S08]  /*2ce60*/  HMMA.1688.F32.TF32 R36, R224, R30, R36 ;  /* 0x0000001ee024723c */ /* 0x000ff00000081024 */
[----:B------:R-:W-:Y:S01]  /*2ce70*/  IMAD.MOV.U32 R9, RZ, RZ, R152 ;  /* 0x000000ffff097224 */ /* 0x000fe200078e0098 */
[----:B------:R-:W-:Y:S01]  /*2ce80*/  MOV R5, R154 ;  /* 0x0000009a00057202 */ /* 0x000fe20000000f00 */
[----:B------:R-:W-:-:S02]  /*2ce90*/  IMAD.MOV.U32 R8, RZ, RZ, R153 ;  /* 0x000000ffff087224 */ /* 0x000fc400078e0099 */
[----:B------:R-:W-:Y:S02]  /*2cea0*/  IMAD.MOV.U32 R4, RZ, RZ, R155 ;  /* 0x000000ffff047224 */ /* 0x000fe400078e009b */
[----:B------:R-:W-:Y:S08]  /*2ceb0*/  HMMA.1688.F32.TF32 R152, R224, R6, R244 ;  /* 0x00000006e098723c */ /* 0x000ff000000810f4 */
[----:B------:R-:W-:Y:S02]  /*2cec0*/  HMMA.1688.F32.TF32 R168, R188, R32, R168 ;  /* 0x00000020bca8723c */ /* 0x000fe400000810a8 */
[----:B------:R-:W-:-:S02]  /*2ced0*/  IMAD.MOV.U32 R245, RZ, RZ, R36 ;  /* 0x000000fffff57224 */ /* 0x000fc400078e0024 */
[----:B------:R-:W-:-:S04]  /*2cee0*/  IMAD.MOV.U32 R244, RZ, RZ, R37 ;  /* 0x000000fffff47224 */ /* 0x000fc800078e0025 */
[C---:B------:R-:W-:Y:S08]  /*2cef0*/  HMMA.1688.F32.TF32 R172, R188.reuse, R28, R172 ;  /* 0x0000001cbcac723c */ /* 0x040ff000000810ac */
[----:B------:R-:W-:Y:S01]  /*2cf00*/  HMMA.1688.F32.TF32 R176, R188, R24, R176 ;  /* 0x00000018bcb0723c */ /* 0x000fe200000810b0 */
[----:B------:R-:W-:Y:S01]  /*2cf10*/  MOV R29, R38 ;  /* 0x00000026001d7202 */ /* 0x000fe20000000f00 */
[----:B------:R-:W-:-:S06]  /*2cf20*/  IMAD.MOV.U32 R28, RZ, RZ, R39 ;  /* 0x000000ffff1c7224 */ /* 0x000fcc00078e0027 */
[C---:B------:R-:W-:Y:S08]  /*2cf30*/  HMMA.1688.F32.TF32 R180, R188.reuse, R20, R180 ;  /* 0x00000014bcb4723c */ /* 0x040ff000000810b4 */
[----:B------:R-:W-:Y:S07]  /*2cf40*/  HMMA.1688.F32.TF32 R184, R188, R16, R184 ;  /* 0x00000010bcb8723c */ /* 0x000fee00000810b8 */
[----:B------:R-:W-:Y:S01]  /*2cf50*/  IMAD.MOV.U32 R17, RZ, RZ, R152 ;  /* 0x000000ffff117224 */ /* 0x000fe200078e0098 */
[-C--:B------:R-:W-:Y:S01]  /*2cf60*/  HMMA.1688.F32.TF32 R156, R156, R12.reuse, R228 ;  /* 0x0000000c9c9c723c */ /* 0x080fe200000810e4 */
[----:B------:R-:W-:Y:S01]  /*2cf70*/  IMAD.MOV.U32 R16, RZ, RZ, R153 ;  /* 0x000000ffff107224 */ /* 0x000fe200078e0099 */
[----:B------:R-:W-:Y:S04]  /*2cf80*/  LDS R228, [R3+0xe080] ;  /* 0x00e0800003e47984 */ /* 0x000fe80000000800 */
[----:B------:R-:W-:Y:S02]  /*2cf90*/  LDS R230, [R3+0xf080] ;  /* 0x00f0800003e67984 */ /* 0x000fe40000000800 */
[----:B------:R-:W-:Y:S02]  /*2cfa0*/  HMMA.1688.F32.TF32 R188, R188, R12, R232 ;  /* 0x0000000cbcbc723c */ /* 0x000fe400000810e8 */
[----:B------:R-:W-:Y:S04]  /*2cfb0*/  LDS R229, [R0+0xe080] ;  /* 0x00e0800000e57984 */ /* 0x000fe80000000800 */
[----:B------:R-:W1:Y:S01]  /*2cfc0*/  LDS R231, [R0+0xf080] ;  /* 0x00f0800000e77984 */ /* 0x000e620000000800 */
[----:B------:R-:W-:Y:S01]  /*2cfd0*/  MOV R13, R154 ;  /* 0x0000009a000d7202 */ /* 0x000fe20000000f00 */
[----:B------:R-:W-:Y:S01]  /*2cfe0*/  IMAD.MOV.U32 R12, RZ, RZ, R155 ;  /* 0x000000ffff0c7224 */ /* 0x000fe200078e009b */
[C---:B------:R-:W-:Y:S01]  /*2cff0*/  HMMA.1688.F32.TF32 R36, R224.reuse, R26, R40 ;  /* 0x0000001ae024723c */ /* 0x040fe20000081028 */
[----:B------:R-:W-:Y:S04]  /*2d000*/  LDS R232, [R3+0xe100] ;  /* 0x00e1000003e87984 */ /* 0x000fe80000000800 */
[----:B------:R-:W-:Y:S03]  /*2d010*/  LDS R234, [R3+0xf100] ;  /* 0x00f1000003ea7984 */ /* 0x000fe60000000800 */
[----:B------:R-:W-:Y:S01]  /*2d020*/  HMMA.1688.F32.TF32 R152, R224, R34, R240 ;  /* 0x00000022e098723c */ /* 0x000fe200000810f0 */
[----:B------:R2:W-:Y:S04]  /*2d030*/  STL [R1+0x190c], R159 ;  /* 0x00190c9f01007387 */ /* 0x0005e80000100800 */
[----:B------:R-:W-:Y:S04]  /*2d040*/  LDS R233, [R0+0xe100] ;  /* 0x00e1000000e97984 */ /* 0x000fe80000000800 */
[----:B------:R-:W3:Y:S07]  /*2d050*/  LDS R235, [R0+0xf100] ;  /* 0x00f1000000eb7984 */ /* 0x000eee0000000800 */
[----:B------:R-:W-:Y:S01]  /*2d060*/  IMAD.MOV.U32 R252, RZ, RZ, R37 ;  /* 0x000000fffffc7224 */ /* 0x000fe200078e0025 */
[----:B------:R-:W-:Y:S01]  /*2d070*/  MOV R247, R38 ;  /* 0x0000002600f77202 */ /* 0x000fe20000000f00 */
[----:B------:R-:W-:-:S06]  /*2d080*/  IMAD.MOV.U32 R246, RZ, RZ, R39 ;  /* 0x000000fffff67224 */ /* 0x000fcc00078e0027 */
[----:B------:R-:W-:Y:S02]  /*2d090*/  IMAD.MOV.U32 R20, RZ, RZ, R155 ;  /* 0x000000ffff147224 */ /* 0x000fe400078e009b */
[----:B------:R-:W-:Y:S02]  /*2d0a0*/  IMAD.MOV.U32 R155, RZ, RZ, R36 ;  /* 0x000000ffff9b7224 */ /* 0x000fe400078e0024 */
[C---:B------:R-:W-:Y:S01]  /*2d0b0*/  HMMA.1688.F32.TF32 R36, R224.reuse, R22, R44 ;  /* 0x00000016e024723c */ /* 0x040fe2000008102c */
[----:B------:R-:W-:Y:S01]  /*2d0c0*/  IMAD.MOV.U32 R25, RZ, RZ, R152 ;  /* 0x000000ffff197224 */ /* 0x000fe200078e0098 */
[----:B------:R-:W-:Y:S01]  /*2d0d0*/  MOV R21, R154 ;  /* 0x0000009a00157202 */ /* 0x000fe20000000f00 */
[----:B------:R-:W-:Y:S11]  /*2d0e0*/  IMAD.MOV.U32 R24, RZ, RZ, R153 ;  /* 0x000000ffff187224 */ /* 0x000ff600078e0099 */
[----:B------:R-:W-:Y:S10]  /*2d0f0*/  @!UPT UIADD3 URZ, URZ, URZ, URZ ;  /* 0x0000003f3f3ff290 */ /* 0x000ff4000fffe03f */
[----:B--2---:R-:W-:Y:S01]  /*2d100*/  IMAD.MOV.U32 R159, RZ, RZ, R36 ;  /* 0x000000ffff9f7224 */ /* 0x004fe200078e0024 */
[----:B------:R-:W-:Y:S01]  /*2d110*/  MOV R153, R38 ;  /* 0x0000002600997202 */ /* 0x000fe20000000f00 */
[----:B------:R-:W-:Y:S02]  /*2d120*/  IMAD.MOV.U32 R152, RZ, RZ, R37 ;  /* 0x000000ffff987224 */ /* 0x000fe400078e0025 */
[----:B------:R-:W-:Y:S02]  /*2d130*/  IMAD.MOV.U32 R154, RZ, RZ, R39 ;  /* 0x000000ffff9a7224 */ /* 0x000fe400078e0027 */
[C---:B------:R-:W-:Y:S08]  /*2d140*/  HMMA.1688.F32.TF32 R36, R224.reuse, R18, R48 ;  /* 0x00000012e024723c */ /* 0x040ff00000081030 */
[----:B------:R-:W-:Y:S08]  /*2d150*/  HMMA.1688.F32.TF32 R40, R224, R14, R52 ;  /* 0x0000000ee028723c */ /* 0x000ff00000081034 */
[C---:B-1----:R-:W-:Y:S07]  /*2d160*/  HMMA.1688.F32.TF32 R44, R228.reuse, R10, R56 ;  /* 0x0000000ae42c723c */ /* 0x042fee0000081038 */
[----:B------:R-:W-:Y:S04]  /*2d170*/  STL.64 [R1+0x1d0], R36 ;  /* 0x0001d02401007387 */ /* 0x000fe80000100a00 */
[----:B------:R1:W-:Y:S02]  /*2d180*/  STL.64 [R1+0x1d8], R38 ;  /* 0x0001d82601007387 */ /* 0x0003e40000100a00 */
[C---:B-1----:R-:W-:Y:S02]  /*2d190*/  HMMA.1688.F32.TF32 R36, R228.reuse, R6, R60 ;  /* 0x00000006e424723c */ /* 0x042fe4000008103c */
[----:B------:R-:W-:Y:S04]  /*2d1a0*/  STL.64 [R1+0x150], R40 ;  /* 0x0001502801007387 */ /* 0x000fe80000100a00 */
[----:B------:R1:W-:Y:S04]  /*2d1b0*/  STL.64 [R1+0x158], R42 ;  /* 0x0001582a01007387 */ /* 0x0003e80000100a00 */
[----:B------:R-:W-:Y:S04]  /*2d1c0*/  STL.64 [R1+0x140], R44 ;  /* 0x0001402c01007387 */ /* 0x000fe80000100a00 */
[----:B------:R2:W-:Y:S01]  /*2d1d0*/  STL.64 [R1+0x148], R46 ;  /* 0x0001482e01007387 */ /* 0x0005e20000100a00 */
[C---:B-1----:R-:W-:Y:S08]  /*2d1e0*/  HMMA.1688.F32.TF32 R40, R228.reuse, R34, R64 ;  /* 0x00000022e428723c */ /* 0x042ff00000081040 */
[----:B------:R-:W-:Y:S01]  /*2d1f0*/  STL.64 [R1+0x130], R36 ;  /* 0x0001302401007387 */ /* 0x000fe20000100a00 */
[C---:B--2---:R-:W-:Y:S03]  /*2d200*/  HMMA.1688.F32.TF32 R44, R228.reuse, R30, R68 ;  /* 0x0000001ee42c723c */ /* 0x044fe60000081044 */
[----:B------:R1:W-:Y:S05]  /*2d210*/  STL.64 [R1+0x138], R38 ;  /* 0x0001382601007387 */ /* 0x0003ea0000100a00 */
[C---:B-1----:R-:W-:Y:S06]  /*2d220*/  HMMA.1688.F32.TF32 R36, R228.reuse, R26, R72 ;  /* 0x0000001ae424723c */ /* 0x042fec0000081048 */
[----:B------:R-:W-:Y:S04]  /*2d230*/  STL.64 [R1+0x120], R40 ;  /* 0x0001202801007387 */ /* 0x000fe80000100a00 */
[----:B------:R1:W-:Y:S05]  /*2d240*/  STL.64 [R1+0x128], R42 ;  /* 0x0001282a01007387 */ /* 0x0003ea0000100a00 */
[----:B------:R-:W-:Y:S04]  /*2d250*/  STL.64 [R1+0x110], R44 ;  /* 0x0001102c01007387 */ /* 0x000fe80000100a00 */
[----:B------:R-:W-:Y:S01]  /*2d260*/  STL.64 [R1+0x118], R46 ;  /* 0x0001182e01007387 */ /* 0x000fe20000100a00 */
[----:B-1----:R-:W-:Y:S03]  /*2d270*/  HMMA.1688.F32.TF32 R40, R228, R22, R76 ;  /* 0x00000016e428723c */ /* 0x002fe6000008104c */
[----:B------:R-:W-:Y:S04]  /*2d280*/  STL.64 [R1+0x100], R36 ;  /* 0x0001002401007387 */ /* 0x000fe80000100a00 */
[----:B------:R1:W-:Y:S01]  /*2d290*/  STL.64 [R1+0x108], R38 ;  /* 0x0001082601007387 */ /* 0x0003e20000100a00 */
[C---:B---3--:R-:W-:Y:S08]  /*2d2a0*/  HMMA.1688.F32.TF32 R240, R232.reuse, R10, R88 ;  /* 0x0000000ae8f0723c */ /* 0x048ff00000081058 */
[----:B------:R-:W-:Y:S01]  /*2d2b0*/  HMMA.1688.F32.TF32 R92, R232, R6, R92 ;  /* 0x00000006e85c723c */ /* 0x000fe2000008105c */
[----:B------:R-:W-:Y:S01]  /*2d2c0*/  IMAD.MOV.U32 R224, RZ, RZ, R116 ;  /* 0x000000ffffe07224 */ /* 0x000fe200078e0074 */
[----:B------:R-:W-:Y:S01]  /*2d2d0*/  MOV R225, R117 ;  /* 0x0000007500e17202 */ /* 0x000fe20000000f00 */
[----:B------:R-:W-:-:S05]  /*2d2e0*/  IMAD.MOV.U32 R226, RZ, RZ, R118 ;  /* 0x000000ffffe27224 */ /* 0x000fca00078e0076 */
[----:B-1----:R-:W-:Y:S01]  /*2d2f0*/  HMMA.1688.F32.TF32 R36, R228, R14, R84 ;  /* 0x0000000ee424723c */ /* 0x002fe20000081054 */
[----:B------:R-:W-:Y:S04]  /*2d300*/  STL.64 [R1+0xf0], R40 ;  /* 0x0000f02801007387 */ /* 0x000fe80000100a00 */
[----:B------:R-:W-:Y:S01]  /*2d310*/  STL.64 [R1+0xf8], R42 ;  /* 0x0000f82a01007387 */ /* 0x000fe20000100a00 */
[----:B------:R-:W-:-:S03]  /*2d320*/  IMAD.MOV.U32 R227, RZ, RZ, R119 ;  /* 0x000000ffffe37224 */ /* 0x000fc600078e0077 */
[----:B------:R-:W-:Y:S04]  /*2d330*/  LDS R88, [R3+0xe200] ;  /* 0x00e2000003587984 */ /* 0x000fe80000000800 */
[----:B------:R-:W-:Y:S04]  /*2d340*/  LDS R90, [R3+0xf200] ;  /* 0x00f20000035a7984 */ /* 0x000fe80000000800 */
[----:B------:R-:W-:Y:S04]  /*2d350*/  LDS R89, [R0+0xe200] ;  /* 0x00e2000000597984 */ /* 0x000fe80000000800 */
[----:B------:R-:W1:Y:S04]  /*2d360*/  LDS R91, [R0+0xf200] ;  /* 0x00f20000005b7984 */ /* 0x000e680000000800 */
[----:B------:R-:W-:Y:S04]  /*2d370*/  STL.64 [R1+0xe0], R36 ;  /* 0x0000e02401007387 */ /* 0x000fe80000100a00 */
[----:B------:R-:W-:Y:S04]  /*2d380*/  STL [R1+0xe8], R38 ;  /* 0x0000e82601007387 */ /* 0x000fe80000100800 */
[----:B------:R2:W-:Y:S04]  /*2d390*/  STL [R1+0x18e8], R240 ;  /* 0x0018e8f001007387 */ /* 0x0005e80000100800 */
[----:B------:R3:W-:Y:S04]  /*2d3a0*/  STL [R1+0x18e4], R241 ;  /* 0x0018e4f101007387 */ /* 0x0007e80000100800 */
[----:B------:R4:W-:Y:S01]  /*2d3b0*/  STL [R1+0x18e0], R242 ;  /* 0x0018e0f201007387 */ /* 0x0009e20000100800 */
[----:B--2---:R-:W-:-:S03]  /*2d3c0*/  IMAD.MOV.U32 R240, RZ, RZ, R99 ;  /* 0x000000fffff07224 */ /* 0x004fc600078e0063 */
[----:B------:R2:W-:Y:S01]  /*2d3d0*/  STL [R1+0x18dc], R243 ;  /* 0x0018dcf301007387 */ /* 0x0005e20000100800 */
[----:B---3--:R-:W-:-:S03]  /*2d3e0*/  MOV R241, R101 ;  /* 0x0000006500f17202 */ /* 0x008fc60000000f00 */
[----:B------:R-:W3:Y:S01]  /*2d3f0*/  LDL.LU R99, [R1+0x195c] ;  /* 0x00195c0001637983 */ /* 0x000ee20000300800 */
[----:B----4-:R-:W-:-:S03]  /*2d400*/  IMAD.MOV.U32 R242, RZ, RZ, R102 ;  /* 0x000000fffff27224 */ /* 0x010fc600078e0066 */
[----:B------:R-:W4:Y:S01]  /*2d410*/  LDL.LU R101, [R1+0x1958] ;  /* 0x0019580001657983 */ /* 0x000f220000300800 */
[----:B--2---:R-:W-:-:S03]  /*2d420*/  IMAD.MOV.U32 R243, RZ, RZ, R103 ;  /* 0x000000fffff37224 */ /* 0x004fc600078e0067 */
[----:B------:R-:W4:Y:S04]  /*2d430*/  LDL.LU R102, [R1+0x1954] ;  /* 0x0019540001667983 */ /* 0x000f280000300800 */
[----:B------:R-:W4:Y:S04]  /*2d440*/  LDL.LU R103, [R1+0x1950] ;  /* 0x0019500001677983 */ /* 0x000f280000300800 */
[----:B------:R-:W-:Y:S04]  /*2d450*/  STL [R1+0x18c8], R92 ;  /* 0x0018c85c01007387 */ /* 0x000fe80000100800 */
[----:B------:R2:W-:Y:S04]  /*2d460*/  STL [R1+0x18c4], R93 ;  /* 0x0018c45d01007387 */ /* 0x0005e80000100800 */
[----:B------:R1:W-:Y:S04]  /*2d470*/  STL [R1+0x18c0], R94 ;  /* 0x0018c05e01007387 */ /* 0x0003e80000100800 */
[----:B------:R1:W-:Y:S01]  /*2d480*/  STL [R1+0x18bc], R95 ;  /* 0x0018bc5f01007387 */ /* 0x0003e20000100800 */
[-C--:B------:R-:W-:Y:S08]  /*2d490*/  HMMA.1688.F32.TF32 R40, R232, R26.reuse, R104 ;  /* 0x0000001ae828723c */ /* 0x080ff00000081068 */
[C---:B------:R-:W-:Y:S01]  /*2d4a0*/  HMMA.1688.F32.TF32 R72, R236.reuse, R26, R136 ;  /* 0x0000001aec48723c */ /* 0x040fe20000081088 */
[----:B------:R-:W-:Y:S01]  /*2d4b0*/  IMAD.MOV.U32 R104, RZ, RZ, R120 ;  /* 0x000000ffff687224 */ /* 0x000fe200078e0078 */
[----:B------:R-:W-:Y:S01]  /*2d4c0*/  MOV R105, R121 ;  /* 0x0000007900697202 */ /* 0x000fe20000000f00 */
[----:B------:R-:W-:Y:S01]  /*2d4d0*/  IMAD.MOV.U32 R106, RZ, RZ, R122 ;  /* 0x000000ffff6a7224 */ /* 0x000fe200078e007a */
[----:B------:R-:W-:Y:S01]  /*2d4e0*/  LDS R36, [R3+0xe380] ;  /* 0x00e3800003247984 */ /* 0x000fe20000000800 */
[----:B------:R-:W-:Y:S01]  /*2d4f0*/  IMAD.MOV.U32 R107, RZ, RZ, R123 ;  /* 0x000000ffff6b7224 */ /* 0x000fe200078e007b */
[----:B--2---:R-:W-:Y:S01]  /*2d500*/  MOV R93, R113 ;  /* 0x00000071005d7202 */ /* 0x004fe20000000f00 */
[----:B------:R-:W-:Y:S01]  /*2d510*/  IMAD.MOV.U32 R92, RZ, RZ, R112 ;  /* 0x000000ffff5c7224 */ /* 0x000fe200078e0070 */
[----:B------:R-:W-:Y:S01]  /*2d520*/  HMMA.1688.F32.TF32 R60, R236, R6, R124 ;  /* 0x00000006ec3c723c */ /* 0x000fe2000008107c */
[----:B-1----:R-:W-:Y:S01]  /*2d530*/  IMAD.MOV.U32 R94, RZ, RZ, R114 ;  /* 0x000000ffff5e7224 */ /* 0x002fe200078e0072 */
[----:B------:R-:W-:Y:S01]  /*2d540*/  LDS R38, [R3+0xf380] ;  /* 0x00f3800003267984 */ /* 0x000fe20000000800 */
[----:B------:R-:W-:-:S05]  /*2d550*/  IMAD.MOV.U32 R95, RZ, RZ, R115 ;  /* 0x000000ffff5f7224 */ /* 0x000fca00078e0073 */
[----:B------:R-:W-:Y:S01]  /*2d560*/  HMMA.1688.F32.TF32 R248, R228, R18, R80 ;  /* 0x00000012e4f8723c */ /* 0x000fe20000081050 */
[----:B------:R-:W-:Y:S07]  /*2d570*/  LDS R228, [R3+0xe300] ;  /* 0x00e3000003e47984 */ /* 0x000fee0000000800 */
[C---:B------:R-:W-:Y:S01]  /*2d580*/  HMMA.1688.F32.TF32 R64, R236.reuse, R34, R128 ;  /* 0x00000022ec40723c */ /* 0x040fe20000081080 */
[----:B------:R-:W-:Y:S07]  /*2d590*/  LDS R230, [R3+0xf300] ;  /* 0x00f3000003e67984 */ /* 0x000fee0000000800 */
[C---:B------:R-:W-:Y:S01]  /*2d5a0*/  HMMA.1688.F32.TF32 R68, R236.reuse, R30, R132 ;  /* 0x0000001eec44723c */ /* 0x040fe20000081084 */
[----:B------:R-:W-:Y:S07]  /*2d5b0*/  LDS R229, [R0+0xe300] ;  /* 0x00e3000000e57984 */ /* 0x000fee0000000800 */
[C---:B------:R-:W-:Y:S01]  /*2d5c0*/  HMMA.1688.F32.TF32 R76, R236.reuse, R22, R140 ;  /* 0x00000016ec4c723c */ /* 0x040fe2000008108c */
[----:B------:R-:W-:Y:S07]  /*2d5d0*/  LDS R231, [R0+0xf300] ;  /* 0x00f3000000e77984 */ /* 0x000fee0000000800 */
[----:B------:R-:W-:Y:S01]  /*2d5e0*/  HMMA.1688.F32.TF32 R84, R236, R14, R148 ;  /* 0x0000000eec54723c */ /* 0x000fe20000081094 */
[----:B------:R-:W-:Y:S01]  /*2d5f0*/  IMAD.MOV.U32 R2, RZ, RZ, R39 ;  /* 0x000000ffff027224 */ /* 0x000fe200078e0027 */
[----:B------:R-:W-:Y:S04]  /*2d600*/  LDS R37, [R0+0xe380] ;  /* 0x00e3800000257984 */ /* 0x000fe80000000800 */
[----:B------:R-:W-:Y:S02]  /*2d610*/  LDS R39, [R0+0xf380] ;  /* 0x00f3800000277984 */ /* 0x000fe40000000800 */
[C---:B---3--:R-:W-:Y:S08]  /*2d620*/  HMMA.1688.F32.TF32 R96, R232.reuse, R34, R96 ;  /* 0x00000022e860723c */ /* 0x048ff00000081060 */
[----:B----4-:R-:W-:Y:S11]  /*2d630*/  HMMA.1688.F32.TF32 R100, R232, R30, R100 ;  /* 0x0000001ee864723c */ /* 0x010ff60000081064 */
[----:B------:R-:W-:Y:S04]  /*2d640*/  @!UPT UIADD3 URZ, URZ, URZ, URZ ;  /* 0x0000003f3f3ff290 */ /* 0x000fe8000fffe03f */
[----:B------:R1:W-:Y:S04]  /*2d650*/  STL [R1+0x18b0], R96 ;  /* 0x0018b06001007387 */ /* 0x0003e80000100800 */
[----:B------:R2:W-:Y:S04]  /*2d660*/  STL [R1+0x18ac], R97 ;  /* 0x0018ac6101007387 */ /* 0x0005e80000100800 */
[----:B------:R3:W-:Y:S04]  /*2d670*/  STL [R1+0x18a8], R98 ;  /* 0x0018a86201007387 */ /* 0x0007e80000100800 */
[----:B------:R2:W-:Y:S04]  /*2d680*/  STL [R1+0x18a4], R99 ;  /* 0x0018a46301007387 */ /* 0x0005e80000100800 */
[----:B------:R1:W-:Y:S04]  /*2d690*/  STL [R1+0x18cc], R100 ;  /* 0x0018cc6401007387 */ /* 0x0003e80000100800 */
[----:B------:R1:W-:Y:S04]  /*2d6a0*/  STL [R1+0x18b8], R101 ;  /* 0x0018b86501007387 */ /* 0x0003e80000100800 */
[----:B------:R1:W-:Y:S04]  /*2d6b0*/  STL [R1+0x18b4], R102 ;  /* 0x0018b46601007387 */ /* 0x0003e80000100800 */
[----:B------:R1:W-:Y:S04]  /*2d6c0*/  STL [R1+0x18a0], R103 ;  /* 0x0018a06701007387 */ /* 0x0003e80000100800 */
        /* <DEDUP_REMOVED lines=8> */
[----:B-1----:R-:W-:-:S03]  /*2d750*/  IMAD.MOV.U32 R96, RZ, RZ, R108 ;  /* 0x000000ffff607224 */ /* 0x002fc600078e006c */
[----:B------:R-:W4:Y:S01]  /*2d760*/  LDL.LU R112, [R1+0x192c] ;  /* 0x00192c0001707983 */ /* 0x000f220000300800 */
[----:B--2---:R-:W-:-:S03]  /*2d770*/  MOV R97, R109 ;  /* 0x0000006d00617202 */ /* 0x004fc60000000f00 */
[----:B------:R-:W4:Y:S01]  /*2d780*/  LDL.LU R113, [R1+0x1928] ;  /* 0x0019280001717983 */ /* 0x000f220000300800 */
[----:B---3--:R-:W-:-:S03]  /*2d790*/  IMAD.MOV.U32 R98, RZ, RZ, R110 ;  /* 0x000000ffff627224 */ /* 0x008fc600078e006e */
[----:B------:R-:W4:Y:S01]  /*2d7a0*/  LDL.LU R114, [R1+0x1924] ;  /* 0x0019240001727983 */ /* 0x000f220000300800 */
[----:B------:R-:W-:-:S03]  /*2d7b0*/  IMAD.MOV.U32 R99, RZ, RZ, R111 ;  /* 0x000000ffff637224 */ /* 0x000fc600078e006f */
[----:B------:R-:W4:Y:S04]  /*2d7c0*/  LDL.LU R115, [R1+0x1920] ;  /* 0x0019200001737983 */ /* 0x000f280000300800 */
        /* <DEDUP_REMOVED lines=8> */
[----:B------:R-:W-:Y:S04]  /*2d850*/  STL [R1+0x18ec], R40 ;  /* 0x0018ec2801007387 */ /* 0x000fe80000100800 */
[----:B------:R-:W-:Y:S04]  /*2d860*/  STL [R1+0x18d8], R41 ;  /* 0x0018d82901007387 */ /* 0x000fe80000100800 */
[----:B------:R-:W-:Y:S04]  /*2d870*/  STL [R1+0x18d4], R42 ;  /* 0x0018d42a01007387 */ /* 0x000fe80000100800 */
[----:B------:R1:W-:Y:S02]  /*2d880*/  STL [R1+0x18d0], R43 ;  /* 0x0018d02b01007387 */ /* 0x0003e40000100800 */
[C---:B-1----:R-:W-:Y:S11]  /*2d890*/  HMMA.1688.F32.TF32 R40, R88.reuse, R6, R96 ;  /* 0x000000065828723c */ /* 0x042ff60000081060 */
[----:B------:R-:W-:Y:S11]  /*2d8a0*/  @!UPT UIADD3 URZ, URZ, URZ, URZ ;  /* 0x0000003f3f3ff290 */ /* 0x000ff6000fffe03f */
[----:B------:R-:W-:Y:S02]  /*2d8b0*/  @!UPT UIADD3 URZ, URZ, URZ, URZ ;  /* 0x0000003f3f3ff290 */ /* 0x000fe4000fffe03f */
[----:B------:R-:W-:Y:S02]  /*2d8c0*/  IMAD.MOV.U32 R99, RZ, RZ, R40 ;  /* 0x000000ffff637224 */ /* 0x000fe400078e0028 */
[----:B------:R-:W-:Y:S02]  /*2d8d0*/  IMAD.MOV.U32 R139, RZ, RZ, R42 ;  /* 0x000000ffff8b7224 */ /* 0x000fe400078e002a */
[----:B------:R-:W-:Y:S01]  /*2d8e0*/  IMAD.MOV.U32 R138, RZ, RZ, R43 ;  /* 0x000000ffff8a7224 */ /* 0x000fe200078e002b */
[C---:B------:R-:W-:Y:S08]  /*2d8f0*/  HMMA.1688.F32.TF32 R104, R88.reuse, R26, R104 ;  /* 0x0000001a5868723c */ /* 0x040ff00000081068 */
[C---:B---3--:R-:W-:Y:S11]  /*2d900*/  HMMA.1688.F32.TF32 R100, R88.reuse, R10, R100 ;  /* 0x0000000a5864723c */ /* 0x048ff60000081064 */
[----:B------:R-:W-:Y:S11]  /*2d910*/  @!UPT UIADD3 URZ, URZ, URZ, URZ ;  /* 0x0000003f3f3ff290 */ /* 0x000ff6000fffe03f */
[----:B------:R-:W-:Y:S02]  /*2d920*/  @!UPT UIADD3 URZ, URZ, URZ, URZ ;  /* 0x0000003f3f3ff290 */ /* 0x000fe4000fffe03f */
[----:B------:R-:W-:Y:S01]  /*2d930*/  IMAD.MOV.U32 R32, RZ, RZ, R103 ;  /* 0x000000ffff207224 */ /* 0x000fe200078e0067 */
[----:B------:R-:W-:Y:S02]  /*2d940*/  MOV R103, R41 ;  /* 0x0000002900677202 */ /* 0x000fe40000000f00 */
[----:B------:R-:W-:Y:S01]  /*2d950*/  HMMA.1688.F32.TF32 R40, R88, R34, R92 ;  /* 0x000000225828723c */ /* 0x000fe2000008105c */
[----:B------:R-:W-:-:S07]  /*2d960*/  IMAD.MOV.U32 R33, RZ, RZ, R102 ;  /* 0x000000ffff217224 */ /* 0x000fce00078e0066 */
[----:B--2---:R-:W-:Y:S11]  /*2d970*/  HMMA.1688.F32.TF32 R44, R232, R22, R108 ;  /* 0x00000016e82c723c */ /* 0x004ff6000008106c */
[----:B------:R-:W-:Y:S05]  /*2d980*/  @!UPT UIADD3 URZ, URZ, URZ, URZ ;  /* 0x0000003f3f3ff290 */ /* 0x000fea000fffe03f */
[----:B------:R-:W-:Y:S01]  /*2d990*/  IMAD.MOV.U32 R102, RZ, RZ, R40 ;  /* 0x000000ffff667224 */ /* 0x000fe200078e0028 */
[----:B------:R-:W-:Y:S01]  /*2d9a0*/  MOV R96, R41 ;  /* 0x0000002900607202 */ /* 0x000fe20000000f00 */
[----:B------:R-:W-:Y:S02]  /*2d9b0*/  IMAD.MOV.U32 R97, RZ, RZ, R42 ;  /* 0x000000ffff617224 */ /* 0x000fe400078e002a */
[----:B------:R-:W-:Y:S02]  /*2d9c0*/  IMAD.MOV.U32 R98, RZ, RZ, R43 ;  /* 0x000000ffff627224 */ /* 0x000fe400078e002b */
[----:B------:R-:W-:Y:S01]  /*2d9d0*/  HMMA.1688.F32.TF32 R40, R88, R30, R224 ;  /* 0x0000001e5828723c */ /* 0x000fe200000810e0 */
[----:B------:R-:W-:Y:S01]  /*2d9e0*/  MOV R136, R101 ;  /* 0x0000006500887202 */ /* 0x000fe20000000f00 */
[----:B------:R-:W-:Y:S01]  /*2d9f0*/  IMAD.MOV.U32 R137, RZ, RZ, R100 ;  /* 0x000000ffff897224 */ /* 0x000fe200078e0064 */
[----:B------:R-:W-:Y:S01]  /*2da00*/  STL [R1+0x18f4], R46 ;  /* 0x0018f42e01007387 */ /* 0x000fe20000100800 */
[----:B------:R-:W-:-:S02]  /*2da10*/  IMAD.MOV.U32 R100, RZ, RZ, R106 ;  /* 0x000000ffff647224 */ /* 0x000fc400078e006a */
[----:B------:R-:W-:Y:S01]  /*2da20*/  IMAD.MOV.U32 R92, RZ, RZ, R107 ;  /* 0x000000ffff5c7224 */ /* 0x000fe200078e006b */
[----:B------:R-:W-:Y:S04]  /*2da30*/  STL [R1+0x18f0], R47 ;  /* 0x0018f02f01007387 */ /* 0x000fe80000100800 */
[----:B------:R-:W2:Y:S04]  /*2da40*/  LDL.LU R224, [R1+0x70] ;  /* 0x0000700001e07983 */ /* 0x000ea80000300800 */
[----:B------:R-:W2:Y:S04]  /*2da50*/  LDL.LU R225, [R1+0x74] ;  /* 0x0000740001e17983 */ /* 0x000ea80000300800 */
[----:B------:R-:W2:Y:S04]  /*2da60*/  LDL.LU R226, [R1+0x78] ;  /* 0x0000780001e27983 */ /* 0x000ea80000300800 */
[----:B------:R-:W2:Y:S01]  /*2da70*/  LDL.LU R227, [R1+0x7c] ;  /* 0x00007c0001e37983 */ /* 0x000ea20000300800 */
[----:B------:R-:W-:-:S02]  /*2da80*/  IMAD.MOV.U32 R95, RZ, RZ, R42 ;  /* 0x000000ffff5f7224 */ /* 0x000fc400078e002a */
[----:B------:R-:W-:Y:S01]  /*2da90*/  IMAD.MOV.U32 R101, RZ, RZ, R43 ;  /* 0x000000ffff657224 */ /* 0x000fe200078e002b */
[----:B------:R-:W-:Y:S01]  /*2daa0*/  MOV R43, R105 ;  /* 0x00000069002b7202 */ /* 0x000fe20000000f00 */
[----:B------:R-:W-:Y:S01]  /*2dab0*/  IMAD.MOV.U32 R42, RZ, RZ, R104 ;  /* 0x000000ffff2a7224 */ /* 0x000fe200078e0068 */
[----:B------:R-:W3:Y:S01]  /*2dac0*/  LDL.LU R124, [R1+0x60] ;  /* 0x00006000017c7983 */ /* 0x000ee20000300800 */
[----:B------:R-:W-:Y:S03]  /*2dad0*/  HMMA.1688.F32.TF32 R104, R88, R22, R240 ;  /* 0x000000165868723c */ /* 0x000fe600000810f0 */
[----:B------:R-:W3:Y:S04]  /*2dae0*/  LDL.LU R125, [R1+0x64] ;  /* 0x00006400017d7983 */ /* 0x000ee80000300800 */
[----:B------:R-:W3:Y:S04]  /*2daf0*/  LDL.LU R126, [R1+0x68] ;  /* 0x00006800017e7983 */ /* 0x000ee80000300800 */
[----:B------:R-:W3:Y:S01]  /*2db00*/  LDL.LU R127, [R1+0x6c] ;  /* 0x00006c00017f7983 */ /* 0x000ee20000300800 */
[C---:B----4-:R-:W-:Y:S03]  /*2db10*/  HMMA.1688.F32.TF32 R48, R232.reuse, R18, R112 ;  /* 0x00000012e830723c */ /* 0x050fe60000081070 */
        /* <DEDUP_REMOVED lines=14> */
[----:B------:R-:W-:-:S03]  /*2dc00*/  IMAD.MOV.U32 R241, RZ, RZ, R104 ;  /* 0x000000fffff17224 */ /* 0x000fc600078e0068 */
[----:B------:R-:W4:Y:S01]  /*2dc10*/  LDL.LU R120, [R1+0x20] ;  /* 0x0000200001787983 */ /* 0x000f220000300800 */
[----:B------:R-:W-:-:S03]  /*2dc20*/  MOV R242, R105 ;  /* 0x0000006900f27202 */ /* 0x000fc60000000f00 */
[----:B------:R-:W4:Y:S01]  /*2dc30*/  LDL.LU R121, [R1+0x24] ;  /* 0x0000240001797983 */ /* 0x000f220000300800 */
[----:B------:R-:W-:-:S03]  /*2dc40*/  MOV R94, R41 ;  /* 0x00000029005e7202 */ /* 0x000fc60000000f00 */
[----:B------:R-:W4:Y:S01]  /*2dc50*/  LDL.LU R122, [R1+0x28] ;  /* 0x00002800017a7983 */ /* 0x000f220000300800 */
[----:B------:R-:W-:-:S03]  /*2dc60*/  IMAD.MOV.U32 R243, RZ, RZ, R106 ;  /* 0x000000fffff37224 */ /* 0x000fc600078e006a */
[----:B------:R-:W4:Y:S01]  /*2dc70*/  LDL.LU R123, [R1+0x2c] ;  /* 0x00002c00017b7983 */ /* 0x000f220000300800 */
[----:B------:R-:W-:-:S03]  /*2dc80*/  IMAD.MOV.U32 R41, RZ, RZ, R107 ;  /* 0x000000ffff297224 */ /* 0x000fc600078e006b */
[----:B------:R-:W4:Y:S04]  /*2dc90*/  LDL.LU R104, [R1+0x10] ;  /* 0x0000100001687983 */ /* 0x000f280000300800 */
[----:B------:R-:W4:Y:S04]  /*2dca0*/  LDL.LU R105, [R1+0x14] ;  /* 0x0000140001697983 */ /* 0x000f280000300800 */
[----:B------:R-:W4:Y:S04]  /*2dcb0*/  LDL.LU R106, [R1+0x18] ;  /* 0x00001800016a7983 */ /* 0x000f280000300800 */
[----:B------:R-:W4:Y:S04]  /*2dcc0*/  LDL.LU R107, [R1+0x1c] ;  /* 0x00001c00016b7983 */ /* 0x000f280000300800 */
[----:B------:R-:W-:Y:S04]  /*2dcd0*/  LDS R232, [R3+0xe280] ;  /* 0x00e2800003e87984 */ /* 0x000fe80000000800 */
[----:B------:R-:W-:Y:S04]  /*2dce0*/  LDS R234, [R3+0xf280] ;  /* 0x00f2800003ea7984 */ /* 0x000fe80000000800 */
[----:B------:R-:W-:Y:S04]  /*2dcf0*/  LDS R233, [R0+0xe280] ;  /* 0x00e2800000e97984 */ /* 0x000fe80000000800 */
[----:B------:R-:W4:Y:S01]  /*2dd00*/  LDS R235, [R0+0xf280] ;  /* 0x00f2800000eb7984 */ /* 0x000f220000000800 */
[-C--:B------:R-:W-:Y:S08]  /*2dd10*/  HMMA.1688.F32.TF32 R80, R236, R18.reuse, R144 ;  /* 0x00000012ec50723c */ /* 0x080ff00000081090 */
[C---:B--2---:R-:W-:Y:S01]  /*2dd20*/  HMMA.1688.F32.TF32 R128, R88.reuse, R18, R224 ;  /* 0x000000125880723c */ /* 0x044fe200000810e0 */
[----:B------:R-:W2:Y:S04]  /*2dd30*/  LDL.LU R224, [R1] ;  /* 0x0000000001e07983 */ /* 0x000ea80000300800 */
[----:B------:R-:W2:Y:S04]  /*2dd40*/  LDL.LU R225, [R1+0x4] ;  /* 0x0000040001e17983 */ /* 0x000ea80000300800 */
[----:B------:R-:W2:Y:S04]  /*2dd50*/  LDL.LU R226, [R1+0x8] ;  /* 0x0000080001e27983 */ /* 0x000ea80000300800 */
[----:B------:R-:W2:Y:S01]  /*2dd60*/  LDL.LU R227, [R1+0xc] ;  /* 0x00000c0001e37983 */ /* 0x000ea20000300800 */
[----:B---3--:R-:W-:Y:S01]  /*2dd70*/  HMMA.1688.F32.TF32 R236, R88, R14, R124 ;  /* 0x0000000e58ec723c */ /* 0x008fe2000008107c */
[----:B------:R-:W-:-:S02]  /*2dd80*/  IMAD.MOV.U32 R93, RZ, RZ, R40 ;  /* 0x000000ffff5d7224 */ /* 0x000fc400078e0028 */
[----:B------:R-:W-:Y:S05]  /*2dd90*/  LDS R88, [R3+0x10180] ;  /* 0x0101800003587984 */ /* 0x000fea0000000800 */
[C---:B----4-:R-:W-:Y:S08]  /*2dda0*/  HMMA.1688.F32.TF32 R108, R232.reuse, R10, R108 ;  /* 0x0000000ae86c723c */ /* 0x050ff0000008106c */
[C---:B------:R-:W-:Y:S07]  /*2ddb0*/  HMMA.1688.F32.TF32 R112, R232.reuse, R6, R112 ;  /* 0x00000006e870723c */ /* 0x040fee0000081070 */
[----:B------:R-:W-:Y:S01]  /*2ddc0*/  STL [R1+0x17f0], R236 ;  /* 0x0017f0ec01007387 */ /* 0x000fe20000100800 */
[C---:B------:R-:W-:Y:S03]  /*2ddd0*/  HMMA.1688.F32.TF32 R116, R232.reuse, R34, R116 ;  /* 0x00000022e874723c */ /* 0x040fe60000081074 */
[----:B------:R-:W-:Y:S04]  /*2dde0*/  STL [R1+0x17ec], R237 ;  /* 0x0017eced01007387 */ /* 0x000fe80000100800 */
[----:B------:R-:W-:Y:S01]  /*2ddf0*/  STL [R1+0x17e8], R238 ;  /* 0x0017e8ee01007387 */ /* 0x000fe20000100800 */
[----:B------:R-:W-:Y:S03]  /*2de00*/  HMMA.1688.F32.TF32 R120, R232, R30, R120 ;  /* 0x0000001ee878723c */ /* 0x000fe60000081078 */
[----:B------:R-:W-:Y:S04]  /*2de10*/  STL [R1+0x17e4], R239 ;  /* 0x0017e4ef01007387 */ /* 0x000fe80000100800 */
[----:B------:R-:W-:Y:S01]  /*2de20*/  STL [R1+0x1800], R108 ;  /* 0x0018006c01007387 */ /* 0x000fe20000100800 */
[----:B------:R-:W-:Y:S01]  /*2de30*/  IMAD.MOV.U32 R46, RZ, RZ, R128 ;  /* 0x000000ffff2e7224 */ /* 0x000fe200078e0080 */
[----:B------:R-:W-:Y:S01]  /*2de40*/  MOV R47, R129 ;  /* 0x00000081002f7202 */ /* 0x000fe20000000f00 */
[----:B------:R-:W-:Y:S01]  /*2de50*/  IMAD.MOV.U32 R240, RZ, RZ, R131 ;  /* 0x000000fffff07224 */ /* 0x000fe200078e0083 */
[----:B------:R-:W-:Y:S01]  /*2de60*/  HMMA.1688.F32.TF32 R140, R228, R10, R160 ;  /* 0x0000000ae48c723c */ /* 0x000fe200000810a0 */
[----:B------:R-:W-:Y:S04]  /*2de70*/  LDS R90, [R3+0x11180] ;  /* 0x01118000035a7984 */ /* 0x000fe80000000800 */
[----:B------:R-:W-:Y:S03]  /*2de80*/  LDS R89, [R0+0x10180] ;  /* 0x0101800000597984 */ /* 0x000fe60000000800 */
        /* <DEDUP_REMOVED lines=12> */
[----:B------:R1:W-:Y:S04]  /*2df50*/  STL [R1+0x182c], R120 ;  /* 0x00182c7801007387 */ /* 0x0003e80000100800 */
[----:B------:R3:W-:Y:S04]  /*2df60*/  STL [R1+0x1828], R121 ;  /* 0x0018287901007387 */ /* 0x0007e80000100800 */
[----:B------:R4:W-:Y:S04]  /*2df70*/  STL [R1+0x1824], R122 ;  /* 0x0018247a01007387 */ /* 0x0009e80000100800 */
[----:B------:R4:W-:Y:S01]  /*2df80*/  STL [R1+0x1820], R123 ;  /* 0x0018207b01007387 */ /* 0x0009e20000100800 */
[----:B-1----:R-:W-:-:S03]  /*2df90*/  IMAD.MOV.U32 R120, RZ, RZ, R159 ;  /* 0x000000ffff787224 */ /* 0x002fc600078e009f */
[----:B------:R-:W-:Y:S01]  /*2dfa0*/  STL [R1+0x183c], R124 ;  /* 0x00183c7c01007387 */ /* 0x000fe20000100800 */
[----:B---3--:R-:W-:-:S03]  /*2dfb0*/  MOV R121, R152 ;  /* 0x0000009800797202 */ /* 0x008fc60000000f00 */
[----:B------:R-:W-:Y:S01]  /*2dfc0*/  STL [R1+0x1838], R125 ;  /* 0x0018387d01007387 */ /* 0x000fe20000100800 */
[----:B----4-:R-:W-:-:S03]  /*2dfd0*/  IMAD.MOV.U32 R122, RZ, RZ, R153 ;  /* 0x000000ffff7a7224 */ /* 0x010fc600078e0099 */
[----:B------:R-:W-:Y:S01]  /*2dfe0*/  STL [R1+0x1834], R126 ;  /* 0x0018347e01007387 */ /* 0x000fe20000100800 */
[----:B------:R-:W-:-:S03]  /*2dff0*/  IMAD.MOV.U32 R123, RZ, RZ, R154 ;  /* 0x000000ffff7b7224 */ /* 0x000fc600078e009a */
[----:B------:R-:W-:Y:S01]  /*2e000*/  STL [R1+0x1830], R127 ;  /* 0x0018307f01007387 */ /* 0x000fe20000100800 */
[----:B------:R-:W-:-:S03]  /*2e010*/  IMAD.MOV.U32 R116, RZ, RZ, R155 ;  /* 0x000000ffff747224 */ /* 0x000fc600078e009b */
[----:B------:R-:W3:Y:S04]  /*2e020*/  LDL.LU R159, [R1+0x190c] ;  /* 0x00190c00019f7983 */ /* 0x000ee80000300800 */
[----:B------:R-:W4:Y:S04]  /*2e030*/  LDL.LU R152, [R1+0x1908] ;  /* 0x0019080001987983 */ /* 0x000f280000300800 */
[----:B------:R-:W4:Y:S04]  /*2e040*/  LDL.LU R153, [R1+0x1904] ;  /* 0x0019040001997983 */ /* 0x000f280000300800 */
[----:B------:R-:W4:Y:S01]  /*2e050*/  LDL.LU R154, [R1+0x1900] ;  /* 0x00190000019a7983 */ /* 0x000f220000300800 */
[----:B------:R-:W-:-:S03]  /*2e060*/  MOV R117, R252 ;  /* 0x000000fc00757202 */ /* 0x000fc60000000f00 */
[----:B------:R-:W4:Y:S04]  /*2e070*/  LDL.LU R155, [R1+0x18fc] ;  /* 0x0018fc00019b7983 */ /* 0x000f280000300800 */
[----:B------:R-:W3:Y:S01]  /*2e080*/  LDL.LU R252, [R1+0x18f8] ;  /* 0x0018f80001fc7983 */ /* 0x000ee20000300800 */
[----:B------:R-:W-:Y:S01]  /*2e090*/  IMAD.MOV.U32 R40, RZ, RZ, R130 ;  /* 0x000000ffff287224 */ /* 0x000fe200078e0082 */
[----:B------:R-:W-:Y:S01]  /*2e0a0*/  HMMA.1688.F32.TF32 R144, R228, R6, R164 ;  /* 0x00000006e490723c */ /* 0x000fe200000810a4 */
[----:B------:R-:W-:-:S07]  /*2e0b0*/  IMAD.MOV.U32 R238, RZ, RZ, R13 ;  /* 0x000000ffffee7224 */ /* 0x000fce00078e000d */
[----:B------:R-:W-:Y:S01]  /*2e0c0*/  HMMA.1688.F32.TF32 R148, R228, R34, R168 ;  /* 0x00000022e494723c */ /* 0x000fe200000810a8 */
[----:B------:R-:W-:-:S07]  /*2e0d0*/  IMAD.MOV.U32 R239, RZ, RZ, R12 ;  /* 0x000000ffffef7224 */ /* 0x000fce00078e000c */
[----:B------:R-:W-:Y:S01]  /*2e0e0*/  HMMA.1688.F32.TF32 R204, R36, R30, R204 ;  /* 0x0000001e24cc723c */ /* 0x000fe200000810cc */
[----:B------:R-:W-:Y:S01]  /*2e0f0*/  IMAD.MOV.U32 R236, RZ, RZ, R17 ;  /* 0x000000ffffec7224 */ /* 0x000fe200078e0011 */
[----:B------:R-:W-:-:S06]  /*2e100*/  MOV R237, R16 ;  /* 0x0000001000ed7202 */ /* 0x000fcc0000000f00 */
[C---:B------:R-:W-:Y:S08]  /*2e110*/  HMMA.1688.F32.TF32 R216, R36.reuse, R18, R216 ;  /* 0x0000001224d8723c */ /* 0x040ff000000810d8 */
[C---:B------:R-:W-:Y:S08]  /*2e120*/  HMMA.1688.F32.TF32 R208, R36.reuse, R26, R208 ;  /* 0x0000001a24d0723c */ /* 0x040ff000000810d0 */
[-C--:B------:R-:W-:Y:S01]  /*2e130*/  HMMA.1688.F32.TF32 R212, R36, R22.reuse, R212 ;  /* 0x0000001624d4723c */ /* 0x080fe200000810d4 */
[----:B------:R-:W-:Y:S01]  /*2e140*/  IMAD.MOV.U32 R108, RZ, RZ, R25 ;  /* 0x000000ffff6c7224 */ /* 0x000fe200078e0019 */
[----:B------:R-:W-:Y:S04]  /*2e150*/  LDS R104, [R3+0x10100] ;  /* 0x0101000003687984 */ /* 0x000fe80000000800 */
[----:B------:R-:W-:Y:S02]  /*2e160*/  LDS R106, [R3+0x11100] ;  /* 0x01110000036a7984 */ /* 0x000fe40000000800 */
[C---:B------:R-:W-:Y:S02]  /*2e170*/  HMMA.1688.F32.TF32 R160, R228.reuse, R22, R180 ;  /* 0x00000016e4a0723c */ /* 0x040fe400000810b4 */
[----:B------:R-:W-:Y:S04]  /*2e180*/  LDS R105, [R0+0x10100] ;  /* 0x0101000000697984 */ /* 0x000fe80000000800 */
[----:B------:R-:W-:Y:S02]  /*2e190*/  LDS R107, [R0+0x11100] ;  /* 0x01110000006b7984 */ /* 0x000fe40000000800 */
[----:B------:R-:W-:Y:S02]  /*2e1a0*/  HMMA.1688.F32.TF32 R164, R228, R18, R184 ;  /* 0x00000012e4a4723c */ /* 0x000fe400000810b8 */
[----:B------:R-:W-:Y:S06]  /*2e1b0*/  LDS R91, [R0+0x11180] ;  /* 0x01118000005b7984 */ /* 0x000fec0000000800 */
[C---:B------:R-:W-:Y:S08]  /*2e1c0*/  HMMA.1688.F32.TF32 R180, R36.reuse, R34, R200 ;  /* 0x0000002224b4723c */ /* 0x040ff000000810c8 */
[----:B------:R-:W-:Y:S08]  /*2e1d0*/  HMMA.1688.F32.TF32 R200, R36, R14, R220 ;  /* 0x0000000e24c8723c */ /* 0x000ff000000810dc */
[----:B--2---:R-:W-:Y:S11]  /*2e1e0*/  HMMA.1688.F32.TF32 R128, R232, R22, R224 ;  /* 0x00000016e880723c */ /* 0x004ff600000810e0 */
[----:B------:R-:W-:Y:S11]  /*2e1f0*/  @!UPT UIADD3 URZ, URZ, URZ, URZ ;  /* 0x0000003f3f3ff290 */ /* 0x000ff6000fffe03f */
[----:B------:R-:W-:Y:S01]  /*2e200*/  @!UPT UIADD3 URZ, URZ, URZ, URZ ;  /* 0x0000003f3f3ff290 */ /* 0x000fe2000fffe03f */
[----:B------:R-:W-:Y:S04]  /*2e210*/  STL [R1+0x184c], R128 ;  /* 0x00184c8001007387 */ /* 0x000fe80000100800 */
[----:B------:R-:W-:Y:S04]  /*2e220*/  STL [R1+0x1848], R129 ;  /* 0x0018488101007387 */ /* 0x000fe80000100800 */
[----:B------:R1:W-:Y:S04]  /*2e230*/  STL [R1+0x1844], R130 ;  /* 0x0018448201007387 */ /* 0x0003e80000100800 */
[----:B------:R2:W-:Y:S01]  /*2e240*/  STL [R1+0x1840], R131 ;  /* 0x0018408301007387 */ /* 0x0005e20000100800 */
[----:B-1----:R-:W-:-:S03]  /*2e250*/  IMAD.MOV.U32 R130, RZ, RZ, R29 ;  /* 0x000000ffff827224 */ /* 0x002fc600078e001d */
[----:B------:R-:W-:Y:S01]  /*2e260*/  LDS R29, [R0+0x10000] ;  /* 0x01000000001d7984 */ /* 0x000fe20000000800 */
[----:B--2---:R-:W-:-:S03]  /*2e270*/  IMAD.MOV.U32 R131, RZ, RZ, R28 ;  /* 0x000000ffff837224 */ /* 0x004fc600078e001c */
[----:B------:R-:W-:Y:S01]  /*2e280*/  LDS R28, [R3+0x10000] ;  /* 0x01000000031c7984 */ /* 0x000fe20000000800 */
[----:B------:R-:W-:Y:S01]  /*2e290*/  IMAD.MOV.U32 R112, RZ, RZ, R9 ;  /* 0x000000ffff707224 */ /* 0x000fe200078e0009 */
[----:B------:R-:W-:Y:S01]  /*2e2a0*/  MOV R113, R8 ;  /* 0x0000000800717202 */ /* 0x000fe20000000f00 */
[----:B------:R-:W-:Y:S02]  /*2e2b0*/  IMAD.MOV.U32 R114, RZ, RZ, R5 ;  /* 0x000000ffff727224 */ /* 0x000fe400078e0005 */
[----:B------:R-:W-:Y:S01]  /*2e2c0*/  IMAD.MOV.U32 R115, RZ, RZ, R4 ;  /* 0x000000ffff737224 */ /* 0x000fe200078e0004 */
[----:B------:R-:W-:Y:S01]  /*2e2d0*/  MOV R109, R24 ;  /* 0x00000018006d7202 */ /* 0x000fe20000000f00 */
[----:B------:R-:W-:Y:S02]  /*2e2e0*/  IMAD.MOV.U32 R110, RZ, RZ, R21 ;  /* 0x000000ffff6e7224 */ /* 0x000fe400078e0015 */
[----:B------:R-:W-:Y:S01]  /*2e2f0*/  IMAD.MOV.U32 R111, RZ, RZ, R20 ;  /* 0x000000ffff6f7224 */ /* 0x000fe200078e0014 */
[----:B------:R-:W-:Y:S01]  /*2e300*/  MOV R129, R244 ;  /* 0x000000f400817202 */ /* 0x000fe20000000f00 */
[----:B------:R-:W-:Y:S01]  /*2e310*/  IMAD.MOV.U32 R128, RZ, RZ, R245 ;  /* 0x000000ffff807224 */ /* 0x000fe200078e00f5 */
[----:B------:R-:W-:Y:S01]  /*2e320*/  LDS R244, [R3+0x10080] ;  /* 0x0100800003f47984 */ /* 0x000fe20000000800 */
[----:B------:R-:W-:-:S02]  /*2e330*/  IMAD.MOV.U32 R118, RZ, RZ, R247 ;  /* 0x000000ffff767224 */ /* 0x000fc400078e00f7 */
[----:B------:R-:W-:Y:S01]  /*2e340*/  IMAD.MOV.U32 R119, RZ, RZ, R246 ;  /* 0x000000ffff777224 */ /* 0x000fe200078e00f6 */
[----:B------:R-:W-:Y:S04]  /*2e350*/  LDS R245, [R0+0x10080] ;  /* 0x0100800000f57984 */ /* 0x000fe80000000800 */
[----:B------:R-:W-:Y:S04]  /*2e360*/  LDS R246, [R3+0x11080] ;  /* 0x0110800003f67984 */ /* 0x000fe80000000800 */
[----:B------:R-:W-:Y:S01]  /*2e370*/  LDS R247, [R0+0x11080] ;  /* 0x0110800000f77984 */ /* 0x000fe20000000800 */
[C---:B----4-:R-:W-:Y:S03]  /*2e380*/  HMMA.1688.F32.TF32 R132, R232.reuse, R18, R152 ;  /* 0x00000012e884723c */ /* 0x050fe60000081098 */
[----:B---3--:R-:W-:Y:S05]  /*2e390*/  LDSM.16.M88.4 R16, [R252+0x62100] ;  /* 0x06210000fc10783b */ /* 0x008fea0000000200 */
[----:B------:R-:W-:Y:S01]  /*2e3a0*/  HMMA.1688.F32.TF32 R232, R232, R14, R156 ;  /* 0x0000000ee8e8723c */ /* 0x000fe2000008109c */
[----:B------:R-:W-:Y:S04]  /*2e3b0*/  LDSM.16.M88.4 R20, [R252+0x66100] ;  /* 0x06610000fc14783b */ /* 0x000fe80000000200 */
[----:B------:R-:W-:Y:S03]  /*2e3c0*/  LDSM.16.M88.4 R220, [R252+0x6c100] ;  /* 0x06c10000fcdc783b */ /* 0x000fe60000000200 */
[C---:B------:R-:W-:Y:S01]  /*2e3d0*/  HMMA.1688.F32.TF32 R152, R228.reuse, R30, R172 ;  /* 0x0000001ee498723c */ /* 0x040fe200000810ac */
[----:B------:R-:W-:Y:S04]  /*2e3e0*/  LDS R30, [R3+0x11000] ;  /* 0x01100000031e7984 */ /* 0x000fe80000000800 */
[----:B------:R-:W-:Y:S03]  /*2e3f0*/  LDS R31, [R0+0x11000] ;  /* 0x01100000001f7984 */ /* 0x000fe60000000800 */
[C---:B------:R-:W-:Y:S01]  /*2e400*/  HMMA.1688.F32.TF32 R156, R228.reuse, R26, R176 ;  /* 0x0000001ae49c723c */ /* 0x040fe200000810b0 */
[----:B------:R-:W-:Y:S04]  /*2e410*/  STL [R1+0x185c], R132 ;  /* 0x00185c8401007387 */ /* 0x000fe80000100800 */
[----:B------:R-:W-:Y:S03]  /*2e420*/  LDSM.16.M88.4 R224, [R252+0x6e100] ;  /* 0x06e10000fce0783b */ /* 0x000fe60000000200 */
[----:B------:R-:W-:Y:S01]  /*2e430*/  HMMA.1688.F32.TF32 R228, R228, R14, R188 ;  /* 0x0000000ee4e4723c */ /* 0x000fe200000810bc */
[----:B------:R-:W1:Y:S04]  /*2e440*/  LDSM.16.M88.4 R12, [R252+0x60100] ;  /* 0x06010000fc0c783b */ /* 0x000e680000000200 */
[----:B------:R-:W-:Y:S03]  /*2e450*/  STL [R1+0x1858], R133 ;  /* 0x0018588501007387 */ /* 0x000fe60000100800 */
[C---:B------:R-:W-:Y:S01]  /*2e460*/  HMMA.1688.F32.TF32 R172, R36.reuse, R10, R192 ;  /* 0x0000000a24ac723c */ /* 0x040fe200000810c0 */
[----:B------:R-:W-:Y:S04]  /*2e470*/  STL [R1+0x1854], R134 ;  /* 0x0018548601007387 */ /* 0x000fe80000100800 */
[----:B------:R-:W2:Y:S03]  /*2e480*/  LDSM.16.M88.4 R24, [R252+0x64100] ;  /* 0x06410000fc18783b */ /* 0x000ea60000000200 */
[----:B------:R-:W-:Y:S01]  /*2e490*/  HMMA.1688.F32.TF32 R176, R36, R6, R196 ;  /* 0x0000000624b0723c */ /* 0x000fe200000810c4 */
[----:B------:R-:W-:Y:S04]  /*2e4a0*/  STL [R1+0x1850], R135 ;  /* 0x0018508701007387 */ /* 0x000fe80000100800 */
[----:B------:R-:W-:Y:S04]  /*2e4b0*/  STL [R1+0x186c], R232 ;  /* 0x00186ce801007387 */ /* 0x000fe80000100800 */
[----:B------:R-:W-:Y:S04]  /*2e4c0*/  STL [R1+0x1868], R233 ;  /* 0x001868e901007387 */ /* 0x000fe80000100800 */
[----:B------:R-:W-:Y:S04]  /*2e4d0*/  STL [R1+0x1864], R234 ;  /* 0x001864ea01007387 */ /* 0x000fe80000100800 */
[----:B------:R-:W-:Y:S04]  /*2e4e0*/  STL [R1+0x1860], R235 ;  /* 0x001860eb01007387 */ /* 0x000fe80000100800 */
[----:B------:R-:W3:Y:S01]  /*2e4f0*/  LDSM.16.M88.4 R8, [R252+0x68100] ;  /* 0x06810000fc08783b */ /* 0x000ee20000000200 */
[C---:B-1----:R-:W-:Y:S03]  /*2e500*/  HMMA.1688.F32.TF32 R36, R28.reuse, R12, R112 ;  /* 0x0000000c1c24723c */ /* 0x042fe60000081070 */
        /* <DEDUP_REMOVED lines=14> */
[----:B------:R-:W-:Y:S04]  /*2e5f0*/  STL.64 [R1+0xd0], R36 ;  /* 0x0000d02401007387 */ /* 0x000fe80000100a00 */
[----:B------:R1:W-:Y:S04]  /*2e600*/  STL.64 [R1+0xd8], R38 ;  /* 0x0000d82601007387 */ /* 0x0003e80000100a00 */
[----:B------:R-:W4:Y:S04]  /*2e610*/  LDL.LU R125, [R1+0x1d4] ;  /* 0x0001d400017d7983 */ /* 0x000f280000300800 */
[----:B------:R-:W4:Y:S01]  /*2e620*/  LDL.LU R126, [R1+0x1d8] ;  /* 0x0001d800017e7983 */ /* 0x000f220000300800 */
[----:B-1----:R-:W-:Y:S03]  /*2e630*/  HMMA.1688.F32.TF32 R36, R28, R16, R236 ;  /* 0x000000101c24723c */ /* 0x002fe600000810ec */
[----:B------:R-:W4:Y:S04]  /*2e640*/  LDL.LU R127, [R1+0x1dc] ;  /* 0x0001dc00017f7983 */ /* 0x000f280000300800 */
[----:B------:R-:W1:Y:S01]  /*2e650*/  LDSM.16.M88.4 R4, [R252+0x6a100] ;  /* 0x06a10000fc04783b */ /* 0x000e620000000200 */
[----:B------:R-:W-:Y:S01]  /*2e660*/  IMAD.MOV.U32 R171, RZ, RZ, R2 ;  /* 0x000000ffffab7224 */ /* 0x000fe200078e0002 */
[----:B------:R-:W-:Y:S01]  /*2e670*/  HMMA.1688.F32.TF32 R248, R244, R220, R248 ;  /* 0x000000dcf4f8723c */ /* 0x000fe200000810f8 */
[----:B------:R-:W-:Y:S01]  /*2e680*/  IMAD.MOV.U32 R188, RZ, RZ, R42 ;  /* 0x000000ffffbc7224 */ /* 0x000fe200078e002a */
[----:B------:R-:W-:Y:S01]  /*2e690*/  MOV R190, R100 ;  /* 0x0000006400be7202 */ /* 0x000fe20000000f00 */
[----:B------:R-:W-:-:S02]  /*2e6a0*/  IMAD.MOV.U32 R189, RZ, RZ, R43 ;  /* 0x000000ffffbd7224 */ /* 0x000fc400078e002b */
[----:B------:R-:W-:Y:S01]  /*2e6b0*/  IMAD.MOV.U32 R191, RZ, RZ, R92 ;  /* 0x000000ffffbf7224 */ /* 0x000fe200078e005c */
[----:B------:R-:W-:Y:S01]  /*2e6c0*/  MOV R194, R33 ;  /* 0x0000002100c27202 */ /* 0x000fe20000000f00 */
[----:B------:R-:W-:Y:S01]  /*2e6d0*/  IMAD.MOV.U32 R195, RZ, RZ, R32 ;  /* 0x000000ffffc37224 */ /* 0x000fe200078e0020 */
[C---:B------:R-:W-:Y:S08]  /*2e6e0*/  HMMA.1688.F32.TF32 R48, R104.reuse, R220, R48 ;  /* 0x000000dc6830723c */ /* 0x040ff00000081030 */
[----:B------:R-:W-:Y:S01]  /*2e6f0*/  HMMA.1688.F32.TF32 R52, R104, R224, R52 ;  /* 0x000000e06834723c */ /* 0x000fe20000081034 */
[----:B------:R-:W-:Y:S01]  /*2e700*/  IMAD.MOV.U32 R237, RZ, RZ, R36 ;  /* 0x000000ffffed7224 */ /* 0x000fe200078e0024 */
[----:B------:R-:W-:Y:S01]  /*2e710*/  MOV R238, R37 ;  /* 0x0000002500ee7202 */ /* 0x000fe20000000f00 */
[----:B------:R-:W-:Y:S01]  /*2e720*/  IMAD.MOV.U32 R239, RZ, RZ, R38 ;  /* 0x000000ffffef7224 */ /* 0x000fe200078e0026 */
[----:B------:R-:W-:Y:S01]  /*2e730*/  LDS R196, [R3+0x10380] ;  /* 0x0103800003c47984 */ /* 0x000fe20000000800 */
[----:B------:R-:W-:-:S03]  /*2e740*/  IMAD.MOV.U32 R115, RZ, RZ, R39 ;  /* 0x000000ffff737224 */ /* 0x000fc600078e0027 */
[----:B--2---:R-:W-:Y:S08]  /*2e750*/  HMMA.1688.F32.TF32 R36, R28, R24, R108 ;  /* 0x000000181c24723c */ /* 0x004ff0000008106c */
[C---:B------:R-:W-:Y:S08]  /*2e760*/  HMMA.1688.F32.TF32 R56, R88.reuse, R12, R56 ;  /* 0x0000000c5838723c */ /* 0x040ff00000081038 */
[C---:B------:R-:W-:Y:S08]  /*2e770*/  HMMA.1688.F32.TF32 R60, R88.reuse, R16, R60 ;  /* 0x00000010583c723c */ /* 0x040ff0000008103c */
[----:B------:R-:W-:Y:S01]  /*2e780*/  HMMA.1688.F32.TF32 R68, R88, R20, R68 ;  /* 0x000000145844723c */ /* 0x000fe20000081044 */
[----:B------:R-:W-:Y:S01]  /*2e790*/  IMAD.MOV.U32 R109, RZ, RZ, R36 ;  /* 0x000000ffff6d7224 */ /* 0x000fe200078e0024 */
[----:B------:R-:W-:Y:S01]  /*2e7a0*/  MOV R110, R37 ;  /* 0x00000025006e7202 */ /* 0x000fe20000000f00 */
[----:B------:R-:W-:Y:S01]  /*2e7b0*/  IMAD.MOV.U32 R111, RZ, RZ, R38 ;  /* 0x000000ffff6f7224 */ /* 0x000fe200078e0026 */
[----:B------:R-:W-:Y:S01]  /*2e7c0*/  LDS R198, [R3+0x11380] ;  /* 0x0113800003c67984 */ /* 0x000fe20000000800 */
[----:B------:R-:W-:-:S03]  /*2e7d0*/  IMAD.MOV.U32 R236, RZ, RZ, R39 ;  /* 0x000000ffffec7224 */ /* 0x000fc600078e0027 */
[----:B------:R-:W-:Y:S01]  /*2e7e0*/  HMMA.1688.F32.TF32 R36, R28, R20, R128 ;  /* 0x000000141c24723c */ /* 0x000fe20000081080 */
        /* <DEDUP_REMOVED lines=30> */
[----:B------:R-:W2:Y:S01]  /*2e9d0*/  LDL.LU R170, [R1+0xe8] ;  /* 0x0000e80001aa7983 */ /* 0x000ea20000300800 */
[----:B------:R-:W-:Y:S01]  /*2e9e0*/  IMAD.MOV.U32 R112, RZ, RZ, R36 ;  /* 0x000000ffff707224 */ /* 0x000fe200078e0024 */
[----:B------:R-:W-:Y:S01]  /*2e9f0*/  MOV R113, R37 ;  /* 0x0000002500717202 */ /* 0x000fe20000000f00 */
[----:B------:R-:W-:Y:S01]  /*2ea00*/  IMAD.MOV.U32 R114, RZ, RZ, R38 ;  /* 0x000000ffff727224 */ /* 0x000fe200078e0026 */
[C---:B------:R-:W-:Y:S01]  /*2ea10*/  HMMA.1688.F32.TF32 R64, R88.reuse, R24, R64 ;  /* 0x000000185840723c */ /* 0x040fe20000081040 */
[----:B------:R-:W-:Y:S01]  /*2ea20*/  IMAD.MOV.U32 R108, RZ, RZ, R39 ;  /* 0x000000ffff6c7224 */ /* 0x000fe200078e0027 */
[----:B------:R-:W-:Y:S06]  /*2ea30*/  LDS R197, [R0+0x10380] ;  /* 0x0103800000c57984 */ /* 0x000fec0000000800 */
[C---:B------:R-:W-:Y:S08]  /*2ea40*/  HMMA.1688.F32.TF32 R80, R88.reuse, R220, R80 ;  /* 0x000000dc5850723c */ /* 0x040ff00000081050 */
[----:B------:R-:W-:Y:S01]  /*2ea50*/  HMMA.1688.F32.TF32 R84, R88, R224, R84 ;  /* 0x000000e05854723c */ /* 0x000fe20000081054 */
[----:B------:R-:W-:Y:S01]  /*2ea60*/  IMAD.MOV.U32 R192, RZ, RZ, R137 ;  /* 0x000000ffffc07224 */ /* 0x000fe200078e0089 */
[----:B------:R-:W-:Y:S01]  /*2ea70*/  LDS R199, [R0+0x11380] ;  /* 0x0113800000c77984 */ /* 0x000fe20000000800 */
[----:B------:R-:W-:-:S03]  /*2ea80*/  IMAD.MOV.U32 R193, RZ, RZ, R136 ;  /* 0x000000ffffc17224 */ /* 0x000fc600078e0088 */
[----:B------:R-:W-:Y:S02]  /*2ea90*/  LDS R136, [R3+0x10280] ;  /* 0x0102800003887984 */ /* 0x000fe40000000800 */
[C---:B---3--:R-:W-:Y:S02]  /*2eaa0*/  HMMA.1688.F32.TF32 R36, R28.reuse, R8, R116 ;  /* 0x000000081c24723c */ /* 0x048fe40000081074 */
[----:B------:R-:W-:Y:S11]  /*2eab0*/  LDS R137, [R0+0x10280] ;  /* 0x0102800000897984 */ /* 0x000ff60000000800 */
[----:B------:R-:W-:Y:S11]  /*2eac0*/  @!UPT UIADD3 URZ, URZ, URZ, URZ ;  /* 0x0000003f3f3ff290 */ /* 0x000ff6000fffe03f */
[----:B------:R-:W-:Y:S01]  /*2ead0*/  IMAD.MOV.U32 R116, RZ, RZ, R36 ;  /* 0x000000ffff747224 */ /* 0x000fe200078e0024 */
[----:B------:R-:W-:Y:S01]  /*2eae0*/  MOV R117, R37 ;  /* 0x0000002500757202 */ /* 0x000fe20000000f00 */
[----:B------:R-:W-:Y:S02]  /*2eaf0*/  IMAD.MOV.U32 R118, RZ, RZ, R38 ;  /* 0x000000ffff767224 */ /* 0x000fe400078e0026 */
[----:B------:R-:W-:Y:S02]  /*2eb00*/  IMAD.MOV.U32 R119, RZ, RZ, R39 ;  /* 0x000000ffff777224 */ /* 0x000fe400078e0027 */
[C---:B-1----:R-:W-:Y:S11]  /*2eb10*/  HMMA.1688.F32.TF32 R36, R28.reuse, R4, R120 ;  /* 0x000000041c24723c */ /* 0x042ff60000081078 */
[----:B------:R-:W-:Y:S11]  /*2eb20*/  @!UPT UIADD3 URZ, URZ, URZ, URZ ;  /* 0x0000003f3f3ff290 */ /* 0x000ff6000fffe03f */
[----:B------:R-:W-:Y:S02]  /*2eb30*/  @!UPT UIADD3 URZ, URZ, URZ, URZ ;  /* 0x0000003f3f3ff290 */ /* 0x000fe4000fffe03f */
[----:B------:R-:W-:Y:S01]  /*2eb40*/  IMAD.MOV.U32 R120, RZ, RZ, R36 ;  /* 0x000000ffff787224 */ /* 0x000fe200078e0024 */
[----:B------:R-:W-:Y:S01]  /*2eb50*/  MOV R121, R37 ;  /* 0x0000002500797202 */ /* 0x000fe20000000f00 */
[----:B------:R-:W-:Y:S02]  /*2eb60*/  IMAD.MOV.U32 R122, RZ, RZ, R38 ;  /* 0x000000ffff7a7224 */ /* 0x000fe400078e0026 */
[----:B------:R-:W-:Y:S02]  /*2eb70*/  IMAD.MOV.U32 R123, RZ, RZ, R39 ;  /* 0x000000ffff7b7224 */ /* 0x000fe400078e0027 */
[C---:B----4-:R-:W-:Y:S08]  /*2eb80*/  HMMA.1688.F32.TF32 R36, R28.reuse, R220, R124 ;  /* 0x000000dc1c24723c */ /* 0x050ff0000008107c */
[----:B--2---:R-:W-:Y:S11]  /*2eb90*/  HMMA.1688.F32.TF32 R28, R28, R224, R128 ;  /* 0x000000e01c1c723c */ /* 0x004ff60000081080 */
        /* <DEDUP_REMOVED lines=9> */
[----:B------:R-:W-:Y:S01]  /*2ec30*/  MOV R132, R28 ;  /* 0x0000001c00847202 */ /* 0x000fe20000000f00 */
[----:B------:R-:W-:Y:S02]  /*2ec40*/  IMAD.MOV.U32 R133, RZ, RZ, R29 ;  /* 0x000000ffff857224 */ /* 0x000fe400078e001d */
        /* <DEDUP_REMOVED lines=30> */
[C---:B------:R-:W-:Y:S08]  /*2ee30*/  HMMA.1688.F32.TF32 R28, R244.reuse, R4, R184 ;  /* 0x00000004f41c723c */ /* 0x040ff000000810b8 */
[----:B------:R-:W-:Y:S01]  /*2ee40*/  HMMA.1688.F32.TF32 R244, R244, R224, R168 ;  /* 0x000000e0f4f4723c */ /* 0x000fe200000810a8 */
[----:B------:R-:W-:Y:S01]  /*2ee50*/  IMAD.MOV.U32 R184, RZ, RZ, R102 ;  /* 0x000000ffffb87224 */ /* 0x000fe200078e0066 */
[----:B------:R-:W-:Y:S01]  /*2ee60*/  MOV R186, R97 ;  /* 0x0000006100ba7202 */ /* 0x000fe20000000f00 */
[----:B------:R-:W-:Y:S01]  /*2ee70*/  IMAD.MOV.U32 R185, RZ, RZ, R96 ;  /* 0x000000ffffb97224 */ /* 0x000fe200078e0060 */
[----:B------:R-:W-:Y:S01]  /*2ee80*/  MOV R125, R37 ;  /* 0x00000025007d7202 */ /* 0x000fe20000000f00 */
[----:B------:R-:W-:Y:S01]  /*2ee90*/  IMAD.MOV.U32 R187, RZ, RZ, R98 ;  /* 0x000000ffffbb7224 */ /* 0x000fe200078e0062 */
[----:B------:R-:W-:Y:S01]  /*2eea0*/  LDS R168, [R3+0x10300] ;  /* 0x0103000003a87984 */ /* 0x000fe20000000800 */
[----:B------:R-:W-:-:S02]  /*2eeb0*/  IMAD.MOV.U32 R124, RZ, RZ, R36 ;  /* 0x000000ffff7c7224 */ /* 0x000fc400078e0024 */
[----:B------:R-:W-:Y:S01]  /*2eec0*/  IMAD.MOV.U32 R126, RZ, RZ, R38 ;  /* 0x000000ffff7e7224 */ /* 0x000fe200078e0026 */
[C---:B------:R-:W-:Y:S01]  /*2eed0*/  HMMA.1688.F32.TF32 R72, R88.reuse, R8, R72 ;  /* 0x000000085848723c */ /* 0x040fe20000081048 */
[----:B------:R-:W-:Y:S01]  /*2eee0*/  IMAD.MOV.U32 R127, RZ, RZ, R39 ;  /* 0x000000ffff7f7224 */ /* 0x000fe200078e0027 */
[----:B------:R-:W-:Y:S04]  /*2eef0*/  LDS R170, [R3+0x11300] ;  /* 0x0113000003aa7984 */ /* 0x000fe80000000800 */
[----:B------:R-:W-:Y:S04]  /*2ef00*/  STL.64 [R1], R28 ;  /* 0x0000001c01007387 */ /* 0x000fe80000100a00 */
[----:B------:R1:W-:Y:S04]  /*2ef10*/  STL.64 [R1+0x1718], R250 ;  /* 0x001718fa01007387 */ /* 0x0003e80000100a00 */
[----:B------:R2:W-:Y:S01]  /*2ef20*/  STL.64 [R1+0x1710], R248 ;  /* 0x001710f801007387 */ /* 0x0005e20000100a00 */
[----:B------:R-:W-:Y:S01]  /*2ef30*/  MOV R252, R30 ;  /* 0x0000001e00fc7202 */ /* 0x000fe20000000f00 */
[----:B------:R-:W-:Y:S01]  /*2ef40*/  IMAD.MOV.U32 R2, RZ, RZ, R31 ;  /* 0x000000ffff027224 */ /* 0x000fe200078e001f */
[----:B------:R-:W-:Y:S01]  /*2ef50*/  HMMA.1688.F32.TF32 R76, R88, R4, R76 ;  /* 0x00000004584c723c */ /* 0x000fe2000008104c */
[----:B------:R-:W-:Y:S01]  /*2ef60*/  LDS R169, [R0+0x10300] ;  /* 0x0103000000a97984 */ /* 0x000fe20000000800 */
[----:B-1----:R-:W-:Y:S01]  /*2ef70*/  MOV R250, R40 ;  /* 0x0000002800fa7202 */ /* 0x002fe20000000f00 */
[----:B------:R-:W-:-:S02]  /*2ef80*/  IMAD.MOV.U32 R251, RZ, RZ, R240 ;  /* 0x000000fffffb7224 */ /* 0x000fc400078e00f0 */
[----:B------:R-:W-:Y:S01]  /*2ef90*/  LDS R171, [R0+0x11300] ;  /* 0x0113000000ab7984 */ /* 0x000fe20000000800 */
[----:B--2---:R-:W-:-:S03]  /*2efa0*/  IMAD.MOV.U32 R248, RZ, RZ, R46 ;  /* 0x000000fffff87224 */ /* 0x004fc600078e002e */
[----:B------:R-:W2:Y:S01]  /*2efb0*/  LDL.LU R46, [R1+0x18f4] ;  /* 0x0018f400012e7983 */ /* 0x000ea20000300800 */
[----:B------:R-:W-:-:S03]  /*2efc0*/  IMAD.MOV.U32 R249, RZ, RZ, R47 ;  /* 0x000000fffff97224 */ /* 0x000fc600078e002f */
[----:B------:R-:W2:Y:S04]  /*2efd0*/  LDL.LU R47, [R1+0x18f0] ;  /* 0x0018f000012f7983 */ /* 0x000ea80000300800 */
[----:B------:R-:W3:Y:S04]  /*2efe0*/  LDL.LU R40, [R1+0x18ec] ;  /* 0x0018ec0001287983 */ /* 0x000ee80000300800 */
[----:B------:R-:W4:Y:S04]  /*2eff0*/  LDL.LU R240, [R1+0x18e8] ;  /* 0x0018e80001f07983 */ /* 0x000f280000300800 */
[----:B------:R1:W-:Y:S04]  /*2f000*/  STL.64 [R1+0x1728], R246 ;  /* 0x001728f601007387 */ /* 0x0003e80000100a00 */
[----:B------:R1:W-:Y:S02]  /*2f010*/  STL.64 [R1+0x1720], R244 ;  /* 0x001720f401007387 */ /* 0x0003e40000100a00 */
[----:B-1----:R-:W-:Y:S01]  /*2f020*/  MOV R246, R243 ;  /* 0x000000f300f67202 */ /* 0x002fe20000000f00 */
[----:B------:R-:W-:-:S02]  /*2f030*/  IMAD.MOV.U32 R244, RZ, RZ, R241 ;  /* 0x000000fffff47224 */ /* 0x000fc400078e00f1 */
[----:B------:R-:W4:Y:S01]  /*2f040*/  LDL.LU R241, [R1+0x18e4] ;  /* 0x0018e40001f17983 */ /* 0x000f220000300800 */
[----:B------:R-:W-:-:S03]  /*2f050*/  IMAD.MOV.U32 R245, RZ, RZ, R242 ;  /* 0x000000fffff57224 */ /* 0x000fc600078e00f2 */
[----:B------:R-:W4:Y:S04]  /*2f060*/  LDL.LU R242, [R1+0x18e0] ;  /* 0x0018e00001f27983 */ /* 0x000f280000300800 */
[----:B------:R-:W4:Y:S01]  /*2f070*/  LDL.LU R243, [R1+0x18dc] ;  /* 0x0018dc0001f37983 */ /* 0x000f220000300800 */
[----:B------:R-:W-:-:S03]  /*2f080*/  IMAD.MOV.U32 R247, RZ, RZ, R41 ;  /* 0x000000fffff77224 */ /* 0x000fc600078e0029 */
[----:B------:R-:W3:Y:S04]  /*2f090*/  LDL.LU R41, [R1+0x18d8] ;  /* 0x0018d80001297983 */ /* 0x000ee80000300800 */
[----:B------:R-:W3:Y:S04]  /*2f0a0*/  LDL.LU R42, [R1+0x18d4] ;  /* 0x0018d400012a7983 */ /* 0x000ee80000300800 */
[----:B------:R-:W3:Y:S04]  /*2f0b0*/  LDL.LU R43, [R1+0x18d0] ;  /* 0x0018d000012b7983 */ /* 0x000ee80000300800 */
[----:B------:R-:W2:Y:S04]  /*2f0c0*/  LDL.LU R100, [R1+0x18cc] ;  /* 0x0018cc0001647983 */ /* 0x000ea80000300800 */
[----:B------:R-:W2:Y:S01]  /*2f0d0*/  LDL.LU R92, [R1+0x18c8] ;  /* 0x0018c800015c7983 */ /* 0x000ea20000300800 */
[----:B----4-:R-:W-:Y:S11]  /*2f0e0*/  HMMA.1688.F32.TF32 R240, R104, R12, R240 ;  /* 0x0000000c68f0723c */ /* 0x010ff600000810f0 */
[----:B------:R-:W-:Y:S11]  /*2f0f0*/  @!UPT UIADD3 URZ, URZ, URZ, URZ ;  /* 0x0000003f3f3ff290 */ /* 0x000ff6000fffe03f */
[----:B------:R-:W-:Y:S01]  /*2f100*/  @!UPT UIADD3 URZ, URZ, URZ, URZ ;  /* 0x0000003f3f3ff290 */ /* 0x000fe2000fffe03f */
[----:B------:R1:W-:Y:S04]  /*2f110*/  STL.64 [R1+0x1738], R242 ;  /* 0x001738f201007387 */ /* 0x0003e80000100a00 */
[----:B------:R4:W-:Y:S01]  /*2f120*/  STL.64 [R1+0x1730], R240 ;  /* 0x001730f001007387 */ /* 0x0009e20000100a00 */
[----:B-1----:R-:W-:Y:S01]  /*2f130*/  MOV R242, R95 ;  /* 0x0000005f00f27202 */ /* 0x002fe20000000f00 */
[----:B----4-:R-:W-:Y:S02]  /*2f140*/  IMAD.MOV.U32 R240, RZ, RZ, R93 ;  /* 0x000000fffff07224 */ /* 0x010fe400078e005d */
[----:B------:R-:W2:Y:S01]  /*2f150*/  LDL.LU R93, [R1+0x18c4] ;  /* 0x0018c400015d7983 */ /* 0x000ea20000300800 */
[----:B------:R-:W-:-:S03]  /*2f160*/  IMAD.MOV.U32 R241, RZ, RZ, R94 ;  /* 0x000000fffff17224 */ /* 0x000fc600078e005e */
[----:B------:R-:W2:Y:S04]  /*2f170*/  LDL.LU R94, [R1+0x18c0] ;  /* 0x0018c000015e7983 */ /* 0x000ea80000300800 */
[----:B------:R-:W2:Y:S01]  /*2f180*/  LDL.LU R95, [R1+0x18bc] ;  /* 0x0018bc00015f7983 */ /* 0x000ea20000300800 */
[----:B------:R-:W-:-:S03]  /*2f190*/  IMAD.MOV.U32 R243, RZ, RZ, R101 ;  /* 0x000000fffff37224 */ /* 0x000fc600078e0065 */
[----:B------:R-:W4:Y:S04]  /*2f1a0*/  LDL.LU R101, [R1+0x18b8] ;  /* 0x0018b80001657983 */ /* 0x000f280000300800 */
[----:B------:R-:W4:Y:S04]  /*2f1b0*/  LDL.LU R102, [R1+0x18b4] ;  /* 0x0018b40001667983 */ /* 0x000f280000300800 */
[----:B------:R-:W3:Y:S04]  /*2f1c0*/  LDL.LU R96, [R1+0x18b0] ;  /* 0x0018b00001607983 */ /* 0x000ee80000300800 */
[----:B------:R-:W4:Y:S04]  /*2f1d0*/  LDL.LU R97, [R1+0x18ac] ;  /* 0x0018ac0001617983 */ /* 0x000f280000300800 */
[----:B------:R-:W4:Y:S01]  /*2f1e0*/  LDL.LU R98, [R1+0x18a8] ;  /* 0x0018a80001627983 */ /* 0x000f220000300800 */
[----:B--2---:R-:W-:Y:S07]  /*2f1f0*/  HMMA.1688.F32.TF32 R28, R104, R16, R92 ;  /* 0x00000010681c723c */ /* 0x004fee000008105c */
[----:B------:R-:W-:-:S02]  /*2f200*/  IMAD.MOV.U32 R92, RZ, RZ, R99 ;  /* 0x000000ffff5c7224 */ /* 0x000fc400078e0063 */
[----:B------:R-:W4:Y:S01]  /*2f210*/  LDL.LU R99, [R1+0x18a4] ;  /* 0x0018a40001637983 */ /* 0x000f220000300800 */
[----:B------:R-:W-:-:S03]  /*2f220*/  IMAD.MOV.U32 R93, RZ, RZ, R103 ;  /* 0x000000ffff5d7224 */ /* 0x000fc600078e0067 */
[----:B------:R-:W2:Y:S01]  /*2f230*/  LDL.LU R103, [R1+0x18a0] ;  /* 0x0018a00001677983 */ /* 0x000ea20000300800 */
[C---:B---3--:R-:W-:Y:S08]  /*2f240*/  HMMA.1688.F32.TF32 R40, R104.reuse, R8, R40 ;  /* 0x000000086828723c */ /* 0x048ff00000081028 */
[----:B------:R-:W-:Y:S01]  /*2f250*/  HMMA.1688.F32.TF32 R44, R104, R4, R44 ;  /* 0x00000004682c723c */ /* 0x000fe2000008102c */
[----:B------:R1:W-:Y:S04]  /*2f260*/  STL.64 [R1+0x1748], R30 ;  /* 0x0017481e01007387 */ /* 0x0003e80000100a00 */
[----:B------:R3:W-:Y:S01]  /*2f270*/  STL.64 [R1+0x1740], R28 ;  /* 0x0017401c01007387 */ /* 0x0007e20000100a00 */
[----:B------:R-:W-:Y:S01]  /*2f280*/  MOV R94, R139 ;  /* 0x0000008b005e7202 */ /* 0x000fe20000000f00 */
[----:B------:R-:W-:-:S02]  /*2f290*/  IMAD.MOV.U32 R95, RZ, RZ, R138 ;  /* 0x000000ffff5f7224 */ /* 0x000fc400078e008a */
[----:B------:R-:W-:Y:S01]  /*2f2a0*/  LDS R138, [R3+0x11280] ;  /* 0x01128000038a7984 */ /* 0x000fe20000000800 */
[----:B-1----:R-:W-:Y:S01]  /*2f2b0*/  MOV R30, R234 ;  /* 0x000000ea001e7202 */ /* 0x002fe20000000f00 */
[----:B------:R-:W-:Y:S02]  /*2f2c0*/  IMAD.MOV.U32 R31, RZ, RZ, R235 ;  /* 0x000000ffff1f7224 */ /* 0x000fe400078e00eb */
[----:B------:R-:W-:Y:S01]  /*2f2d0*/  LDS R139, [R0+0x11280] ;  /* 0x01128000008b7984 */ /* 0x000fe20000000800 */
[----:B---3--:R-:W-:Y:S02]  /*2f2e0*/  IMAD.MOV.U32 R28, RZ, RZ, R232 ;  /* 0x000000ffff1c7224 */ /* 0x008fe400078e00e8 */
[----:B------:R-:W-:Y:S01]  /*2f2f0*/  IMAD.MOV.U32 R29, RZ, RZ, R233 ;  /* 0x000000ffff1d7224 */ /* 0x000fe200078e00e9 */
[C---:B----4-:R-:W-:Y:S08]  /*2f300*/  HMMA.1688.F32.TF32 R32, R104.reuse, R24, R96 ;  /* 0x000000186820723c */ /* 0x050ff00000081060 */
[----:B--2---:R-:W-:Y:S01]  /*2f310*/  HMMA.1688.F32.TF32 R36, R104, R20, R100 ;  /* 0x000000146824723c */ /* 0x004fe20000081064 */
[----:B------:R-:W-:Y:S04]  /*2f320*/  LDS R104, [R3+0x10200] ;  /* 0x0102000003687984 */ /* 0x000fe80000000800 */
[----:B------:R-:W-:Y:S04]  /*2f330*/  LDS R106, [R3+0x11200] ;  /* 0x01120000036a7984 */ /* 0x000fe80000000800 */
[----:B------:R-:W-:Y:S04]  /*2f340*/  LDS R105, [R0+0x10200] ;  /* 0x0102000000697984 */ /* 0x000fe80000000800 */
[----:B------:R-:W1:Y:S04]  /*2f350*/  LDS R107, [R0+0x11200] ;  /* 0x01120000006b7984 */ /* 0x000e680000000800 */
[----:B------:R-:W-:Y:S04]  /*2f360*/  STL.64 [R1+0x1758], R34 ;  /* 0x0017582201007387 */ /* 0x000fe80000100a00 */
[----:B------:R2:W-:Y:S04]  /*2f370*/  STL.64 [R1+0x1750], R32 ;  /* 0x0017502001007387 */ /* 0x0005e80000100a00 */
        /* <DEDUP_REMOVED lines=10> */
[----:B------:R-:W-:Y:S01]  /*2f420*/  STL.64 [R1+0x17b8], R58 ;  /* 0x0017b83a01007387 */ /* 0x000fe20000100a00 */
[----:B-1----:R-:W-:Y:S03]  /*2f430*/  HMMA.1688.F32.TF32 R100, R104, R220, R248 ;  /* 0x000000dc6864723c */ /* 0x002fe600000810f8 */
[----:B------:R1:W-:Y:S04]  /*2f440*/  STL.64 [R1+0x17b0], R56 ;  /* 0x0017b03801007387 */ /* 0x0003e80000100a00 */
[----:B------:R-:W-:Y:S01]  /*2f450*/  STL.64 [R1+0x17c8], R62 ;  /* 0x0017c83e01007387 */ /* 0x000fe20000100a00 */
[----:B------:R-:W-:-:S03]  /*2f460*/  IMAD.MOV.U32 R248, RZ, RZ, R148 ;  /* 0x000000fffff87224 */ /* 0x000fc600078e0094 */
[----:B------:R1:W-:Y:S01]  /*2f470*/  STL.64 [R1+0x17c0], R60 ;  /* 0x0017c03c01007387 */ /* 0x0003e20000100a00 */
[----:B------:R-:W-:-:S03]  /*2f480*/  IMAD.MOV.U32 R249, RZ, RZ, R149 ;  /* 0x000000fffff97224 */ /* 0x000fc600078e0095 */
[----:B------:R-:W-:Y:S01]  /*2f490*/  STL.64 [R1+0x17d8], R66 ;  /* 0x0017d84201007387 */ /* 0x000fe20000100a00 */
[----:B------:R-:W-:-:S03]  /*2f4a0*/  MOV R250, R150 ;  /* 0x0000009600fa7202 */ /* 0x000fc60000000f00 */
[----:B------:R1:W-:Y:S01]  /*2f4b0*/  STL.64 [R1+0x17d0], R64 ;  /* 0x0017d04001007387 */ /* 0x0003e20000100a00 */
[----:B------:R-:W-:Y:S01]  /*2f4c0*/  HMMA.1688.F32.TF32 R96, R104, R4, R244 ;  /* 0x000000046860723c */ /* 0x000fe200000810f4 */
[----:B------:R-:W-:Y:S02]  /*2f4d0*/  IMAD.MOV.U32 R251, RZ, RZ, R151 ;  /* 0x000000fffffb7224 */ /* 0x000fe400078e0097 */
[----:B------:R-:W4:Y:S04]  /*2f4e0*/  LDL.LU R148, [R1+0x189c] ;  /* 0x00189c0001947983 */ /* 0x000f280000300800 */
[----:B------:R-:W4:Y:S01]  /*2f4f0*/  LDL.LU R149, [R1+0x1898] ;  /* 0x0018980001957983 */ /* 0x000f220000300800 */
[----:B------:R-:W-:-:S03]  /*2f500*/  IMAD.MOV.U32 R244, RZ, RZ, R144 ;  /* 0x000000fffff47224 */ /* 0x000fc600078e0090 */
[----:B------:R-:W4:Y:S01]  /*2f510*/  LDL.LU R150, [R1+0x1894] ;  /* 0x0018940001967983 */ /* 0x000f220000300800 */
[----:B------:R-:W-:Y:S01]  /*2f520*/  IMAD.MOV.U32 R245, RZ, RZ, R145 ;  /* 0x000000fffff57224 */ /* 0x000fe200078e0091 */
[C---:B------:R-:W-:Y:S02]  /*2f530*/  HMMA.1688.F32.TF32 R88, R104.reuse, R16, R92 ;  /* 0x000000106858723c */ /* 0x040fe4000008105c */
[----:B------:R-:W4:Y:S01]  /*2f540*/  LDL.LU R151, [R1+0x1890] ;  /* 0x0018900001977983 */ /* 0x000f220000300800 */
[----:B------:R-:W-:Y:S01]  /*2f550*/  MOV R246, R146 ;  /* 0x0000009200f67202 */ /* 0x000fe20000000f00 */
[----:B------:R-:W-:Y:S02]  /*2f560*/  IMAD.MOV.U32 R247, RZ, RZ, R147 ;  /* 0x000000fffff77224 */ /* 0x000fe400078e0093 */
[----:B------:R-:W4:Y:S02]  /*2f570*/  LDL.LU R144, [R1+0x188c] ;  /* 0x00188c0001907983 */ /* 0x000f240000300800 */
[----:B------:R-:W-:Y:S02]  /*2f580*/  HMMA.1688.F32.TF32 R92, R104, R20, R240 ;  /* 0x00000014685c723c */ /* 0x000fe400000810f0 */
[----:B------:R-:W4:Y:S04]  /*2f590*/  LDL.LU R145, [R1+0x1888] ;  /* 0x0018880001917983 */ /* 0x000f280000300800 */
[----:B------:R-:W4:Y:S01]  /*2f5a0*/  LDL.LU R146, [R1+0x1884] ;  /* 0x0018840001927983 */ /* 0x000f220000300800 */
[----:B------:R-:W-:Y:S01]  /*2f5b0*/  IMAD.MOV.U32 R240, RZ, RZ, R140 ;  /* 0x000000fffff07224 */ /* 0x000fe200078e008c */
[----:B------:R-:W-:Y:S01]  /*2f5c0*/  MOV R242, R142 ;  /* 0x0000008e00f27202 */ /* 0x000fe20000000f00 */
[----:B------:R-:W-:Y:S01]  /*2f5d0*/  IMAD.MOV.U32 R241, RZ, RZ, R141 ;  /* 0x000000fffff17224 */ /* 0x000fe200078e008d */
[----:B------:R-:W4:Y:S01]  /*2f5e0*/  LDL.LU R147, [R1+0x1880] ;  /* 0x0018800001937983 */ /* 0x000f220000300800 */
[----:B------:R-:W-:-:S03]  /*2f5f0*/  IMAD.MOV.U32 R243, RZ, RZ, R143 ;  /* 0x000000fffff37224 */ /* 0x000fc600078e008f */
[----:B------:R-:W4:Y:S04]  /*2f600*/  LDL.LU R140, [R1+0x187c] ;  /* 0x00187c00018c7983 */ /* 0x000f280000300800 */
[----:B------:R-:W4:Y:S04]  /*2f610*/  LDL.LU R141, [R1+0x1878] ;  /* 0x00187800018d7983 */ /* 0x000f280000300800 */
[----:B------:R-:W4:Y:S04]  /*2f620*/  LDL.LU R142, [R1+0x1874] ;  /* 0x00187400018e7983 */ /* 0x000f280000300800 */
[----:B------:R-:W4:Y:S01]  /*2f630*/  LDL.LU R143, [R1+0x1870] ;  /* 0x00187000018f7983 */ /* 0x000f220000300800 */
[----:B--2---:R-:W-:-:S03]  /*2f640*/  IMAD.MOV.U32 R32, RZ, RZ, R132 ;  /* 0x000000ffff207224 */ /* 0x004fc600078e0084 */
[----:B------:R-:W2:Y:S01]  /*2f650*/  LDL.LU R232, [R1+0x186c] ;  /* 0x00186c0001e87983 */ /* 0x000ea20000300800 */
[----:B------:R-:W-:-:S03]  /*2f660*/  IMAD.MOV.U32 R33, RZ, RZ, R133 ;  /* 0x000000ffff217224 */ /* 0x000fc600078e0085 */
[----:B------:R-:W2:Y:S01]  /*2f670*/  LDL.LU R233, [R1+0x1868] ;  /* 0x0018680001e97983 */ /* 0x000ea20000300800 */
[----:B------:R-:W-:-:S03]  /*2f680*/  MOV R34, R134 ;  /* 0x0000008600227202 */ /* 0x000fc60000000f00 */
[----:B------:R-:W2:Y:S01]  /*2f690*/  LDL.LU R234, [R1+0x1864] ;  /* 0x0018640001ea7983 */ /* 0x000ea20000300800 */
[----:B------:R-:W-:-:S03]  /*2f6a0*/  IMAD.MOV.U32 R35, RZ, RZ, R135 ;  /* 0x000000ffff237224 */ /* 0x000fc600078e0087 */
[----:B------:R-:W2:Y:S01]  /*2f6b0*/  LDL.LU R235, [R1+0x1860] ;  /* 0x0018600001eb7983 */ /* 0x000ea20000300800 */
[----:B---3--:R-:W-:-:S03]  /*2f6c0*/  IMAD.MOV.U32 R36, RZ, RZ, R128 ;  /* 0x000000ffff247224 */ /* 0x008fc600078e0080 */
[----:B------:R-:W3:Y:S01]  /*2f6d0*/  LDL.LU R132, [R1+0x185c] ;  /* 0x00185c0001847983 */ /* 0x000ee20000300800 */
[----:B------:R-:W-:-:S03]  /*2f6e0*/  IMAD.MOV.U32 R37, RZ, RZ, R129 ;  /* 0x000000ffff257224 */ /* 0x000fc600078e0081 */
[----:B------:R-:W3:Y:S01]  /*2f6f0*/  LDL.LU R133, [R1+0x1858] ;  /* 0x0018580001857983 */ /* 0x000ee20000300800 */
[----:B------:R-:W-:-:S03]  /*2f700*/  MOV R38, R130 ;  /* 0x0000008200267202 */ /* 0x000fc60000000f00 */
[----:B------:R-:W3:Y:S01]  /*2f710*/  LDL.LU R134, [R1+0x1854] ;  /* 0x0018540001867983 */ /* 0x000ee20000300800 */
[----:B------:R-:W-:-:S03]  /*2f720*/  IMAD.MOV.U32 R39, RZ, RZ, R131 ;  /* 0x000000ffff277224 */ /* 0x000fc600078e0083 */
[----:B------:R-:W3:Y:S01]  /*2f730*/  LDL.LU R135, [R1+0x1850] ;  /* 0x0018500001877983 */ /* 0x000ee20000300800 */
[----:B------:R-:W-:-:S03]  /*2f740*/  IMAD.MOV.U32 R40, RZ, RZ, R124 ;  /* 0x000000ffff287224 */ /* 0x000fc600078e007c */
[----:B------:R-:W2:Y:S01]  /*2f750*/  LDL.LU R128, [R1+0x184c] ;  /* 0x00184c0001807983 */ /* 0x000ea20000300800 */
[----:B------:R-:W-:-:S03]  /*2f760*/  IMAD.MOV.U32 R41, RZ, RZ, R125 ;  /* 0x000000ffff297224 */ /* 0x000fc600078e007d */
        /* <DEDUP_REMOVED lines=29> */
[----:B-1----:R-:W-:-:S03]  /*2f940*/  IMAD.MOV.U32 R56, RZ, RZ, R109 ;  /* 0x000000ffff387224 */ /* 0x002fc600078e006d */
        /* <DEDUP_REMOVED lines=23> */
[C---:B------:R-:W-:Y:S08]  /*2fac0*/  HMMA.1688.F32.TF32 R192, R104.reuse, R12, R192 ;  /* 0x0000000c68c0723c */ /* 0x040ff000000810c0 */
[C---:B------:R-:W-:Y:S08]  /*2fad0*/  HMMA.1688.F32.TF32 R184, R104.reuse, R24, R184 ;  /* 0x0000001868b8723c */ /* 0x040ff000000810b8 */
[----:B------:R-:W-:Y:S08]  /*2fae0*/  HMMA.1688.F32.TF32 R188, R104, R8, R188 ;  /* 0x0000000868bc723c */ /* 0x000ff000000810bc */
[C---:B------:R-:W-:Y:S08]  /*2faf0*/  HMMA.1688.F32.TF32 R152, R168.reuse, R20, R152 ;  /* 0x00000014a898723c */ /* 0x040ff00000081098 */
[C---:B------:R-:W-:Y:S08]  /*2fb00*/  HMMA.1688.F32.TF32 R156, R168.reuse, R8, R156 ;  /* 0x00000008a89c723c */ /* 0x040ff0000008109c */
[C---:B------:R-:W-:Y:S08]  /*2fb10*/  HMMA.1688.F32.TF32 R160, R168.reuse, R4, R160 ;  /* 0x00000004a8a0723c */ /* 0x040ff000000810a0 */
[----:B------:R-:W-:Y:S08]  /*2fb20*/  HMMA.1688.F32.TF32 R164, R168, R220, R164 ;  /* 0x000000dca8a4723c */ /* 0x000ff000000810a4 */
[C---:B------:R-:W-:Y:S08]  /*2fb30*/  HMMA.1688.F32.TF32 R172, R196.reuse, R12, R172 ;  /* 0x0000000cc4ac723c */ /* 0x040ff000000810ac */
[C---:B------:R-:W-:Y:S08]  /*2fb40*/  HMMA.1688.F32.TF32 R176, R196.reuse, R16, R176 ;  /* 0x00000010c4b0723c */ /* 0x040ff000000810b0 */
[C---:B------:R-:W-:Y:S08]  /*2fb50*/  HMMA.1688.F32.TF32 R180, R196.reuse, R24, R180 ;  /* 0x00000018c4b4723c */ /* 0x040ff000000810b4 */
[C---:B------:R-:W-:Y:S08]  /*2fb60*/  HMMA.1688.F32.TF32 R204, R196.reuse, R20, R204 ;  /* 0x00000014c4cc723c */ /* 0x040ff000000810cc */
[----:B------:R-:W-:Y:S08]  /*2fb70*/  HMMA.1688.F32.TF32 R200, R196, R224, R200 ;  /* 0x000000e0c4c8723c */ /* 0x000ff000000810c8 */
[C---:B----4-:R-:W-:Y:S08]  /*2fb80*/  HMMA.1688.F32.TF32 R148, R168.reuse, R24, R148 ;  /* 0x00000018a894723c */ /* 0x050ff00000081094 */
[C---:B------:R-:W-:Y:S08]  /*2fb90*/  HMMA.1688.F32.TF32 R144, R168.reuse, R16, R144 ;  /* 0x00000010a890723c */ /* 0x040ff00000081090 */
[C---:B------:R-:W-:Y:S08]  /*2fba0*/  HMMA.1688.F32.TF32 R140, R168.reuse, R12, R140 ;  /* 0x0000000ca88c723c */ /* 0x040ff0000008108c */
[----:B------:R-:W-:Y:S08]  /*2fbb0*/  HMMA.1688.F32.TF32 R168, R168, R224, R228 ;  /* 0x000000e0a8a8723c */ /* 0x000ff000000810e4 */
[----:B------:R-:W-:Y:S01]  /*2fbc0*/  HMMA.1688.F32.TF32 R228, R196, R8, R208 ;  /* 0x00000008c4e4723c */ /* 0x000fe200000810d0 */
[----:B------:R-:W-:Y:S04]  /*2fbd0*/  LDS R208, [R3+0x12080] ;  /* 0x0120800003d07984 */ /* 0x000fe80000000800 */
[----:B------:R-:W-:Y:S04]  /*2fbe0*/  LDS R210, [R3+0x13080] ;  /* 0x0130800003d27984 */ /* 0x000fe80000000800 */
[----:B------:R-:W-:Y:S04]  /*2fbf0*/  LDS R209, [R0+0x12080] ;  /* 0x0120800000d17984 */ /* 0x000fe80000000800 */
[----:B------:R-:W1:Y:S01]  /*2fc00*/  LDS R211, [R0+0x13080] ;  /* 0x0130800000d37984 */ /* 0x000e620000000800 */
[C---:B---3--:R-:W-:Y:S08]  /*2fc10*/  HMMA.1688.F32.TF32 R132, R136.reuse, R220, R132 ;  /* 0x000000dc8884723c */ /* 0x048ff00000081084 */
[C---:B--2---:R-:W-:Y:S08]  /*2fc20*/  HMMA.1688.F32.TF32 R128, R136.reuse, R4, R128 ;  /* 0x000000048880723c */ /* 0x044ff00000081080 */
[C---:B------:R-:W-:Y:S08]  /*2fc30*/  HMMA.1688.F32.TF32 R124, R136.reuse, R8, R124 ;  /* 0x00000008887c723c */ /* 0x040ff0000008107c */
[C---:B------:R-:W-:Y:S08]  /*2fc40*/  HMMA.1688.F32.TF32 R120, R136.reuse, R20, R120 ;  /* 0x000000148878723c */ /* 0x040ff00000081078 */
[C---:B------:R-:W-:Y:S08]  /*2fc50*/  HMMA.1688.F32.TF32 R116, R136.reuse, R24, R116 ;  /* 0x000000188874723c */ /* 0x040ff00000081074 */
[----:B------:R-:W-:Y:S08]  /*2fc60*/  HMMA.1688.F32.TF32 R108, R136, R12, R108 ;  /* 0x0000000c886c723c */ /* 0x000ff0000008106c */
[----:B------:R-:W-:Y:S08]  /*2fc70*/  HMMA.1688.F32.TF32 R104, R104, R224, R236 ;  /* 0x000000e06868723c */ /* 0x000ff000000810ec */
[C---:B------:R-:W-:Y:S08]  /*2fc80*/  HMMA.1688.F32.TF32 R112, R136.reuse, R16, R112 ;  /* 0x000000108870723c */ /* 0x040ff00000081070 */
[----:B------:R-:W-:Y:S08]  /*2fc90*/  HMMA.1688.F32.TF32 R136, R136, R224, R232 ;  /* 0x000000e08888723c */ /* 0x000ff000000810e8 */
[C---:B------:R-:W-:Y:S01]  /*2fca0*/  HMMA.1688.F32.TF32 R232, R196.reuse, R4, R212 ;  /* 0x00000004c4e8723c */ /* 0x040fe200000810d4 */
[----:B------:R-:W-:Y:S04]  /*2fcb0*/  LDS R212, [R3+0x12100] ;  /* 0x0121000003d47984 */ /* 0x000fe80000000800 */
[----:B------:R-:W-:Y:S03]  /*2fcc0*/  LDS R214, [R3+0x13100] ;  /* 0x0131000003d67984 */ /* 0x000fe60000000800 */
[----:B------:R-:W-:Y:S01]  /*2fcd0*/  HMMA.1688.F32.TF32 R236, R196, R220, R216 ;  /* 0x000000dcc4ec723c */ /* 0x000fe200000810d8 */
[----:B------:R-:W-:Y:S04]  /*2fce0*/  LDS R196, [R3+0x12000] ;  /* 0x0120000003c47984 */ /* 0x000fe80000000800 */
[----:B------:R-:W-:Y:S04]  /*2fcf0*/  LDS R198, [R3+0x13000] ;  /* 0x0130000003c67984 */ /* 0x000fe80000000800 */
[----:B------:R-:W-:Y:S04]  /*2fd00*/  LDS R197, [R0+0x12000] ;  /* 0x0120000000c57984 */ /* 0x000fe80000000800 */
[----:B------:R-:W2:Y:S01]  /*2fd10*/  LDS R199, [R0+0x13000] ;  /* 0x0130000000c77984 */ /* 0x000ea20000000800 */
[C---:B-1----:R-:W-:Y:S03]  /*2fd20*/  HMMA.1688.F32.TF32 R32, R208.reuse, R14, R32 ;  /* 0x0000000ed020723c */ /* 0x042fe60000081020 */
[----:B------:R-:W-:Y:S04]  /*2fd30*/  LDS R213, [R0+0x12100] ;  /* 0x0121000000d57984 */ /* 0x000fe80000000800 */
[----:B------:R-:W1:Y:S01]  /*2fd40*/  LDS R215, [R0+0x13100] ;  /* 0x0131000000d77984 */ /* 0x000e620000000800 */
[C---:B------:R-:W-:Y:S03]  /*2fd50*/  HMMA.1688.F32.TF32 R28, R208.reuse, R18, R28 ;  /* 0x00000012d01c723c */ /* 0x040fe6000008101c */
[----:B------:R-:W-:Y:S04]  /*2fd60*/  LDS R216, [R3+0x12180] ;  /* 0x0121800003d87984 */ /* 0x000fe80000000800 */
[----:B------:R-:W-:Y:S01]  /*2fd70*/  LDS R218, [R3+0x13180] ;  /* 0x0131800003da7984 */ /* 0x000fe20000000800 */
[----:B------:R-:W-:Y:S03]  /*2fd80*/  HMMA.1688.F32.TF32 R240, R208, R26, R240 ;  /* 0x0000001ad0f0723c */ /* 0x000fe600000810f0 */
[----:B------:R-:W-:Y:S04]  /*2fd90*/  LDS R217, [R0+0x12180] ;  /* 0x0121800000d97984 */ /* 0x000fe80000000800 */
[----:B------:R-:W3:Y:S01]  /*2fda0*/  LDS R219, [R0+0x13180] ;  /* 0x0131800000db7984 */ /* 0x000ee20000000800 */
[C---:B--2---:R-:W-:Y:S08]  /*2fdb0*/  HMMA.1688.F32.TF32 R64, R196.reuse, R14, R64 ;  /* 0x0000000ec440723c */ /* 0x044ff00000081040 */
[C---:B------:R-:W-:Y:S08]  /*2fdc0*/  HMMA.1688.F32.TF32 R60, R196.reuse, R18, R60 ;  /* 0x00000012c43c723c */ /* 0x040ff0000008103c */
[C---:B------:R-:W-:Y:S08]  /*2fdd0*/  HMMA.1688.F32.TF32 R56, R196.reuse, R26, R56 ;  /* 0x0000001ac438723c */ /* 0x040ff00000081038 */
[C---:B------:R-:W-:Y:S01]  /*2fde0*/  HMMA.1688.F32.TF32 R52, R196.reuse, R22, R52 ;  /* 0x00000016c434723c */ /* 0x040fe20000081034 */
[----:B------:R-:W-:Y:S07]  /*2fdf0*/  STL.64 [R1+0xd0], R64 ;  /* 0x0000d04001007387 */ /* 0x000fee0000100a00 */
[C---:B------:R-:W-:Y:S01]  /*2fe00*/  HMMA.1688.F32.TF32 R48, R196.reuse, R10, R48 ;  /* 0x0000000ac430723c */ /* 0x040fe20000081030 */
[----:B------:R2:W-:Y:S07]  /*2fe10*/  STL.64 [R1+0xd8], R66 ;  /* 0x0000d84201007387 */ /* 0x0005ee0000100a00 */
[C---:B------:R-:W-:Y:S01]  /*2fe20*/  HMMA.1688.F32.TF32 R44, R196.reuse, R6, R44 ;  /* 0x00000006c42c723c */ /* 0x040fe2000008102c */
[----:B--2---:R-:W2:Y:S07]  /*2fe30*/  LDL.LU.64 R66, [R1+0x17d8] ;  /* 0x0017d80001427983 */ /* 0x004eae0000300a00 */
[C---:B------:R-:W-:Y:S01]  /*2fe40*/  HMMA.1688.F32.TF32 R40, R196.reuse, R222, R40 ;  /* 0x000000dec428723c */ /* 0x040fe20000081028 */
[----:B------:R-:W2:Y:S04]  /*2fe50*/  LDL.LU.64 R64, [R1+0x17d0] ;  /* 0x0017d00001407983 */ /* 0x000ea80000300a00 */
[----:B------:R-:W-:Y:S04]  /*2fe60*/  STL.64 [R1+0xc0], R60 ;  /* 0x0000c03c01007387 */ /* 0x000fe80000100a00 */
[----:B------:R4:W-:Y:S01]  /*2fe70*/  STL.64 [R1+0xc8], R62 ;  /* 0x0000c83e01007387 */ /* 0x0009e20000100a00 */
[----:B------:R-:W-:Y:S03]  /*2fe80*/  HMMA.1688.F32.TF32 R196, R196, R226, R36 ;  /* 0x000000e2c4c4723c */ /* 0x000fe60000081024 */
[----:B----4-:R-:W3:Y:S04]  /*2fe90*/  LDL.LU.64 R62, [R1+0x17c8] ;  /* 0x0017c800013e7983 */ /* 0x010ee80000300a00 */
[----:B------:R-:W3:Y:S04]  /*2fea0*/  LDL.LU.64 R60, [R1+0x17c0] ;  /* 0x0017c000013c7983 */ /* 0x000ee80000300a00 */
[----:B------:R-:W-:Y:S04]  /*2feb0*/  STL.64 [R1+0xb0], R56 ;  /* 0x0000b03801007387 */ /* 0x000fe80000100a00 */
[----:B------:R4:W-:Y:S04]  /*2fec0*/  STL.64 [R1+0xb8], R58 ;  /* 0x0000b83a01007387 */ /* 0x0009e80000100a00 */
[----:B----4-:R-:W4:Y:S04]  /*2fed0*/  LDL.LU.64 R58, [R1+0x17b8] ;  /* 0x0017b800013a7983 */ /* 0x010f280000300a00 */
[----:B------:R-:W4:Y:S04]  /*2fee0*/  LDL.LU.64 R56, [R1+0x17b0] ;  /* 0x0017b00001387983 */ /* 0x000f280000300a00 */
[----:B------:R-:W-:Y:S04]  /*2fef0*/  STL.64 [R1+0xa0], R52 ;  /* 0x0000a03401007387 */ /* 0x000fe80000100a00 */
[----:B------:R1:W-:Y:S01]  /*2ff00*/  STL.64 [R1+0xa8], R54 ;  /* 0x0000a83601007387 */ /* 0x0003e20000100a00 */
[C---:B------:R-:W-:Y:S03]  /*2ff10*/  HMMA.1688.F32.TF32 R244, R208.reuse, R22, R244 ;  /* 0x00000016d0f4723c */ /* 0x040fe600000810f4 */
[----:B-1----:R-:W2:Y:S04]  /*2ff20*/  LDL.LU.64 R54, [R1+0x17a8] ;  /* 0x0017a80001367983 */ /* 0x002ea80000300a00 */
[----:B------:R-:W2:Y:S04]  /*2ff30*/  LDL.LU.64 R52, [R1+0x17a0] ;  /* 0x0017a00001347983 */ /* 0x000ea80000300a00 */
[----:B------:R-:W-:Y:S04]  /*2ff40*/  STL.64 [R1+0x90], R48 ;  /* 0x0000903001007387 */ /* 0x000fe80000100a00 */
[----:B------:R1:W-:Y:S01]  /*2ff50*/  STL.64 [R1+0x98], R50 ;  /* 0x0000983201007387 */ /* 0x0003e20000100a00 */
[----:B------:R-:W-:Y:S03]  /*2ff60*/  HMMA.1688.F32.TF32 R248, R208, R10, R248 ;  /* 0x0000000ad0f8723c */ /* 0x000fe600000810f8 */
[----:B-1----:R-:W2:Y:S04]  /*2ff70*/  LDL.LU.64 R50, [R1+0x1798] ;  /* 0x0017980001327983 */ /* 0x002ea80000300a00 */
[----:B------:R-:W2:Y:S04]  /*2ff80*/  LDL.LU.64 R48, [R1+0x1790] ;  /* 0x0017900001307983 */ /* 0x000ea80000300a00 */
[----:B------:R-:W-:Y:S04]  /*2ff90*/  STL.64 [R1+0x80], R44 ;  /* 0x0000802c01007387 */ /* 0x000fe80000100a00 */
[----:B------:R1:W-:Y:S04]  /*2ffa0*/  STL.64 [R1+0x88], R46 ;  /* 0x0000882e01007387 */ /* 0x0003e80000100a00 */
[----:B-1----:R-:W2:Y:S04]  /*2ffb0*/  LDL.LU.64 R46, [R1+0x1788] ;  /* 0x00178800012e7983 */ /* 0x002ea80000300a00 */
[----:B------:R-:W2:Y:S04]  /*2ffc0*/  LDL.LU.64 R44, [R1+0x1780] ;  /* 0x00178000012c7983 */ /* 0x000ea80000300a00 */
[----:B------:R-:W-:Y:S04]  /*2ffd0*/  STL.64 [R1+0x70], R40 ;  /* 0x0000702801007387 */ /* 0x000fe80000100a00 */
[----:B------:R1:W-:Y:S04]  /*2ffe0*/  STL.64 [R1+0x78], R42 ;  /* 0x0000782a01007387 */ /* 0x0003e80000100a00 */
[----:B-1----:R-:W2:Y:S04]  /*2fff0*/  LDL.LU.64 R42, [R1+0x1778] ;  /* 0x00177800012a7983 */ /* 0x002ea80000300a00 */
[----:B------:R-:W2:Y:S04]  /*30000*/  LDL.LU.64 R40, [R1+0x1770] ;  /* 0x0017700001287983 */ /* 0x000ea80000300a00 */
[----:B------:R-:W2:Y:S04]  /*30010*/  LDL.LU.64 R38, [R1+0x1768] ;  /* 0x0017680001267983 */ /* 0x000ea80000300a00 */
[----:B------:R-:W2:Y:S04]  /*30020*/  LDL.LU.64 R36, [R1+0x1760] ;  /* 0x0017600001247983 */ /* 0x000ea80000300a00 */
[----:B------:R1:W-:Y:S04]  /*30030*/  STL.64 [R1+0x60], R196 ;  /* 0x000060c401007387 */ /* 0x0003e80000100a00 */
[----:B------:R-:W-:Y:S04]  /*30040*/  STL.64 [R1+0x68], R198 ;  /* 0x000068c601007387 */ /* 0x000fe80000100a00 */
[----:B-1----:R-:W2:Y:S04]  /*30050*/  LDL.LU R196, [R1] ;  /* 0x0000000001c47983 */ /* 0x002ea80000300800 */
[----:B------:R-:W2:Y:S04]  /*30060*/  LDL.LU R197, [R1+0x4] ;  /* 0x0000040001c57983 */ /* 0x000ea80000300800 */
        /* <DEDUP_REMOVED lines=20> */
[----:B------:R-:W-:-:S02]  /*301b0*/  IMAD.MOV.U32 R198, RZ, RZ, R252 ;  /* 0x000000ffffc67224 */ /* 0x000fc400078e00fc */
[----:B------:R-:W-:-:S07]  /*301c0*/  IMAD.MOV.U32 R199, RZ, RZ, R2 ;  /* 0x000000ffffc77224 */ /* 0x000fce00078e0002 */
[----:B--2---:R-:W-:Y:S08]  /*301d0*/  HMMA.1688.F32.TF32 R196, R208, R6, R196 ;  /* 0x00000006d0c4723c */ /* 0x004ff000000810c4 */
[----:B---3--:R-:W-:Y:S08]  /*301e0*/  HMMA.1688.F32.TF32 R28, R212, R18, R28 ;  /* 0x00000012d41c723c */ /* 0x008ff0000008101c */
[C---:B----4-:R-:W-:Y:S08]  /*301f0*/  HMMA.1688.F32.TF32 R248, R208.reuse, R222, R248 ;  /* 0x000000ded0f8723c */ /* 0x050ff000000810f8 */
[----:B------:R-:W-:Y:S01]  /*30200*/  HMMA.1688.F32.TF32 R208, R208, R226, R244 ;  /* 0x000000e2d0d0723c */ /* 0x000fe200000810f4 */
[----:B------:R-:W-:Y:S04]  /*30210*/  LDS R244, [R3+0x14080] ;  /* 0x0140800003f47984 */ /* 0x000fe80000000800 */
[----:B------:R-:W-:Y:S03]  /*30220*/  LDS R246, [R3+0x15080] ;  /* 0x0150800003f67984 */ /* 0x000fe60000000800 */
[C---:B------:R-:W-:Y:S01]  /*30230*/  HMMA.1688.F32.TF32 R32, R212.reuse, R26, R32 ;  /* 0x0000001ad420723c */ /* 0x040fe20000081020 */
[----:B------:R-:W-:Y:S04]  /*30240*/  LDS R245, [R0+0x14080] ;  /* 0x0140800000f57984 */ /* 0x000fe80000000800 */
[----:B------:R-:W-:Y:S04]  /*30250*/  LDS R247, [R0+0x15080] ;  /* 0x0150800000f77984 */ /* 0x000fe80000000800 */
[----:B------:R1:W-:Y:S04]  /*30260*/  STL.64 [R1+0x16f8], R250 ;  /* 0x0016f8fa01007387 */ /* 0x0003e80000100a00 */
[----:B------:R-:W-:Y:S04]  /*30270*/  STL.64 [R1], R196 ;  /* 0x000000c401007387 */ /* 0x000fe80000100a00 */
[----:B------:R2:W-:Y:S04]  /*30280*/  STL.64 [R1+0x8], R198 ;  /* 0x000008c601007387 */ /* 0x0005e80000100a00 */
[----:B------:R3:W-:Y:S01]  /*30290*/  STL.64 [R1+0x16f0], R248 ;  /* 0x0016f0f801007387 */ /* 0x0007e20000100a00 */
[----:B-1----:R-:W-:Y:S01]  /*302a0*/  MOV R251, R28 ;  /* 0x0000001c00fb7202 */ /* 0x002fe20000000f00 */
[----:B------:R-:W-:Y:S01]  /*302b0*/  IMAD.MOV.U32 R250, RZ, RZ, R29 ;  /* 0x000000fffffa7224 */ /* 0x000fe200078e001d */
[----:B--2---:R-:W-:Y:S01]  /*302c0*/  HMMA.1688.F32.TF32 R196, R212, R14, R240 ;  /* 0x0000000ed4c4723c */ /* 0x004fe200000810f0 */
[----:B---3--:R-:W-:-:S02]  /*302d0*/  IMAD.MOV.U32 R249, RZ, RZ, R30 ;  /* 0x000000fffff97224 */ /* 0x008fc400078e001e */
[----:B------:R-:W-:-:S05]  /*302e0*/  IMAD.MOV.U32 R248, RZ, RZ, R31 ;  /* 0x000000fffff87224 */ /* 0x000fca00078e001f */
[----:B------:R-:W-:Y:S01]  /*302f0*/  HMMA.1688.F32.TF32 R28, R212, R22, R36 ;  /* 0x00000016d41c723c */ /* 0x000fe20000081024 */
[----:B------:R-:W-:Y:S04]  /*30300*/  STL.64 [R1+0x260], R208 ;  /* 0x000260d001007387 */ /* 0x000fe80000100a00 */
[----:B------:R-:W-:Y:S04]  /*30310*/  STL.64 [R1+0x268], R210 ;  /* 0x000268d201007387 */ /* 0x000fe80000100a00 */
[----:B------:R-:W-:Y:S04]  /*30320*/  LDS R36, [R3+0x12200] ;  /* 0x0122000003247984 */ /* 0x000fe80000000800 */
[----:B------:R-:W-:Y:S04]  /*30330*/  LDS R38, [R3+0x13200] ;  /* 0x0132000003267984 */ /* 0x000fe80000000800 */
[----:B------:R-:W-:Y:S04]  /*30340*/  STL.64 [R1+0x250], R196 ;  /* 0x000250c401007387 */ /* 0x000fe80000100a00 */
[----:B------:R-:W-:Y:S04]  /*30350*/  STL.64 [R1+0x258], R198 ;  /* 0x000258c601007387 */ /* 0x000fe80000100a00 */
[----:B------:R1:W-:Y:S04]  /*30360*/  STL [R1+0x170c], R248 ;  /* 0x00170cf801007387 */ /* 0x0003e80000100800 */
[----:B------:R2:W-:Y:S04]  /*30370*/  STL [R1+0x1708], R250 ;  /* 0x001708fa01007387 */ /* 0x0005e80000100800 */
[----:B------:R3:W-:Y:S01]  /*30380*/  STL [R1+0x1704], R251 ;  /* 0x001704fb01007387 */ /* 0x0007e20000100800 */
[----:B-1----:R-:W-:-:S03]  /*30390*/  MOV R248, R28 ;  /* 0x0000001c00f87202 */ /* 0x002fc60000000f00 */
[----:B------:R1:W-:Y:S01]  /*303a0*/  STL [R1+0x1700], R249 ;  /* 0x001700f901007387 */ /* 0x0003e20000100800 */
[----:B--2---:R-:W-:-:S03]  /*303b0*/  IMAD.MOV.U32 R250, RZ, RZ, R29 ;  /* 0x000000fffffa7224 */ /* 0x004fc600078e001d */
[----:B------:R-:W-:Y:S01]  /*303c0*/  LDS R37, [R0+0x12200] ;  /* 0x0122000000257984 */ /* 0x000fe20000000800 */
[----:B---3--:R-:W-:-:S03]  /*303d0*/  IMAD.MOV.U32 R251, RZ, RZ, R30 ;  /* 0x000000fffffb7224 */ /* 0x008fc600078e001e */
[----:B------:R-:W2:Y:S01]  /*303e0*/  LDS R39, [R0+0x13200] ;  /* 0x0132000000277984 */ /* 0x000ea20000000800 */
[----:B-1----:R-:W-:Y:S02]  /*303f0*/  IMAD.MOV.U32 R249, RZ, RZ, R31 ;  /* 0x000000fffff97224 */ /* 0x002fe400078e001f */
[C---:B------:R-:W-:Y:S11]  /*30400*/  HMMA.1688.F32.TF32 R28, R212.reuse, R6, R44 ;  /* 0x00000006d41c723c */ /* 0x040ff6000008102c */
[----:B------:R-:W-:Y:S11]  /*30410*/  @!UPT UIADD3 URZ, URZ, URZ, URZ ;  /* 0x0000003f3f3ff290 */ /* 0x000ff6000fffe03f */
[----:B------:R-:W-:Y:S02]  /*30420*/  @!UPT UIADD3 URZ, URZ, URZ, URZ ;  /* 0x0000003f3f3ff290 */ /* 0x000fe4000fffe03f */
[----:B------:R-:W-:Y:S01]  /*30430*/  MOV R47, R28 ;  /* 0x0000001c002f7202 */ /* 0x000fe20000000f00 */
[----:B------:R-:W-:Y:S02]  /*30440*/  IMAD.MOV.U32 R46, RZ, RZ, R29 ;  /* 0x000000ffff2e7224 */ /* 0x000fe400078e001d */
[----:B------:R-:W-:Y:S02]  /*30450*/  IMAD.MOV.U32 R45, RZ, RZ, R30 ;  /* 0x000000ffff2d7224 */ /* 0x000fe400078e001e */
[----:B------:R-:W-:Y:S02]  /*30460*/  IMAD.MOV.U32 R44, RZ, RZ, R31 ;  /* 0x000000ffff2c7224 */ /* 0x000fe400078e001f */
[C---:B------:R-:W-:Y:S01]  /*30470*/  HMMA.1688.F32.TF32 R28, R212.reuse, R222, R48 ;  /* 0x000000ded41c723c */ /* 0x040fe20000081030 */
[----:B------:R-:W-:Y:S11]  /*30480*/  STL.64 [R1+0x1c0], R32 ;  /* 0x0001c02001007387 */ /* 0x000ff60000100a00 */
[----:B------:R-:W-:Y:S11]  /*30490*/  @!UPT UIADD3 URZ, URZ, URZ, URZ ;  /* 0x0000003f3f3ff290 */ /* 0x000ff6000fffe03f */
[----:B------:R-:W-:Y:S01]  /*304a0*/  @!UPT UIADD3 URZ, URZ, URZ, URZ ;  /* 0x0000003f3f3ff290 */ /* 0x000fe2000fffe03f */
[----:B------:R-:W-:Y:S01]  /*304b0*/  MOV R51, R28 ;  /* 0x0000001c00337202 */ /* 0x000fe20000000f00 */
[----:B------:R-:W-:Y:S02]  /*304c0*/  IMAD.MOV.U32 R50, RZ, RZ, R29 ;  /* 0x000000ffff327224 */ /* 0x000fe400078e001d */
[----:B------:R-:W-:Y:S02]  /*304d0*/  IMAD.MOV.U32 R49, RZ, RZ, R30 ;  /* 0x000000ffff317224 */ /* 0x000fe400078e001e */
[----:B------:R-:W-:Y:S02]  /*304e0*/  IMAD.MOV.U32 R48, RZ, RZ, R31 ;  /* 0x000000ffff307224 */ /* 0x000fe400078e001f */
[C---:B------:R-:W-:Y:S01]  /*304f0*/  HMMA.1688.F32.TF32 R28, R212.reuse, R226, R52 ;  /* 0x000000e2d41c723c */ /* 0x040fe20000081034 */
[----:B------:R1:W-:Y:S07]  /*30500*/  STL.64 [R1+0x1c8], R34 ;  /* 0x0001c82201007387 */ /* 0x0003ee0000100a00 */
[----:B-1----:R-:W-:Y:S01]  /*30510*/  HMMA.1688.F32.TF32 R32, R212, R10, R40 ;  /* 0x0000000ad420723c */ /* 0x002fe20000081028 */
[----:B------:R-:W-:Y:S04]  /*30520*/  LDS R40, [R3+0x12280] ;  /* 0x0122800003287984 */ /* 0x000fe80000000800 */
[----:B------:R-:W-:Y:S04]  /*30530*/  LDS R42, [R3+0x13280] ;  /* 0x01328000032a7984 */ /* 0x000fe80000000800 */
[----:B------:R-:W-:Y:S07]  /*30540*/  LDS R41, [R0+0x12280] ;  /* 0x0122800000297984 */ /* 0x000fee0000000800 */
[----:B------:R-:W-:Y:S01]  /*30550*/  MOV R55, R28 ;  /* 0x0000001c00377202 */ /* 0x000fe20000000f00 */
[----:B------:R-:W-:Y:S01]  /*30560*/  IMAD.MOV.U32 R54, RZ, RZ, R29 ;  /* 0x000000ffff367224 */ /* 0x000fe200078e001d */
[----:B------:R-:W1:Y:S01]  /*30570*/  LDS R43, [R0+0x13280] ;  /* 0x01328000002b7984 */ /* 0x000e620000000800 */
[----:B------:R-:W-:-:S02]  /*30580*/  IMAD.MOV.U32 R53, RZ, RZ, R30 ;  /* 0x000000ffff357224 */ /* 0x000fc400078e001e */
[----:B------:R-:W-:Y:S02]  /*30590*/  IMAD.MOV.U32 R52, RZ, RZ, R31 ;  /* 0x000000ffff347224 */ /* 0x000fe400078e001f */
[C---:B------:R-:W-:Y:S01]  /*305a0*/  HMMA.1688.F32.TF32 R28, R216.reuse, R18, R60 ;  /* 0x00000012d81c723c */ /* 0x040fe2000008103c */
[----:B------:R-:W-:Y:S04]  /*305b0*/  STL.64 [R1+0x1a0], R32 ;  /* 0x0001a02001007387 */ /* 0x000fe80000100a00 */
[----:B------:R3:W-:Y:S03]  /*305c0*/  STL.64 [R1+0x1a8], R34 ;  /* 0x0001a82201007387 */ /* 0x0007e60000100a00 */
[C---:B---3--:R-:W-:Y:S11]  /*305d0*/  HMMA.1688.F32.TF32 R32, R216.reuse, R14, R56 ;  /* 0x0000000ed820723c */ /* 0x048ff60000081038 */
[----:B------:R-:W-:Y:S05]  /*305e0*/  @!UPT UIADD3 URZ, URZ, URZ, URZ ;  /* 0x0000003f3f3ff290 */ /* 0x000fea000fffe03f */
        /* <DEDUP_REMOVED lines=11> */
[----:B------:R-:W-:Y:S01]  /*306a0*/  HMMA.1688.F32.TF32 R28, R216, R22, R68 ;  /* 0x00000016d81c723c */ /* 0x000fe20000081044 */
[----:B------:R-:W-:Y:S11]  /*306b0*/  STL.64 [R1+0x150], R32 ;  /* 0x0001502001007387 */ /* 0x000ff60000100a00 */
[----:B------:R-:W-:Y:S11]  /*306c0*/  @!UPT UIADD3 URZ, URZ, URZ, URZ ;  /* 0x0000003f3f3ff290 */ /* 0x000ff6000fffe03f */
[----:B------:R-:W-:Y:S01]  /*306d0*/  @!UPT UIADD3 URZ, URZ, URZ, URZ ;  /* 0x0000003f3f3ff290 */ /* 0x000fe2000fffe03f */
[----:B------:R-:W-:Y:S01]  /*306e0*/  MOV R71, R28 ;  /* 0x0000001c00477202 */ /* 0x000fe20000000f00 */
[----:B------:R-:W-:Y:S02]  /*306f0*/  IMAD.MOV.U32 R70, RZ, RZ, R29 ;  /* 0x000000ffff467224 */ /* 0x000fe400078e001d */
[----:B------:R-:W-:Y:S02]  /*30700*/  IMAD.MOV.U32 R69, RZ, RZ, R30 ;  /* 0x000000ffff457224 */ /* 0x000fe400078e001e */
[----:B------:R-:W-:Y:S01]  /*30710*/  IMAD.MOV.U32 R68, RZ, RZ, R31 ;  /* 0x000000ffff447224 */ /* 0x000fe200078e001f */
[----:B--2---:R-:W-:Y:S01]  /*30720*/  HMMA.1688.F32.TF32 R64, R36, R18, R88 ;  /* 0x000000122440723c */ /* 0x004fe20000081058 */
[----:B------:R-:W-:Y:S04]  /*30730*/  LDS R32, [R3+0x12300] ;  /* 0x0123000003207984 */ /* 0x000fe80000000800 */
[----:B------:R-:W-:Y:S03]  /*30740*/  LDS R33, [R0+0x12300] ;  /* 0x0123000000217984 */ /* 0x000fe60000000800 */
[C---:B------:R-:W-:Y:S01]  /*30750*/  HMMA.1688.F32.TF32 R28, R216.reuse, R10, R72 ;  /* 0x0000000ad81c723c */ /* 0x040fe20000081048 */
[----:B------:R-:W-:Y:S04]  /*30760*/  STL.64 [R1+0x158], R34 ;  /* 0x0001582201007387 */ /* 0x000fe80000100a00 */
[----:B------:R-:W-:Y:S03]  /*30770*/  LDS R34, [R3+0x13300] ;  /* 0x0133000003227984 */ /* 0x000fe60000000800 */
[C---:B------:R-:W-:Y:S01]  /*30780*/  HMMA.1688.F32.TF32 R196, R216.reuse, R226, R84 ;  /* 0x000000e2d8c4723c */ /* 0x040fe20000081054 */
[----:B------:R-:W2:Y:S11]  /*30790*/  LDS R35, [R0+0x13300] ;  /* 0x0133000000237984 */ /* 0x000eb60000000800 */
[----:B------:R-:W-:Y:S03]  /*307a0*/  @!UPT UIADD3 URZ, URZ, URZ, URZ ;  /* 0x0000003f3f3ff290 */ /* 0x000fe6000fffe03f */
[----:B------:R3:W-:Y:S01]  /*307b0*/  STL.64 [R1+0x110], R28 ;  /* 0x0001101c01007387 */ /* 0x0007e20000100a00 */
[----:B------:R-:W-:Y:S01]  /*307c0*/  MOV R252, R30 ;  /* 0x0000001e00fc7202 */ /* 0x000fe20000000f00 */
        /* <DEDUP_REMOVED lines=8> */
[----:B------:R-:W-:Y:S08]  /*30850*/  HMMA.1688.F32.TF32 R28, R216, R222, R80 ;  /* 0x000000ded81c723c */ /* 0x000ff00000081050 */
[C---:B------:R-:W-:Y:S08]  /*30860*/  HMMA.1688.F32.TF32 R80, R36.reuse, R14, R192 ;  /* 0x0000000e2450723c */ /* 0x040ff000000810c0 */
[C---:B------:R-:W-:Y:S11]  /*30870*/  HMMA.1688.F32.TF32 R84, R36.reuse, R26, R184 ;  /* 0x0000001a2454723c */ /* 0x040ff600000810b8 */
[----:B------:R-:W-:Y:S04]  /*30880*/  @!UPT UIADD3 URZ, URZ, URZ, URZ ;  /* 0x0000003f3f3ff290 */ /* 0x000fe8000fffe03f */
[----:B------:R-:W-:Y:S04]  /*30890*/  STL.64 [R1+0x350], R80 ;  /* 0x0003505001007387 */ /* 0x000fe80000100a00 */
[----:B------:R3:W-:Y:S04]  /*308a0*/  STL.64 [R1+0x358], R82 ;  /* 0x0003585201007387 */ /* 0x0007e80000100a00 */
[----:B------:R-:W-:Y:S04]  /*308b0*/  STL.64 [R1+0x340], R64 ;  /* 0x0003404001007387 */ /* 0x000fe80000100a00 */
[----:B------:R4:W-:Y:S01]  /*308c0*/  STL.64 [R1+0x348], R66 ;  /* 0x0003484201007387 */ /* 0x0009e20000100a00 */
[C---:B---3--:R-:W-:Y:S08]  /*308d0*/  HMMA.1688.F32.TF32 R80, R36.reuse, R22, R92 ;  /* 0x000000162450723c */ /* 0x048ff0000008105c */
[C---:B----4-:R-:W-:Y:S01]  /*308e0*/  HMMA.1688.F32.TF32 R64, R36.reuse, R10, R188 ;  /* 0x0000000a2440723c */ /* 0x050fe200000810bc */
[----:B------:R-:W-:Y:S04]  /*308f0*/  STL.64 [R1+0x330], R84 ;  /* 0x0003305401007387 */ /* 0x000fe80000100a00 */
[----:B------:R3:W-:Y:S10]  /*30900*/  STL.64 [R1+0x338], R86 ;  /* 0x0003385601007387 */ /* 0x0007f40000100a00 */
[----:B------:R-:W-:Y:S04]  /*30910*/  STL.64 [R1+0x320], R80 ;  /* 0x0003205001007387 */ /* 0x000fe80000100a00 */
[----:B------:R4:W-:Y:S01]  /*30920*/  STL.64 [R1+0x328], R82 ;  /* 0x0003285201007387 */ /* 0x0009e20000100a00 */
[C---:B---3--:R-:W-:Y:S03]  /*30930*/  HMMA.1688.F32.TF32 R84, R36.reuse, R6, R96 ;  /* 0x000000062454723c */ /* 0x048fe60000081060 */
[----:B------:R-:W-:Y:S04]  /*30940*/  STL.64 [R1+0x310], R64 ;  /* 0x0003104001007387 */ /* 0x000fe80000100a00 */
[----:B------:R3:W-:Y:S01]  /*30950*/  STL.64 [R1+0x318], R66 ;  /* 0x0003184201007387 */ /* 0x0007e20000100a00 */
[C---:B----4-:R-:W-:Y:S01]  /*30960*/  HMMA.1688.F32.TF32 R80, R36.reuse, R222, R100 ;  /* 0x000000de2450723c */ /* 0x050fe20000081064 */
[----:B------:R-:W-:Y:S01]  /*30970*/  IMAD.MOV.U32 R79, RZ, RZ, R28 ;  /* 0x000000ffff4f7224 */ /* 0x000fe200078e001c */
[----:B------:R-:W-:Y:S01]  /*30980*/  MOV R77, R30 ;  /* 0x0000001e004d7202 */ /* 0x000fe20000000f00 */
[----:B------:R-:W-:Y:S01]  /*30990*/  IMAD.MOV.U32 R78, RZ, RZ, R29 ;  /* 0x000000ffff4e7224 */ /* 0x000fe200078e001d */
[----:B------:R-:W-:Y:S04]  /*309a0*/  LDS R28, [R3+0x12380] ;  /* 0x01238000031c7984 */ /* 0x000fe80000000800 */
[----:B---3--:R-:W-:Y:S01]  /*309b0*/  HMMA.1688.F32.TF32 R64, R36, R226, R104 ;  /* 0x000000e22440723c */ /* 0x008fe20000081068 */
[----:B------:R-:W-:Y:S01]  /*309c0*/  IMAD.MOV.U32 R76, RZ, RZ, R31 ;  /* 0x000000ffff4c7224 */ /* 0x000fe200078e001f */
[----:B------:R-:W-:Y:S05]  /*309d0*/  LDS R30, [R3+0x13380] ;  /* 0x01338000031e7984 */ /* 0x000fea0000000800 */
[----:B------:R-:W-:Y:S01]  /*309e0*/  STL.64 [R1+0x300], R84 ;  /* 0x0003005401007387 */ /* 0x000fe20000100a00 */
[----:B-1----:R-:W-:Y:S03]  /*309f0*/  HMMA.1688.F32.TF32 R36, R40, R14, R108 ;  /* 0x0000000e2824723c */ /* 0x002fe6000008106c */
[----:B------:R-:W-:Y:S04]  /*30a00*/  STL.64 [R1+0x308], R86 ;  /* 0x0003085601007387 */ /* 0x000fe80000100a00 */
[----:B------:R-:W-:Y:S04]  /*30a10*/  LDS R29, [R0+0x12380] ;  /* 0x01238000001d7984 */ /* 0x000fe80000000800 */
[----:B------:R-:W-:Y:S04]  /*30a20*/  STL.64 [R1+0x2f0], R80 ;  /* 0x0002f05001007387 */ /* 0x000fe80000100a00 */
[----:B------:R-:W-:Y:S01]  /*30a30*/  STL.64 [R1+0x2f8], R82 ;  /* 0x0002f85201007387 */ /* 0x000fe20000100a00 */
[----:B------:R-:W-:-:S03]  /*30a40*/  IMAD.MOV.U32 R100, RZ, RZ, R67 ;  /* 0x000000ffff647224 */ /* 0x000fc600078e0043 */
[----:B------:R-:W3:Y:S04]  /*30a50*/  LDL R67, [R1+0x390] ;  /* 0x0003900001437983 */ /* 0x000ee80000100800 */
[----:B------:R-:W1:Y:S01]  /*30a60*/  LDS R31, [R0+0x13380] ;  /* 0x01338000001f7984 */ /* 0x000e620000000800 */
[----:B------:R-:W-:Y:S01]  /*30a70*/  IMAD.MOV.U32 R107, RZ, RZ, R36 ;  /* 0x000000ffff6b7224 */ /* 0x000fe200078e0024 */
[----:B------:R-:W-:Y:S01]  /*30a80*/  MOV R105, R38 ;  /* 0x0000002600697202 */ /* 0x000fe20000000f00 */
[----:B------:R-:W-:Y:S01]  /*30a90*/  IMAD.MOV.U32 R106, RZ, RZ, R37 ;  /* 0x000000ffff6a7224 */ /* 0x000fe200078e0025 */
[----:B--2---:R-:W-:Y:S01]  /*30aa0*/  HMMA.1688.F32.TF32 R184, R32, R6, R160 ;  /* 0x0000000620b8723c */ /* 0x004fe200000810a0 */
[----:B------:R-:W-:Y:S01]  /*30ab0*/  IMAD.MOV.U32 R104, RZ, RZ, R39 ;  /* 0x000000ffff687224 */ /* 0x000fe200078e0027 */
[----:B------:R-:W-:Y:S04]  /*30ac0*/  LDS R96, [R3+0x14180] ;  /* 0x0141800003607984 */ /* 0x000fe80000000800 */
[----:B------:R-:W-:Y:S02]  /*30ad0*/  LDS R98, [R3+0x15180] ;  /* 0x0151800003627984 */ /* 0x000fe40000000800 */
[C---:B------:R-:W-:Y:S02]  /*30ae0*/  HMMA.1688.F32.TF32 R36, R40.reuse, R18, R112 ;  /* 0x000000122824723c */ /* 0x040fe40000081070 */
[----:B------:R-:W-:Y:S04]  /*30af0*/  LDS R97, [R0+0x14180] ;  /* 0x0141800000617984 */ /* 0x000fe80000000800 */
[----:B------:R-:W-:Y:S11]  /*30b00*/  LDS R99, [R0+0x15180] ;  /* 0x0151800000637984 */ /* 0x000ff60000000800 */
[----:B------:R-:W-:Y:S07]  /*30b10*/  @!UPT UIADD3 URZ, URZ, URZ, URZ ;  /* 0x0000003f3f3ff290 */ /* 0x000fee000fffe03f */
        /* <DEDUP_REMOVED lines=39> */
[----:B------:R-:W-:Y:S11]  /*30d90*/  HMMA.1688.F32.TF32 R36, R40, R226, R136 ;  /* 0x000000e22824723c */ /* 0x000ff60000081088 */
        /* <DEDUP_REMOVED lines=20> */
[----:B------:R-:W-:Y:S08]  /*30ee0*/  HMMA.1688.F32.TF32 R36, R32, R26, R148 ;  /* 0x0000001a2024723c */ /* 0x000ff00000081094 */
[----:B-1----:R-:W-:Y:S11]  /*30ef0*/  HMMA.1688.F32.TF32 R12, R28, R14, R172 ;  /* 0x0000000e1c0c723c */ /* 0x002ff600000810ac */
[----:B------:R-:W-:Y:S05]  /*30f00*/  @!UPT UIADD3 URZ, URZ, URZ, URZ ;  /* 0x0000003f3f3ff290 */ /* 0x000fea000fffe03f */
        /* <DEDUP_REMOVED lines=11> */
[----:B------:R-:W-:Y:S07]  /*30fc0*/  HMMA.1688.F32.TF32 R36, R32, R10, R156 ;  /* 0x0000000a2024723c */ /* 0x000fee000008109c */
[----:B------:R-:W-:Y:S01]  /*30fd0*/  IMAD.MOV.U32 R159, RZ, RZ, R12 ;  /* 0x000000ffff9f7224 */ /* 0x000fe200078e000c */
[----:B------:R-:W-:Y:S01]  /*30fe0*/  MOV R157, R14 ;  /* 0x0000000e009d7202 */ /* 0x000fe20000000f00 */
[----:B------:R-:W-:-:S02]  /*30ff0*/  IMAD.MOV.U32 R158, RZ, RZ, R13 ;  /* 0x000000ffff9e7224 */ /* 0x000fc400078e000d */
[----:B------:R-:W-:Y:S02]  /*31000*/  IMAD.MOV.U32 R156, RZ, RZ, R15 ;  /* 0x000000ffff9c7224 */ /* 0x000fe400078e000f */
[C---:B------:R-:W-:Y:S01]  /*31010*/  HMMA.1688.F32.TF32 R12, R28.reuse, R18, R176 ;  /* 0x000000121c0c723c */ /* 0x040fe200000810b0 */
[----:B---3--:R-:W-:Y:S07]  /*31020*/  LDSM.16.M88.4 R16, [R67+0x66100] ;  /* 0x066100004310783b */ /* 0x008fee0000000200 */
[----:B------:R-:W-:Y:S01]  /*31030*/  HMMA.1688.F32.TF32 R212, R28, R10, R228 ;  /* 0x0000000a1cd4723c */ /* 0x000fe200000810e4 */
[----:B------:R-:W1:Y:S02]  /*31040*/  LDSM.16.M88.4 R8, [R67+0x62100] ;  /* 0x062100004308783b */ /* 0x000e640000000200 */
[----:B------:R-:W-:Y:S01]  /*31050*/  IMAD.MOV.U32 R151, RZ, RZ, R36 ;  /* 0x000000ffff977224 */ /* 0x000fe200078e0024 */
[----:B------:R-:W-:Y:S01]  /*31060*/  MOV R149, R38 ;  /* 0x0000002600957202 */ /* 0x000fe20000000f00 */
[----:B------:R-:W-:-:S03]  /*31070*/  IMAD.MOV.U32 R150, RZ, RZ, R37 ;  /* 0x000000ffff967224 */ /* 0x000fc600078e0025 */
[----:B------:R-:W-:Y:S01]  /*31080*/  HMMA.1688.F32.TF32 R208, R28, R22, R204 ;  /* 0x000000161cd0723c */ /* 0x000fe200000810cc */
[----:B------:R-:W-:Y:S01]  /*31090*/  LDSM.16.M88.4 R20, [R67+0x68100] ;  /* 0x068100004314783b */ /* 0x000fe20000000200 */
[----:B------:R-:W-:-:S06]  /*310a0*/  IMAD.MOV.U32 R148, RZ, RZ, R39 ;  /* 0x000000ffff947224 */ /* 0x000fcc00078e0027 */
[----:B------:R-:W-:Y:S01]  /*310b0*/  IMAD.MOV.U32 R163, RZ, RZ, R12 ;  /* 0x000000ffffa37224 */ /* 0x000fe200078e000c */
[----:B------:R-:W-:Y:S01]  /*310c0*/  MOV R161, R14 ;  /* 0x0000000e00a17202 */ /* 0x000fe20000000f00 */
[----:B------:R-:W-:Y:S02]  /*310d0*/  IMAD.MOV.U32 R162, RZ, RZ, R13 ;  /* 0x000000ffffa27224 */ /* 0x000fe400078e000d */
[----:B------:R-:W-:Y:S02]  /*310e0*/  IMAD.MOV.U32 R160, RZ, RZ, R15 ;  /* 0x000000ffffa07224 */ /* 0x000fe400078e000f */
[----:B------:R-:W2:Y:S01]  /*310f0*/  LDSM.16.M88.4 R12, [R67+0x64100] ;  /* 0x06410000430c783b */ /* 0x000ea20000000200 */
[----:B------:R-:W-:Y:S03]  /*31100*/  HMMA.1688.F32.TF32 R240, R28, R26, R180 ;  /* 0x0000001a1cf0723c */ /* 0x000fe600000810b4 */
[----:B------:R-:W3:Y:S05]  /*31110*/  LDSM.16.M88.4 R24, [R67+0x6a100] ;  /* 0x06a100004318783b */ /* 0x000eea0000000200 */
[C---:B------:R-:W-:Y:S08]  /*31120*/  HMMA.1688.F32.TF32 R188, R32.reuse, R222, R164 ;  /* 0x000000de20bc723c */ /* 0x040ff000000810a4 */
[----:B------:R-:W-:Y:S08]  /*31130*/  HMMA.1688.F32.TF32 R36, R32, R226, R168 ;  /* 0x000000e22024723c */ /* 0x000ff000000810a8 */
[C---:B------:R-:W-:Y:S01]  /*31140*/  HMMA.1688.F32.TF32 R216, R28.reuse, R6, R232 ;  /* 0x000000061cd8723c */ /* 0x040fe200000810e8 */
[----:B------:R-:W-:Y:S04]  /*31150*/  STL.64 [R1+0x16e8], R186 ;  /* 0x0016e8ba01007387 */ /* 0x000fe80000100a00 */
[----:B------:R-:W-:Y:S03]  /*31160*/  LDSM.16.M88.4 R32, [R67+0x6e100] ;  /* 0x06e100004320783b */ /* 0x000fe60000000200 */
[C---:B------:R-:W-:Y:S08]  /*31170*/  HMMA.1688.F32.TF32 R220, R28.reuse, R222, R236 ;  /* 0x000000de1cdc723c */ /* 0x040ff000000810ec */
[----:B------:R-:W-:Y:S01]  /*31180*/  HMMA.1688.F32.TF32 R224, R28, R226, R200 ;  /* 0x000000e21ce0723c */ /* 0x000fe200000810c8 */
[----:B------:R-:W4:Y:S04]  /*31190*/  LDSM.16.M88.4 R28, [R67+0x6c100] ;  /* 0x06c10000431c783b */ /* 0x000f280000000200 */
[----:B------:R1:W-:Y:S01]  /*311a0*/  STL.64 [R1+0x16e0], R184 ;  /* 0x0016e0b801007387 */ /* 0x0003e20000100a00 */
[----:B------:R-:W-:Y:S01]  /*311b0*/  IMAD.MOV.U32 R155, RZ, RZ, R36 ;  /* 0x000000ffff9b7224 */ /* 0x000fe200078e0024 */
[----:B------:R-:W-:Y:S01]  /*311c0*/  MOV R153, R38 ;  /* 0x0000002600997202 */ /* 0x000fe20000000f00 */
[----:B------:R-:W-:Y:S01]  /*311d0*/  IMAD.MOV.U32 R154, RZ, RZ, R37 ;  /* 0x000000ffff9a7224 */ /* 0x000fe200078e0025 */
[----:B------:R-:W-:Y:S01]  /*311e0*/  LDS R36, [R3+0x14000] ;  /* 0x0140000003247984 */ /* 0x000fe20000000800 */
[----:B------:R-:W-:-:S03]  /*311f0*/  IMAD.MOV.U32 R152, RZ, RZ, R39 ;  /* 0x000000ffff987224 */ /* 0x000fc600078e0027 */
[----:B------:R-:W-:Y:S04]  /*31200*/  LDS R38, [R3+0x15000] ;  /* 0x0150000003267984 */ /* 0x000fe80000000800 */
[----:B------:R-:W-:Y:S04]  /*31210*/  STL [R1+0x16d8], R221 ;  /* 0x0016d8dd01007387 */ /* 0x000fe80000100800 */
[----:B------:R-:W-:Y:S04]  /*31220*/  STL [R1+0x16d4], R222 ;  /* 0x0016d4de01007387 */ /* 0x000fe80000100800 */
[----:B------:R-:W-:Y:S04]  /*31230*/  STL [R1+0x16d0], R223 ;  /* 0x0016d0df01007387 */ /* 0x000fe80000100800 */
[----:B------:R-:W-:Y:S04]  /*31240*/  STL [R1+0x16cc], R227 ;  /* 0x0016cce301007387 */ /* 0x000fe80000100800 */
[----:B-1----:R-:W-:Y:S04]  /*31250*/  STL [R1+0x16c8], R11 ;  /* 0x0016c80b01007387 */ /* 0x002fe80000100800 */
[----:B--2---:R-:W-:Y:S04]  /*31260*/  STL [R1+0x16c4], R14 ;  /* 0x0016c40e01007387 */ /* 0x004fe80000100800 */
[----:B------:R-:W-:Y:S04]  /*31270*/  STL [R1+0x16c0], R15 ;  /* 0x0016c00f01007387 */ /* 0x000fe80000100800 */
[----:B------:R-:W-:Y:S04]  /*31280*/  STL [R1+0x16b4], R18 ;  /* 0x0016b41201007387 */ /* 0x000fe80000100800 */
[----:B------:R-:W-:Y:S04]  /*31290*/  STL [R1+0x16b0], R19 ;  /* 0x0016b01301007387 */ /* 0x000fe80000100800 */
[----:B------:R-:W-:Y:S04]  /*312a0*/  STL [R1+0x16a8], R22 ;  /* 0x0016a81601007387 */ /* 0x000fe80000100800 */
[----:B------:R-:W-:Y:S04]  /*312b0*/  STL [R1+0x16a4], R23 ;  /* 0x0016a41701007387 */ /* 0x000fe80000100800 */
[----:B---3--:R-:W-:Y:S04]  /*312c0*/  STL [R1+0x169c], R26 ;  /* 0x00169c1a01007387 */ /* 0x008fe80000100800 */
[----:B------:R-:W-:Y:S04]  /*312d0*/  STL [R1+0x1698], R27 ;  /* 0x0016981b01007387 */ /* 0x000fe80000100800 */
[----:B----4-:R-:W-:Y:S04]  /*312e0*/  STL [R1+0x16ac], R30 ;  /* 0x0016ac1e01007387 */ /* 0x010fe80000100800 */
[----:B------:R-:W-:Y:S04]  /*312f0*/  STL [R1+0x16a0], R31 ;  /* 0x0016a01f01007387 */ /* 0x000fe80000100800 */
        /* <DEDUP_REMOVED lines=28> */
[----:B------:R-:W-:Y:S04]  /*314c0*/  LDS R37, [R0+0x14000] ;  /* 0x0140000000257984 */ /* 0x000fe80000000800 */
[----:B------:R-:W2:Y:S04]  /*314d0*/  LDS R39, [R0+0x15000] ;  /* 0x0150000000277984 */ /* 0x000ea80000000800 */
[----:B------:R-:W-:Y:S04]  /*314e0*/  STL [R1+0x16bc], R34 ;  /* 0x0016bc2201007387 */ /* 0x000fe80000100800 */
[----:B------:R-:W-:Y:S04]  /*314f0*/  STL [R1+0x16b8], R35 ;  /* 0x0016b82301007387 */ /* 0x000fe80000100800 */
[----:B------:R-:W1:Y:S01]  /*31500*/  LDSM.16.M88.4 R4, [R67+0x60100] ;  /* 0x060100004304783b */ /* 0x000e620000000200 */
[----:B------:R-:W-:Y:S01]  /*31510*/  IMAD.MOV.U32 R103, RZ, RZ, R64 ;  /* 0x000000ffff677224 */ /* 0x000fe200078e0040 */
[----:B------:R-:W-:Y:S01]  /*31520*/  MOV R101, R66 ;  /* 0x0000004200657202 */ /* 0x000fe20000000f00 */
[----:B------:R-:W-:Y:S01]  /*31530*/  IMAD.MOV.U32 R102, RZ, RZ, R65 ;  /* 0x000000ffff667224 */ /* 0x000fe200078e0041 */
[----:B------:R-:W-:Y:S04]  /*31540*/  LDS R64, [R3+0x14100] ;  /* 0x0141000003407984 */ /* 0x000fe80000000800 */
[----:B------:R-:W-:Y:S04]  /*31550*/  LDS R66, [R3+0x15100] ;  /* 0x0151000003427984 */ /* 0x000fe80000000800 */
[----:B------:R-:W-:Y:S04]  /*31560*/  LDS R65, [R0+0x14100] ;  /* 0x0141000000417984 */ /* 0x000fe80000000800 */
[----:B------:R-:W1:Y:S01]  /*31570*/  LDS R67, [R0+0x15100] ;  /* 0x0151000000437984 */ /* 0x000e620000000800 */
        /* <DEDUP_REMOVED lines=9> */
[----:B------:R-:W-:Y:S01]  /*31610*/  @!UPT UIADD3 URZ, URZ, URZ, URZ ;  /* 0x0000003f3f3ff290 */ /* 0x000fe2000fffe03f */
[----:B------:R-:W-:Y:S01]  /*31620*/  STL [R1+0xa4], R41 ;  /* 0x0000a42901007387 */ /* 0x000fe20000100800 */
[----:B------:R-:W-:Y:S02]  /*31630*/  IMAD.MOV.U32 R11, RZ, RZ, R40 ;  /* 0x000000ffff0b7224 */ /* 0x000fe400078e0028 */
[----:B------:R-:W-:Y:S01]  /*31640*/  IMAD.MOV.U32 R14, RZ, RZ, R43 ;  /* 0x000000ffff0e7224 */ /* 0x000fe200078e002b */
[----:B------:R4:W-:Y:S02]  /*31650*/  STL [R1+0xa8], R42 ;  /* 0x0000a82a01007387 */ /* 0x0009e40000100800 */
[----:B----4-:R-:W-:Y:S01]  /*31660*/  HMMA.1688.F32.TF32 R40, R36, R20, R88 ;  /* 0x000000142428723c */ /* 0x010fe20000081058 */
[----:B------:R-:W-:Y:S11]  /*31670*/  IMAD.MOV.U32 R95, RZ, RZ, R76 ;  /* 0x000000ffff5f7224 */ /* 0x000ff600078e004c */
[----:B------:R-:W-:Y:S11]  /*31680*/  @!UPT UIADD3 URZ, URZ, URZ, URZ ;  /* 0x0000003f3f3ff290 */ /* 0x000ff6000fffe03f */
[----:B------:R-:W-:Y:S01]  /*31690*/  STL [R1+0x94], R41 ;  /* 0x0000942901007387 */ /* 0x000fe20000100800 */
[----:B------:R-:W-:-:S03]  /*316a0*/  MOV R15, R40 ;  /* 0x00000028000f7202 */ /* 0x000fc60000000f00 */
[----:B------:R2:W-:Y:S02]  /*316b0*/  STL.64 [R1+0x98], R42 ;  /* 0x0000982a01007387 */ /* 0x0005e40000100a00 */
[----:B--2---:R-:W-:Y:S01]  /*316c0*/  HMMA.1688.F32.TF32 R40, R36, R24, R84 ;  /* 0x000000182428723c */ /* 0x004fe20000081054 */
[----:B------:R-:W-:Y:S01]  /*316d0*/  IMAD.MOV.U32 R94, RZ, RZ, R77 ;  /* 0x000000ffff5e7224 */ /* 0x000fe200078e004d */
[----:B------:R-:W-:Y:S01]  /*316e0*/  MOV R76, R63 ;  /* 0x0000003f004c7202 */ /* 0x000fe20000000f00 */
[----:B------:R-:W-:Y:S01]  /*316f0*/  IMAD.MOV.U32 R93, RZ, RZ, R78 ;  /* 0x000000ffff5d7224 */ /* 0x000fe200078e004e */
[----:B------:R-:W-:Y:S01]  /*31700*/  MOV R92, R79 ;  /* 0x0000004f005c7202 */ /* 0x000fe20000000f00 */
[----:B------:R-:W-:Y:S02]  /*31710*/  IMAD.MOV.U32 R77, RZ, RZ, R62 ;  /* 0x000000ffff4d7224 */ /* 0x000fe400078e003e */
[----:B------:R-:W-:Y:S01]  /*31720*/  IMAD.MOV.U32 R63, RZ, RZ, R48 ;  /* 0x000000ffff3f7224 */ /* 0x000fe200078e0030 */
[----:B------:R-:W-:Y:S01]  /*31730*/  MOV R48, R248 ;  /* 0x000000f800307202 */ /* 0x000fe20000000f00 */
[----:B------:R-:W-:-:S02]  /*31740*/  IMAD.MOV.U32 R78, RZ, RZ, R61 ;  /* 0x000000ffff4e7224 */ /* 0x000fc400078e003d */
[----:B------:R-:W-:Y:S02]  /*31750*/  IMAD.MOV.U32 R62, RZ, RZ, R49 ;  /* 0x000000ffff3e7224 */ /* 0x000fe400078e0031 */
[----:B------:R-:W-:Y:S01]  /*31760*/  IMAD.MOV.U32 R79, RZ, RZ, R60 ;  /* 0x000000ffff4f7224 */ /* 0x000fe200078e003c */
[----:B------:R-:W-:Y:S01]  /*31770*/  MOV R60, R51 ;  /* 0x00000033003c7202 */ /* 0x000fe20000000f00 */
[----:B------:R-:W-:Y:S02]  /*31780*/  IMAD.MOV.U32 R61, RZ, RZ, R50 ;  /* 0x000000ffff3d7224 */ /* 0x000fe400078e0032 */
[----:B------:R-:W-:Y:S02]  /*31790*/  IMAD.MOV.U32 R49, RZ, RZ, R250 ;  /* 0x000000ffff317224 */ /* 0x000fe400078e00fa */
[----:B------:R-:W-:-:S04]  /*317a0*/  IMAD.MOV.U32 R50, RZ, RZ, R251 ;  /* 0x000000ffff327224 */ /* 0x000fc800078e00fb */
[----:B------:R2:W-:Y:S01]  /*317b0*/  STL [R1+0x80], R40 ;  /* 0x0000802801007387 */ /* 0x0005e20000100800 */
[----:B------:R-:W-:-:S03]  /*317c0*/  IMAD.MOV.U32 R51, RZ, RZ, R249 ;  /* 0x000000ffff337224 */ /* 0x000fc600078e00f9 */
[----:B------:R-:W3:Y:S04]  /*317d0*/  LDL.LU R248, [R1+0x170c] ;  /* 0x00170c0001f87983 */ /* 0x000ee80000300800 */
[----:B------:R-:W4:Y:S04]  /*317e0*/  LDL.LU R250, [R1+0x1708] ;  /* 0x0017080001fa7983 */ /* 0x000f280000300800 */
[----:B------:R-:W4:Y:S04]  /*317f0*/  LDL.LU R251, [R1+0x1704] ;  /* 0x0017040001fb7983 */ /* 0x000f280000300800 */
[----:B------:R-:W4:Y:S01]  /*31800*/  LDL.LU R249, [R1+0x1700] ;  /* 0x0017000001f97983 */ /* 0x000f220000300800 */
[----:B------:R-:W-:-:S02]  /*31810*/  IMAD.MOV.U32 R34, RZ, RZ, R41 ;  /* 0x000000ffff227224 */ /* 0x000fc400078e0029 */
[----:B------:R-:W-:Y:S02]  /*31820*/  IMAD.MOV.U32 R35, RZ, RZ, R42 ;  /* 0x000000ffff237224 */ /* 0x000fe400078e002a */
[----:B------:R-:W-:Y:S02]  /*31830*/  IMAD.MOV.U32 R18, RZ, RZ, R43 ;  /* 0x000000ffff127224 */ /* 0x000fe400078e002b */
[----:B--2---:R-:W-:Y:S01]  /*31840*/  HMMA.1688.F32.TF32 R40, R36, R28, R80 ;  /* 0x0000001c2428723c */ /* 0x004fe20000081050 */
[----:B------:R-:W-:Y:S01]  /*31850*/  IMAD.MOV.U32 R91, RZ, RZ, R72 ;  /* 0x000000ffff5b7224 */ /* 0x000fe200078e0048 */
[----:B------:R-:W-:Y:S01]  /*31860*/  MOV R72, R59 ;  /* 0x0000003b00487202 */ /* 0x000fe20000000f00 */
[----:B------:R-:W-:Y:S01]  /*31870*/  IMAD.MOV.U32 R90, RZ, RZ, R73 ;  /* 0x000000ffff5a7224 */ /* 0x000fe200078e0049 */
[----:B------:R-:W-:Y:S01]  /*31880*/  MOV R88, R75 ;  /* 0x0000004b00587202 */ /* 0x000fe20000000f00 */
[----:B------:R-:W-:Y:S02]  /*31890*/  IMAD.MOV.U32 R89, RZ, RZ, R74 ;  /* 0x000000ffff597224 */ /* 0x000fe400078e004a */
[----:B------:R-:W-:-:S02]  /*318a0*/  IMAD.MOV.U32 R73, RZ, RZ, R58 ;  /* 0x000000ffff497224 */ /* 0x000fc400078e003a */
[----:B------:R-:W-:Y:S02]  /*318b0*/  IMAD.MOV.U32 R59, RZ, RZ, R44 ;  /* 0x000000ffff3b7224 */ /* 0x000fe400078e002c */
[----:B------:R-:W-:Y:S01]  /*318c0*/  IMAD.MOV.U32 R74, RZ, RZ, R57 ;  /* 0x000000ffff4a7224 */ /* 0x000fe200078e0039 */
[----:B------:R-:W2:Y:S01]  /*318d0*/  LDL.LU R44, [R1+0x1c0] ;  /* 0x0001c000012c7983 */ /* 0x000ea20000300800 */
[----:B------:R-:W-:Y:S02]  /*318e0*/  IMAD.MOV.U32 R58, RZ, RZ, R45 ;  /* 0x000000ffff3a7224 */ /* 0x000fe400078e002d */
[----:B------:R-:W-:Y:S01]  /*318f0*/  IMAD.MOV.U32 R75, RZ, RZ, R56 ;  /* 0x000000ffff4b7224 */ /* 0x000fe200078e0038 */
[----:B------:R-:W2:Y:S01]  /*31900*/  LDL.LU R45, [R1+0x1c4] ;  /* 0x0001c400012d7983 */ /* 0x000ea20000300800 */
[----:B------:R-:W-:Y:S01]  /*31910*/  IMAD.MOV.U32 R57, RZ, RZ, R46 ;  /* 0x000000ffff397224 */ /* 0x000fe200078e002e */
[----:B------:R-:W-:Y:S02]  /*31920*/  MOV R56, R47 ;  /* 0x0000002f00387202 */ /* 0x000fe40000000f00 */
[----:B------:R-:W2:Y:S04]  /*31930*/  LDL.LU R46, [R1+0x1c8] ;  /* 0x0001c800012e7983 */ /* 0x000ea80000300800 */
[----:B------:R-:W2:Y:S04]  /*31940*/  LDL.LU R47, [R1+0x1cc] ;  /* 0x0001cc00012f7983 */ /* 0x000ea80000300800 */
[----:B------:R-:W2:Y:S04]  /*31950*/  LDL.LU R172, [R1] ;  /* 0x0000000001ac7983 */ /* 0x000ea80000300800 */
[----:B------:R-:W2:Y:S04]  /*31960*/  LDL.LU R173, [R1+0x4] ;  /* 0x0000040001ad7983 */ /* 0x000ea80000300800 */
[----:B------:R-:W2:Y:S04]  /*31970*/  LDL.LU R174, [R1+0x8] ;  /* 0x0000080001ae7983 */ /* 0x000ea80000300800 */
[----:B------:R-:W2:Y:S04]  /*31980*/  LDL.LU R175, [R1+0xc] ;  /* 0x00000c0001af7983 */ /* 0x000ea80000300800 */
[----:B------:R-:W2:Y:S04]  /*31990*/  LDL.LU R176, [R1+0x10] ;  /* 0x0000100001b07983 */ /* 0x000ea80000300800 */
[----:B------:R-:W2:Y:S04]  /*319a0*/  LDL.LU R177, [R1+0x14] ;  /* 0x0000140001b17983 */ /* 0x000ea80000300800 */
        /* <DEDUP_REMOVED lines=8> */
[----:B------:R-:W2:Y:S04]  /*31a30*/  LDL.LU R206, [R1+0x38] ;  /* 0x0000380001ce7983 */ /* 0x000ea80000300800 */
[----:B------:R-:W2:Y:S01]  /*31a40*/  LDL.LU R207, [R1+0x3c] ;  /* 0x00003c0001cf7983 */ /* 0x000ea20000300800 */
[----:B---3--:R-:W-:-:S03]  /*31a50*/  IMAD.MOV.U32 R43, RZ, RZ, R248 ;  /* 0x000000ffff2b7224 */ /* 0x008fc600078e00f8 */
[----:B------:R-:W3:Y:S01]  /*31a60*/  LDL.LU R248, [R1+0x60] ;  /* 0x0000600001f87983 */ /* 0x000ee20000300800 */
[----:B----4-:R-:W-:Y:S01]  /*31a70*/  IMAD.MOV.U32 R41, RZ, RZ, R250 ;  /* 0x000000ffff297224 */ /* 0x010fe200078e00fa */
[----:B------:R-:W-:Y:S01]  /*31a80*/  MOV R40, R251 ;  /* 0x000000fb00287202 */ /* 0x000fe20000000f00 */
[----:B------:R-:W-:Y:S02]  /*31a90*/  IMAD.MOV.U32 R42, RZ, RZ, R249 ;  /* 0x000000ffff2a7224 */ /* 0x000fe400078e00f9 */
[----:B------:R-:W3:Y:S04]  /*31aa0*/  LDL.LU R249, [R1+0x64] ;  /* 0x0000640001f97983 */ /* 0x000ee80000300800 */
[----:B------:R-:W3:Y:S04]  /*31ab0*/  LDL.LU R250, [R1+0x68] ;  /* 0x0000680001fa7983 */ /* 0x000ee80000300800 */
[----:B------:R-:W3:Y:S01]  /*31ac0*/  LDL.LU R251, [R1+0x6c] ;  /* 0x00006c0001fb7983 */ /* 0x000ee20000300800 */
[----:B-1----:R-:W-:Y:S03]  /*31ad0*/  HMMA.1688.F32.TF32 R164, R36, R4, R164 ;  /* 0x0000000424a4723c */ /* 0x002fe600000810a4 */
[----:B------:R-:W4:Y:S04]  /*31ae0*/  LDL.LU R200, [R1+0x50] ;  /* 0x0000500001c87983 */ /* 0x000f280000300800 */
[----:B------:R-:W4:Y:S04]  /*31af0*/  LDL.LU R201, [R1+0x54] ;  /* 0x0000540001c97983 */ /* 0x000f280000300800 */
[----:B------:R-:W4:Y:S04]  /*31b00*/  LDL.LU R202, [R1+0x58] ;  /* 0x0000580001ca7983 */ /* 0x000f280000300800 */
[----:B------:R-:W4:Y:S04]  /*31b10*/  LDL.LU R203, [R1+0x5c] ;  /* 0x00005c0001cb7983 */ /* 0x000f280000300800 */
[----:B------:R-:W2:Y:S04]  /*31b20*/  LDL.LU R228, [R1+0x40] ;  /* 0x0000400001e47983 */ /* 0x000ea80000300800 */
[----:B------:R-:W2:Y:S04]  /*31b30*/  LDL.LU R229, [R1+0x44] ;  /* 0x0000440001e57983 */ /* 0x000ea80000300800 */
[----:B------:R-:W2:Y:S04]  /*31b40*/  LDL.LU R230, [R1+0x48] ;  /* 0x0000480001e67983 */ /* 0x000ea80000300800 */
[----:B------:R-:W2:Y:S01]  /*31b50*/  LDL.LU R231, [R1+0x4c] ;  /* 0x00004c0001e77983 */ /* 0x000ea20000300800 */
[----:B------:R-:W-:Y:S01]  /*31b60*/  IMAD.MOV.U32 R239, RZ, RZ, R164 ;  /* 0x000000ffffef7224 */ /* 0x000fe200078e00a4 */
[----:B------:R-:W-:Y:S01]  /*31b70*/  MOV R237, R166 ;  /* 0x000000a600ed7202 */ /* 0x000fe20000000f00 */
[----:B------:R-:W-:Y:S01]  /*31b80*/  IMAD.MOV.U32 R238, RZ, RZ, R165 ;  /* 0x000000ffffee7224 */ /* 0x000fe200078e00a5 */
[----:B------:R-:W2:Y:S01]  /*31b90*/  LDL.LU R180, [R1+0x20] ;  /* 0x0000200001b47983 */ /* 0x000ea20000300800 */
[----:B------:R-:W-:-:S02]  /*31ba0*/  IMAD.MOV.U32 R236, RZ, RZ, R167 ;  /* 0x000000ffffec7224 */ /* 0x000fc400078e00a7 */
[----:B------:R-:W-:Y:S01]  /*31bb0*/  HMMA.1688.F32.TF32 R164, R36, R8, R184 ;  /* 0x0000000824a4723c */ /* 0x000fe200000810b8 */
[----:B------:R-:W2:Y:S04]  /*31bc0*/  LDL.LU R181, [R1+0x24] ;  /* 0x0000240001b57983 */ /* 0x000ea80000300800 */
[----:B------:R-:W2:Y:S04]  /*31bd0*/  LDL.LU R182, [R1+0x28] ;  /* 0x0000280001b67983 */ /* 0x000ea80000300800 */
[----:B------:R-:W2:Y:S04]  /*31be0*/  LDL.LU R183, [R1+0x2c] ;  /* 0x00002c0001b77983 */ /* 0x000ea80000300800 */
[----:B------:R-:W2:Y:S04]  /*31bf0*/  LDL.LU R168, [R1+0x260] ;  /* 0x0002600001a87983 */ /* 0x000ea80000300800 */
[----:B------:R-:W2:Y:S04]  /*31c00*/  LDL.LU R169, [R1+0x264] ;  /* 0x0002640001a97983 */ /* 0x000ea80000300800 */
[----:B------:R-:W2:Y:S03]  /*31c10*/  LDL.LU R170, [R1+0x268] ;  /* 0x0002680001aa7983 */ /* 0x000ea60000300800 */
[----:B------:R-:W-:Y:S01]  /*31c20*/  IMAD.MOV.U32 R235, RZ, RZ, R164 ;  /* 0x000000ffffeb7224 */ /* 0x000fe200078e00a4 */
[----:B------:R-:W2:Y:S01]  /*31c30*/  LDL.LU R171, [R1+0x26c] ;  /* 0x00026c0001ab7983 */ /* 0x000ea20000300800 */
[----:B------:R-:W-:Y:S01]  /*31c40*/  IMAD.MOV.U32 R234, RZ, RZ, R165 ;  /* 0x000000ffffea7224 */ /* 0x000fe200078e00a5 */
[----:B------:R-:W-:-:S02]  /*31c50*/  MOV R233, R166 ;  /* 0x000000a600e97202 */ /* 0x000fc40000000f00 */
[----:B------:R-:W2:Y:S01]  /*31c60*/  LDL.LU R164, [R1+0x250] ;  /* 0x0002500001a47983 */ /* 0x000ea20000300800 */
[----:B------:R-:W-:-:S03]  /*31c70*/  IMAD.MOV.U32 R232, RZ, RZ, R167 ;  /* 0x000000ffffe87224 */ /* 0x000fc600078e00a7 */
[----:B------:R-:W2:Y:S01]  /*31c80*/  LDL.LU R165, [R1+0x254] ;  /* 0x0002540001a57983 */ /* 0x000ea20000300800 */
[----:B------:R-:W-:-:S03]  /*31c90*/  IMAD.MOV.U32 R187, RZ, RZ, R52 ;  /* 0x000000ffffbb7224 */ /* 0x000fc600078e0034 */
[----:B------:R-:W2:Y:S01]  /*31ca0*/  LDL.LU R166, [R1+0x258] ;  /* 0x0002580001a67983 */ /* 0x000ea20000300800 */
[----:B------:R-:W-:-:S03]  /*31cb0*/  IMAD.MOV.U32 R186, RZ, RZ, R53 ;  /* 0x000000ffffba7224 */ /* 0x000fc600078e0035 */
[----:B------:R-:W2:Y:S01]  /*31cc0*/  LDL.LU R167, [R1+0x25c] ;  /* 0x00025c0001a77983 */ /* 0x000ea20000300800 */
[----:B------:R-:W-:Y:S01]  /*31cd0*/  IMAD.MOV.U32 R185, RZ, RZ, R54 ;  /* 0x000000ffffb97224 */ /* 0x000fe200078e0036 */
[----:B------:R-:W-:Y:S02]  /*31ce0*/  MOV R184, R55 ;  /* 0x0000003700b87202 */ /* 0x000fe40000000f00 */
        /* <DEDUP_REMOVED lines=9> */
[----:B------:R-:W2:Y:S04]  /*31d80*/  LDL.LU R69, [R1+0x154] ;  /* 0x0001540001457983 */ /* 0x000ea80000300800 */
[----:B------:R-:W2:Y:S04]  /*31d90*/  LDL.LU R70, [R1+0x158] ;  /* 0x0001580001467983 */ /* 0x000ea80000300800 */
[----:B------:R-:W2:Y:S04]  /*31da0*/  LDL.LU R71, [R1+0x15c] ;  /* 0x00015c0001477983 */ /* 0x000ea80000300800 */
[----:B------:R-:W2:Y:S04]  /*31db0*/  LDL.LU R84, [R1+0x110] ;  /* 0x0001100001547983 */ /* 0x000ea80000300800 */
[----:B------:R-:W2:Y:S01]  /*31dc0*/  LDL.LU R85, [R1+0x114] ;  /* 0x0001140001557983 */ /* 0x000ea20000300800 */
[----:B---3--:R-:W-:Y:S03]  /*31dd0*/  HMMA.1688.F32.TF32 R36, R36, R32, R248 ;  /* 0x000000202424723c */ /* 0x008fe600000810f8 */
[----:B------:R-:W3:Y:S04]  /*31de0*/  LDL.LU.64 R250, [R1+0x16f8] ;  /* 0x0016f80001fa7983 */ /* 0x000ee80000300a00 */
[----:B------:R-:W3:Y:S01]  /*31df0*/  LDL.LU.64 R248, [R1+0x16f0] ;  /* 0x0016f00001f87983 */ /* 0x000ee20000300a00 */
[----:B------:R-:W-:Y:S01]  /*31e00*/  MOV R86, R252 ;  /* 0x000000fc00567202 */ /* 0x000fe20000000f00 */
[C---:B----4-:R-:W-:Y:S11]  /*31e10*/  HMMA.1688.F32.TF32 R200, R244.reuse, R4, R200 ;  /* 0x00000004f4c8723c */ /* 0x050ff600000810c8 */
[----:B------:R-:W-:Y:S04]  /*31e20*/  @!UPT UIADD3 URZ, URZ, URZ, URZ ;  /* 0x0000003f3f3ff290 */ /* 0x000fe8000fffe03f */
[----:B------:R-:W-:Y:S01]  /*31e30*/  IMAD.MOV.U32 R31, RZ, RZ, R36 ;  /* 0x000000ffff1f7224 */ /* 0x000fe200078e0024 */
[----:B------:R-:W-:Y:S01]  /*31e40*/  MOV R27, R38 ;  /* 0x00000026001b7202 */ /* 0x000fe20000000f00 */
[----:B------:R-:W-:Y:S02]  /*31e50*/  IMAD.MOV.U32 R26, RZ, RZ, R37 ;  /* 0x000000ffff1a7224 */ /* 0x000fe400078e0025 */
[----:B------:R-:W-:Y:S02]  /*31e60*/  IMAD.MOV.U32 R252, RZ, RZ, R39 ;  /* 0x000000fffffc7224 */ /* 0x000fe400078e0027 */
[C---:B--2---:R-:W-:Y:S01]  /*31e70*/  HMMA.1688.F32.TF32 R36, R244.reuse, R8, R228 ;  /* 0x00000008f424723c */ /* 0x044fe200000810e4 */
[----:B------:R-:W-:Y:S01]  /*31e80*/  IMAD.MOV.U32 R87, RZ, RZ, R2 ;  /* 0x000000ffff577224 */ /* 0x000fe200078e0002 */
[----:B------:R-:W-:Y:S04]  /*31e90*/  LDS R228, [R3+0x14380] ;  /* 0x0143800003e47984 */ /* 0x000fe80000000800 */
[----:B------:R-:W-:Y:S02]  /*31ea0*/  LDS R230, [R3+0x15380] ;  /* 0x0153800003e67984 */ /* 0x000fe40000000800 */
[----:B------:R-:W-:Y:S02]  /*31eb0*/  HMMA.1688.F32.TF32 R180, R244, R16, R180 ;  /* 0x00000010f4b4723c */ /* 0x000fe400000810b4 */
[----:B------:R-:W-:Y:S04]  /*31ec0*/  LDS R229, [R0+0x14380] ;  /* 0x0143800000e57984 */ /* 0x000fe80000000800 */
[----:B------:R-:W1:Y:S09]  /*31ed0*/  LDS R231, [R0+0x15380] ;  /* 0x0153800000e77984 */ /* 0x000e720000000800 */
[----:B------:R-:W-:Y:S01]  /*31ee0*/  STL.64 [R1+0x40], R36 ;  /* 0x0000402401007387 */ /* 0x000fe20000100a00 */
[----:B------:R-:W-:-:S03]  /*31ef0*/  IMAD.MOV.U32 R2, RZ, RZ, R39 ;  /* 0x000000ffff027224 */ /* 0x000fc600078e0027 */
[----:B------:R-:W-:Y:S04]  /*31f00*/  STL.64 [R1+0x50], R200 ;  /* 0x000050c801007387 */ /* 0x000fe80000100a00 */
[----:B------:R2:W-:Y:S04]  /*31f10*/  STL.64 [R1+0x58], R202 ;  /* 0x000058ca01007387 */ /* 0x0005e80000100a00 */
[----:B------:R4:W-:Y:S01]  /*31f20*/  STL [R1+0x48], R38 ;  /* 0x0000482601007387 */ /* 0x0009e20000100800 */
[C---:B--2---:R-:W-:Y:S08]  /*31f30*/  HMMA.1688.F32.TF32 R200, R244.reuse, R12, R204 ;  /* 0x0000000cf4c8723c */ /* 0x044ff000000810cc */
[----:B----4-:R-:W-:Y:S01]  /*31f40*/  HMMA.1688.F32.TF32 R36, R244, R20, R176 ;  /* 0x00000014f424723c */ /* 0x010fe200000810b0 */
[----:B------:R2:W-:Y:S11]  /*31f50*/  STL [R1+0x1680], R2 ;  /* 0x0016800201007387 */ /* 0x0005f60000100800 */
[----:B------:R-:W-:Y:S03]  /*31f60*/  @!UPT UIADD3 URZ, URZ, URZ, URZ ;  /* 0x0000003f3f3ff290 */ /* 0x000fe6000fffe03f */
[----:B------:R-:W-:Y:S04]  /*31f70*/  STL.64 [R1+0x30], R200 ;  /* 0x000030c801007387 */ /* 0x000fe80000100a00 */
[----:B------:R-:W-:Y:S04]  /*31f80*/  STL.64 [R1+0x38], R202 ;  /* 0x000038ca01007387 */ /* 0x000fe80000100a00 */
[----:B------:R-:W-:Y:S01]  /*31f90*/  STL.64 [R1+0x10], R36 ;  /* 0x0000102401007387 */ /* 0x000fe20000100a00 */
[----:B--2---:R-:W-:-:S03]  /*31fa0*/  IMAD.MOV.U32 R2, RZ, RZ, R39 ;  /* 0x000000ffff027224 */ /* 0x004fc600078e0027 */
[----:B------:R-:W-:Y:S04]  /*31fb0*/  STL.64 [R1+0x20], R180 ;  /* 0x000020b401007387 */ /* 0x000fe80000100a00 */
[----:B------:R-:W-:Y:S04]  /*31fc0*/  STL.64 [R1+0x28], R182 ;  /* 0x000028b601007387 */ /* 0x000fe80000100a00 */
[----:B------:R2:W-:Y:S02]  /*31fd0*/  STL [R1+0x18], R38 ;  /* 0x0000182601007387 */ /* 0x0005e40000100800 */
[----:B--2---:R-:W-:Y:S01]  /*31fe0*/  HMMA.1688.F32.TF32 R36, R244, R24, R172 ;  /* 0x00000018f424723c */ /* 0x004fe200000810ac */
[----:B------:R-:W-:Y:S01]  /*31ff0*/  MOV R180, R151 ;  /* 0x0000009700b47202 */ /* 0x000fe20000000f00 */
[----:B------:R-:W-:-:S02]  /*32000*/  IMAD.MOV.U32 R181, RZ, RZ, R150 ;  /* 0x000000ffffb57224 */ /* 0x000fc400078e0096 */
[----:B------:R-:W-:Y:S02]  /*32010*/  IMAD.MOV.U32 R151, RZ, RZ, R116 ;  /* 0x000000ffff977224 */ /* 0x000fe400078e0074 */
[----:B------:R-:W-:Y:S02]  /*32020*/  IMAD.MOV.U32 R182, RZ, RZ, R149 ;  /* 0x000000ffffb67224 */ /* 0x000fe400078e0095 */
[----:B------:R-:W-:Y:S01]  /*32030*/  IMAD.MOV.U32 R150, RZ, RZ, R117 ;  /* 0x000000ffff967224 */ /* 0x000fe200078e0075 */
[----:B------:R-:W-:Y:S01]  /*32040*/  MOV R176, R147 ;  /* 0x0000009300b07202 */ /* 0x000fe20000000f00 */
[----:B------:R-:W-:Y:S01]  /*32050*/  IMAD.MOV.U32 R183, RZ, RZ, R148 ;  /* 0x000000ffffb77224 */ /* 0x000fe200078e0094 */
[----:B------:R-:W-:Y:S01]  /*32060*/  MOV R148, R119 ;  /* 0x0000007700947202 */ /* 0x000fe20000000f00 */
[----:B------:R-:W-:Y:S02]  /*32070*/  IMAD.MOV.U32 R149, RZ, RZ, R118 ;  /* 0x000000ffff957224 */ /* 0x000fe400078e0076 */
[----:B------:R-:W-:-:S02]  /*32080*/  IMAD.MOV.U32 R177, RZ, RZ, R146 ;  /* 0x000000ffffb17224 */ /* 0x000fc400078e0092 */
[----:B------:R-:W-:Y:S02]  /*32090*/  IMAD.MOV.U32 R147, RZ, RZ, R112 ;  /* 0x000000ffff937224 */ /* 0x000fe400078e0070 */
[----:B------:R-:W-:Y:S02]  /*320a0*/  IMAD.MOV.U32 R178, RZ, RZ, R145 ;  /* 0x000000ffffb27224 */ /* 0x000fe400078e0091 */
[----:B------:R-:W-:Y:S02]  /*320b0*/  IMAD.MOV.U32 R146, RZ, RZ, R113 ;  /* 0x000000ffff927224 */ /* 0x000fe400078e0071 */
[----:B------:R-:W-:Y:S01]  /*320c0*/  IMAD.MOV.U32 R179, RZ, RZ, R144 ;  /* 0x000000ffffb37224 */ /* 0x000fe200078e0090 */
[----:B------:R-:W-:Y:S01]  /*320d0*/  MOV R144, R115 ;  /* 0x0000007300907202 */ /* 0x000fe20000000f00 */
[----:B------:R-:W-:Y:S01]  /*320e0*/  IMAD.MOV.U32 R145, RZ, RZ, R114 ;  /* 0x000000ffff917224 */ /* 0x000fe200078e0072 */
        /* <DEDUP_REMOVED lines=10> */
[C---:B------:R-:W-:Y:S08]  /*32190*/  HMMA.1688.F32.TF32 R84, R96.reuse, R20, R84 ;  /* 0x000000146054723c */ /* 0x040ff00000081054 */
[C---:B------:R-:W-:Y:S08]  /*321a0*/  HMMA.1688.F32.TF32 R88, R96.reuse, R24, R88 ;  /* 0x000000186058723c */ /* 0x040ff00000081058 */
[-C--:B------:R-:W-:Y:S08]  /*321b0*/  HMMA.1688.F32.TF32 R92, R96, R28.reuse, R92 ;  /* 0x0000001c605c723c */ /* 0x080ff0000008105c */
[----:B---3--:R-:W-:Y:S11]  /*321c0*/  HMMA.1688.F32.TF32 R248, R244, R28, R248 ;  /* 0x0000001cf4f8723c */ /* 0x008ff600000810f8 */
[----:B------:R-:W-:Y:S11]  /*321d0*/  @!UPT UIADD3 URZ, URZ, URZ, URZ ;  /* 0x0000003f3f3ff290 */ /* 0x000ff6000fffe03f */
[----:B------:R-:W-:Y:S01]  /*321e0*/  @!UPT UIADD3 URZ, URZ, URZ, URZ ;  /* 0x0000003f3f3ff290 */ /* 0x000fe2000fffe03f */
[----:B------:R2:W-:Y:S04]  /*321f0*/  STL.64 [R1+0x1690], R250 ;  /* 0x001690fa01007387 */ /* 0x0005e80000100a00 */
[----:B------:R-:W-:Y:S04]  /*32200*/  STL.64 [R1], R36 ;  /* 0x0000002401007387 */ /* 0x000fe80000100a00 */
[----:B------:R-:W-:Y:S04]  /*32210*/  STL.64 [R1+0x8], R38 ;  /* 0x0000082601007387 */ /* 0x000fe80000100a00 */
[----:B------:R3:W-:Y:S01]  /*32220*/  STL.64 [R1+0x1688], R248 ;  /* 0x001688f801007387 */ /* 0x0007e20000100a00 */
[----:B--2---:R-:W-:-:S02]  /*32230*/  IMAD.MOV.U32 R250, RZ, RZ, R153 ;  /* 0x000000fffffa7224 */ /* 0x004fc400078e0099 */
[----:B------:R-:W-:Y:S01]  /*32240*/  IMAD.MOV.U32 R251, RZ, RZ, R152 ;  /* 0x000000fffffb7224 */ /* 0x000fe200078e0098 */
[----:B------:R-:W-:Y:S01]  /*32250*/  MOV R152, R123 ;  /* 0x0000007b00987202 */ /* 0x000fe20000000f00 */
[----:B------:R-:W-:Y:S01]  /*32260*/  IMAD.MOV.U32 R153, RZ, RZ, R122 ;  /* 0x000000ffff997224 */ /* 0x000fe200078e007a */
[----:B---3--:R-:W-:Y:S01]  /*32270*/  MOV R248, R155 ;  /* 0x0000009b00f87202 */ /* 0x008fe20000000f00 */
[----:B------:R-:W-:Y:S02]  /*32280*/  IMAD.MOV.U32 R249, RZ, RZ, R154 ;  /* 0x000000fffff97224 */ /* 0x000fe400078e009a */
[----:B------:R-:W-:Y:S02]  /*32290*/  IMAD.MOV.U32 R155, RZ, RZ, R120 ;  /* 0x000000ffff9b7224 */ /* 0x000fe400078e0078 */
[----:B------:R-:W-:Y:S01]  /*322a0*/  IMAD.MOV.U32 R154, RZ, RZ, R121 ;  /* 0x000000ffff9a7224 */ /* 0x000fe200078e0079 */
[----:B------:R-:W2:Y:S04]  /*322b0*/  LDL.LU R120, [R1+0x300] ;  /* 0x0003000001787983 */ /* 0x000ea80000300800 */
[----:B------:R-:W2:Y:S04]  /*322c0*/  LDL.LU R121, [R1+0x304] ;  /* 0x0003040001797983 */ /* 0x000ea80000300800 */
[----:B------:R-:W2:Y:S04]  /*322d0*/  LDL.LU R122, [R1+0x308] ;  /* 0x00030800017a7983 */ /* 0x000ea80000300800 */
[----:B------:R-:W2:Y:S04]  /*322e0*/  LDL.LU R123, [R1+0x30c] ;  /* 0x00030c00017b7983 */ /* 0x000ea80000300800 */
[----:B------:R-:W3:Y:S04]  /*322f0*/  LDL.LU R116, [R1+0x310] ;  /* 0x0003100001747983 */ /* 0x000ee80000300800 */
[----:B------:R-:W3:Y:S01]  /*32300*/  LDL.LU R117, [R1+0x314] ;  /* 0x0003140001757983 */ /* 0x000ee20000300800 */
[----:B------:R-:W-:Y:S03]  /*32310*/  HMMA.1688.F32.TF32 R36, R64, R4, R164 ;  /* 0x000000044024723c */ /* 0x000fe600000810a4 */
[----:B------:R-:W3:Y:S04]  /*32320*/  LDL.LU R118, [R1+0x318] ;  /* 0x0003180001767983 */ /* 0x000ee80000300800 */
[----:B------:R-:W3:Y:S01]  /*32330*/  LDL.LU R119, [R1+0x31c] ;  /* 0x00031c0001777983 */ /* 0x000ee20000300800 */
[----:B------:R-:W-:-:S03]  /*32340*/  MOV R164, R135 ;  /* 0x0000008700a47202 */ /* 0x000fc60000000f00 */
[----:B------:R-:W4:Y:S01]  /*32350*/  LDL.LU R112, [R1+0x320] ;  /* 0x0003200001707983 */ /* 0x000f220000300800 */
[----:B------:R-:W-:-:S03]  /*32360*/  IMAD.MOV.U32 R165, RZ, RZ, R134 ;  /* 0x000000ffffa57224 */ /* 0x000fc600078e0086 */
[----:B------:R-:W4:Y:S01]  /*32370*/  LDL.LU R113, [R1+0x324] ;  /* 0x0003240001717983 */ /* 0x000f220000300800 */
[----:B------:R-:W-:-:S03]  /*32380*/  IMAD.MOV.U32 R135, RZ, RZ, R104 ;  /* 0x000000ffff877224 */ /* 0x000fc600078e0068 */
[----:B------:R-:W4:Y:S01]  /*32390*/  LDL.LU R114, [R1+0x328] ;  /* 0x0003280001727983 */ /* 0x000f220000300800 */
[----:B------:R-:W-:Y:S02]  /*323a0*/  IMAD.MOV.U32 R166, RZ, RZ, R133 ;  /* 0x000000ffffa67224 */ /* 0x000fe400078e0085 */
[----:B------:R-:W-:Y:S01]  /*323b0*/  IMAD.MOV.U32 R134, RZ, RZ, R105 ;  /* 0x000000ffff867224 */ /* 0x000fe200078e0069 */
[----:B------:R-:W4:Y:S01]  /*323c0*/  LDL.LU R115, [R1+0x32c] ;  /* 0x00032c0001737983 */ /* 0x000f220000300800 */
[----:B------:R-:W-:Y:S01]  /*323d0*/  IMAD.MOV.U32 R167, RZ, RZ, R132 ;  /* 0x000000ffffa77224 */ /* 0x000fe200078e0084 */
[----:B------:R-:W-:Y:S01]  /*323e0*/  HMMA.1688.F32.TF32 R64, R64, R32, R184 ;  /* 0x000000204040723c */ /* 0x000fe200000810b8 */
[----:B------:R-:W-:Y:S01]  /*323f0*/  IMAD.MOV.U32 R133, RZ, RZ, R106 ;  /* 0x000000ffff857224 */ /* 0x000fe200078e006a */
[----:B------:R-:W4:Y:S01]  /*32400*/  LDL.LU R104, [R1+0x340] ;  /* 0x0003400001687983 */ /* 0x000f220000300800 */
[----:B------:R-:W-:-:S03]  /*32410*/  MOV R132, R107 ;  /* 0x0000006b00847202 */ /* 0x000fc60000000f00 */
[----:B------:R-:W4:Y:S01]  /*32420*/  LDL.LU R105, [R1+0x344] ;  /* 0x0003440001697983 */ /* 0x000f220000300800 */
[----:B------:R-:W-:-:S03]  /*32430*/  IMAD.MOV.U32 R187, RZ, RZ, R100 ;  /* 0x000000ffffbb7224 */ /* 0x000fc600078e0064 */
[----:B------:R-:W4:Y:S01]  /*32440*/  LDL.LU R106, [R1+0x348] ;  /* 0x00034800016a7983 */ /* 0x000f220000300800 */
[----:B------:R-:W-:Y:S01]  /*32450*/  IMAD.MOV.U32 R186, RZ, RZ, R101 ;  /* 0x000000ffffba7224 */ /* 0x000fe200078e0065 */
[----:B------:R-:W-:Y:S02]  /*32460*/  HMMA.1688.F32.TF32 R244, R244, R32, R168 ;  /* 0x00000020f4f4723c */ /* 0x000fe400000810a8 */
[----:B------:R-:W4:Y:S01]  /*32470*/  LDL.LU R107, [R1+0x34c] ;  /* 0x00034c00016b7983 */ /* 0x000f220000300800 */
[----:B------:R-:W-:Y:S01]  /*32480*/  IMAD.MOV.U32 R185, RZ, RZ, R102 ;  /* 0x000000ffffb97224 */ /* 0x000fe200078e0066 */
[----:B------:R-:W-:Y:S02]  /*32490*/  MOV R184, R103 ;  /* 0x0000006700b87202 */ /* 0x000fe40000000f00 */
[----:B------:R-:W4:Y:S01]  /*324a0*/  LDL.LU R100, [R1+0x350] ;  /* 0x0003500001647983 */ /* 0x000f220000300800 */
[----:B------:R-:W-:Y:S01]  /*324b0*/  MOV R168, R139 ;  /* 0x0000008b00a87202 */ /* 0x000fe20000000f00 */
[----:B------:R-:W-:-:S02]  /*324c0*/  IMAD.MOV.U32 R169, RZ, RZ, R138 ;  /* 0x000000ffffa97224 */ /* 0x000fc400078e008a */
        /* <DEDUP_REMOVED lines=14> */
[----:B------:R-:W-:-:S03]  /*325b0*/  IMAD.MOV.U32 R198, RZ, RZ, R125 ;  /* 0x000000ffffc67224 */ /* 0x000fc600078e007d */
[----:B------:R-:W4:Y:S01]  /*325c0*/  LDL.LU R111, [R1+0x33c] ;  /* 0x00033c00016f7983 */ /* 0x000f220000300800 */
[----:B------:R-:W-:Y:S01]  /*325d0*/  IMAD.MOV.U32 R197, RZ, RZ, R126 ;  /* 0x000000ffffc57224 */ /* 0x000fe200078e007e */
[----:B------:R-:W-:Y:S02]  /*325e0*/  MOV R196, R127 ;  /* 0x0000007f00c47202 */ /* 0x000fe40000000f00 */
[----:B------:R-:W4:Y:S04]  /*325f0*/  LDL.LU R124, [R1+0x2f0] ;  /* 0x0002f000017c7983 */ /* 0x000f280000300800 */
[----:B------:R-:W4:Y:S04]  /*32600*/  LDL.LU R125, [R1+0x2f4] ;  /* 0x0002f400017d7983 */ /* 0x000f280000300800 */
[----:B------:R-:W4:Y:S04]  /*32610*/  LDL.LU R126, [R1+0x2f8] ;  /* 0x0002f800017e7983 */ /* 0x000f280000300800 */
[----:B------:R-:W4:Y:S01]  /*32620*/  LDL.LU R127, [R1+0x2fc] ;  /* 0x0002fc00017f7983 */ /* 0x000f220000300800 */
[----:B------:R-:W-:Y:S01]  /*32630*/  MOV R200, R159 ;  /* 0x0000009f00c87202 */ /* 0x000fe20000000f00 */
[----:B------:R-:W-:-:S02]  /*32640*/  IMAD.MOV.U32 R201, RZ, RZ, R158 ;  /* 0x000000ffffc97224 */ /* 0x000fc400078e009e */
[----:B------:R-:W-:Y:S02]  /*32650*/  IMAD.MOV.U32 R202, RZ, RZ, R157 ;  /* 0x000000ffffca7224 */ /* 0x000fe400078e009d */
[----:B------:R-:W-:Y:S01]  /*32660*/  IMAD.MOV.U32 R203, RZ, RZ, R156 ;  /* 0x000000ffffcb7224 */ /* 0x000fe200078e009c */
[----:B------:R-:W-:Y:S01]  /*32670*/  MOV R156, R131 ;  /* 0x00000083009c7202 */ /* 0x000fe20000000f00 */
[----:B------:R-:W-:Y:S01]  /*32680*/  IMAD.MOV.U32 R157, RZ, RZ, R130 ;  /* 0x000000ffff9d7224 */ /* 0x000fe200078e0082 */
[----:B------:R-:W-:Y:S01]  /*32690*/  LDS R131, [R0+0x15200] ;  /* 0x0152000000837984 */ /* 0x000fe20000000800 */
[----:B------:R-:W-:Y:S02]  /*326a0*/  IMAD.MOV.U32 R158, RZ, RZ, R129 ;  /* 0x000000ffff9e7224 */ /* 0x000fe400078e0081 */
[----:B------:R-:W-:Y:S01]  /*326b0*/  IMAD.MOV.U32 R159, RZ, RZ, R128 ;  /* 0x000000ffff9f7224 */ /* 0x000fe200078e0080 */
[----:B------:R-:W-:Y:S04]  /*326c0*/  LDS R130, [R3+0x15200] ;  /* 0x0152000003827984 */ /* 0x000fe80000000800 */
[----:B------:R-:W-:Y:S04]  /*326d0*/  LDS R128, [R3+0x14200] ;  /* 0x0142000003807984 */ /* 0x000fe80000000800 */
[----:B------:R-:W2:Y:S01]  /*326e0*/  LDS R129, [R0+0x14200] ;  /* 0x0142000000817984 */ /* 0x000ea20000000800 */
[C---:B-1----:R-:W-:Y:S08]  /*326f0*/  HMMA.1688.F32.TF32 R212, R228.reuse, R20, R212 ;  /* 0x00000014e4d4723c */ /* 0x042ff000000810d4 */
[-C--:B------:R-:W-:Y:S08]  /*32700*/  HMMA.1688.F32.TF32 R216, R228, R24.reuse, R216 ;  /* 0x00000018e4d8723c */ /* 0x080ff000000810d8 */
[C---:B--2---:R-:W-:Y:S08]  /*32710*/  HMMA.1688.F32.TF32 R120, R128.reuse, R24, R120 ;  /* 0x000000188078723c */ /* 0x044ff00000081078 */
[C---:B---3--:R-:W-:Y:S08]  /*32720*/  HMMA.1688.F32.TF32 R116, R128.reuse, R20, R116 ;  /* 0x000000148074723c */ /* 0x048ff00000081074 */
[C---:B----4-:R-:W-:Y:S08]  /*32730*/  HMMA.1688.F32.TF32 R112, R128.reuse, R16, R112 ;  /* 0x000000108070723c */ /* 0x050ff00000081070 */
[C---:B------:R-:W-:Y:S08]  /*32740*/  HMMA.1688.F32.TF32 R104, R128.reuse, R8, R104 ;  /* 0x000000088068723c */ /* 0x040ff00000081068 */
[C---:B------:R-:W-:Y:S08]  /*32750*/  HMMA.1688.F32.TF32 R100, R128.reuse, R4, R100 ;  /* 0x000000048064723c */ /* 0x040ff00000081064 */
[C---:B------:R-:W-:Y:S08]  /*32760*/  HMMA.1688.F32.TF32 R108, R128.reuse, R12, R108 ;  /* 0x0000000c806c723c */ /* 0x040ff0000008106c */
[C---:B------:R-:W-:Y:S08]  /*32770*/  HMMA.1688.F32.TF32 R124, R128.reuse, R28, R124 ;  /* 0x0000001c807c723c */ /* 0x040ff0000008107c */
[----:B------:R-:W-:Y:S01]  /*32780*/  HMMA.1688.F32.TF32 R128, R128, R32, R184 ;  /* 0x000000208080723c */ /* 0x000fe200000810b8 */
[----:B------:R-:W2:Y:S04]  /*32790*/  LDL.LU.64 R186, [R1+0x16e8] ;  /* 0x0016e80001ba7983 */ /* 0x000ea80000300a00 */
[----:B------:R-:W2:Y:S04]  /*327a0*/  LDL.LU.64 R184, [R1+0x16e0] ;  /* 0x0016e00001b87983 */ /* 0x000ea80000300a00 */
[----:B------:R-:W-:Y:S04]  /*327b0*/  STL [R1+0x15b0], R212 ;  /* 0x0015b0d401007387 */ /* 0x000fe80000100800 */
[----:B------:R-:W-:Y:S04]  /*327c0*/  STL [R1+0x15ac], R213 ;  /* 0x0015acd501007387 */ /* 0x000fe80000100800 */
[----:B------:R-:W-:Y:S04]  /*327d0*/  STL [R1+0x15a8], R214 ;  /* 0x0015a8d601007387 */ /* 0x000fe80000100800 */
[----:B------:R-:W-:Y:S04]  /*327e0*/  STL [R1+0x15a4], R215 ;  /* 0x0015a4d701007387 */ /* 0x000fe80000100800 */
[----:B------:R1:W-:Y:S04]  /*327f0*/  STL [R1+0x15c0], R216 ;  /* 0x0015c0d801007387 */ /* 0x0003e80000100800 */
[----:B------:R3:W-:Y:S04]  /*32800*/  STL [R1+0x15bc], R217 ;  /* 0x0015bcd901007387 */ /* 0x0007e80000100800 */
[----:B------:R4:W-:Y:S01]  /*32810*/  STL [R1+0x15b8], R218 ;  /* 0x0015b8da01007387 */ /* 0x0009e20000100800 */
[----:B-1----:R-:W-:-:S03]  /*32820*/  MOV R216, R221 ;  /* 0x000000dd00d87202 */ /* 0x002fc60000000f00 */
[----:B------:R1:W-:Y:S01]  /*32830*/  STL [R1+0x15b4], R219 ;  /* 0x0015b4db01007387 */ /* 0x0003e20000100800 */
[----:B---3--:R-:W-:-:S03]  /*32840*/  IMAD.MOV.U32 R217, RZ, RZ, R222 ;  /* 0x000000ffffd97224 */ /* 0x008fc600078e00de */
[----:B------:R-:W3:Y:S01]  /*32850*/  LDL.LU R221, [R1+0x16d8] ;  /* 0x0016d80001dd7983 */ /* 0x000ee20000300800 */
[----:B----4-:R-:W-:-:S03]  /*32860*/  IMAD.MOV.U32 R218, RZ, RZ, R223 ;  /* 0x000000ffffda7224 */ /* 0x010fc600078e00df */
[----:B------:R-:W3:Y:S01]  /*32870*/  LDL.LU R222, [R1+0x16d4] ;  /* 0x0016d40001de7983 */ /* 0x000ee20000300800 */
[----:B-1----:R-:W-:-:S03]  /*32880*/  IMAD.MOV.U32 R219, RZ, RZ, R227 ;  /* 0x000000ffffdb7224 */ /* 0x002fc600078e00e3 */
[----:B------:R-:W3:Y:S04]  /*32890*/  LDL.LU R223, [R1+0x16d0] ;  /* 0x0016d00001df7983 */ /* 0x000ee80000300800 */
[----:B------:R-:W4:Y:S01]  /*328a0*/  LDL.LU R227, [R1+0x16cc] ;  /* 0x0016cc0001e37983 */ /* 0x000f220000300800 */
[----:B------:R-:W-:Y:S01]  /*328b0*/  MOV R204, R163 ;  /* 0x000000a300cc7202 */ /* 0x000fe20000000f00 */
[----:B------:R-:W-:Y:S02]  /*328c0*/  IMAD.MOV.U32 R205, RZ, RZ, R162 ;  /* 0x000000ffffcd7224 */ /* 0x000fe400078e00a2 */
[----:B------:R-:W-:Y:S01]  /*328d0*/  IMAD.MOV.U32 R206, RZ, RZ, R161 ;  /* 0x000000ffffce7224 */ /* 0x000fe200078e00a1 */
[----:B------:R-:W-:Y:S01]  /*328e0*/  LDS R162, [R3+0x15280] ;  /* 0x0152800003a27984 */ /* 0x000fe20000000800 */
[----:B------:R-:W-:-:S03]  /*328f0*/  IMAD.MOV.U32 R207, RZ, RZ, R160 ;  /* 0x000000ffffcf7224 */ /* 0x000fc600078e00a0 */
[----:B------:R-:W-:Y:S04]  /*32900*/  LDS R160, [R3+0x14280] ;  /* 0x0142800003a07984 */ /* 0x000fe80000000800 */
[----:B------:R-:W-:Y:S04]  /*32910*/  LDS R161, [R0+0x14280] ;  /* 0x0142800000a17984 */ /* 0x000fe80000000800 */
[----:B------:R-:W1:Y:S01]  /*32920*/  LDS R163, [R0+0x15280] ;  /* 0x0152800000a37984 */ /* 0x000e620000000800 */
[----:B------:R-:W-:Y:S01]  /*32930*/  MOV R172, R143 ;  /* 0x0000008f00ac7202 */ /* 0x000fe20000000f00 */
[----:B------:R-:W-:-:S02]  /*32940*/  IMAD.MOV.U32 R173, RZ, RZ, R142 ;  /* 0x000000ffffad7224 */ /* 0x000fc400078e008e */
[----:B------:R-:W-:Y:S02]  /*32950*/  IMAD.MOV.U32 R174, RZ, RZ, R141 ;  /* 0x000000ffffae7224 */ /* 0x000fe400078e008d */
[----:B------:R-:W-:Y:S01]  /*32960*/  IMAD.MOV.U32 R175, RZ, RZ, R140 ;  /* 0x000000ffffaf7224 */ /* 0x000fe200078e008c */
[----:B------:R-:W-:Y:S01]  /*32970*/  MOV R140, R195 ;  /* 0x000000c3008c7202 */ /* 0x000fe20000000f00 */
[----:B------:R-:W-:Y:S01]  /*32980*/  IMAD.MOV.U32 R141, RZ, RZ, R194 ;  /* 0x000000ffff8d7224 */ /* 0x000fe200078e00c2 */
[----:B------:R-:W-:Y:S01]  /*32990*/  HMMA.1688.F32.TF32 R208, R228, R16, R208 ;  /* 0x00000010e4d0723c */ /* 0x000fe200000810d0 */
[----:B------:R-:W-:Y:S01]  /*329a0*/  IMAD.MOV.U32 R142, RZ, RZ, R193 ;  /* 0x000000ffff8e7224 */ /* 0x000fe200078e00c1 */
[----:B------:R-:W-:Y:S01]  /*329b0*/  LDS R194, [R3+0x15300] ;  /* 0x0153000003c27984 */ /* 0x000fe20000000800 */
[----:B------:R-:W-:-:S03]  /*329c0*/  IMAD.MOV.U32 R143, RZ, RZ, R192 ;  /* 0x000000ffff8f7224 */ /* 0x000fc600078e00c0 */
[----:B------:R-:W-:Y:S04]  /*329d0*/  LDS R192, [R3+0x14300] ;  /* 0x0143000003c07984 */ /* 0x000fe80000000800 */
[----:B------:R-:W-:Y:S04]  /*329e0*/  LDS R193, [R0+0x14300] ;  /* 0x0143000000c17984 */ /* 0x000fe80000000800 */
[----:B------:R-:W1:Y:S02]  /*329f0*/  LDS R195, [R0+0x15300] ;  /* 0x0153000000c37984 */ /* 0x000e640000000800 */
[C---:B-1----:R-:W-:Y:S08]  /*32a00*/  HMMA.1688.F32.TF32 R132, R160.reuse, R4, R132 ;  /* 0x00000004a084723c */ /* 0x042ff00000081084 */
        /* <DEDUP_REMOVED lines=9> */
[----:B------:R-:W-:Y:S01]  /*32aa0*/  HMMA.1688.F32.TF32 R204, R228, R12, R240 ;  /* 0x0000000ce4cc723c */ /* 0x000fe200000810f0 */
[----:B------:R-:W-:Y:S01]  /*32ab0*/  MOV R212, R239 ;  /* 0x000000ef00d47202 */ /* 0x000fe20000000f00 */
[----:B------:R-:W-:Y:S01]  /*32ac0*/  IMAD.MOV.U32 R213, RZ, RZ, R238 ;  /* 0x000000ffffd57224 */ /* 0x000fe200078e00ee */
[----:B------:R-:W-:Y:S01]  /*32ad0*/  LDS R239, [R0+0x17100] ;  /* 0x0171000000ef7984 */ /* 0x000fe20000000800 */
[----:B------:R-:W-:-:S02]  /*32ae0*/  IMAD.MOV.U32 R214, RZ, RZ, R237 ;  /* 0x000000ffffd67224 */ /* 0x000fc400078e00ed */
[----:B------:R-:W-:Y:S01]  /*32af0*/  IMAD.MOV.U32 R215, RZ, RZ, R236 ;  /* 0x000000ffffd77224 */ /* 0x000fe200078e00ec */
[----:B------:R-:W-:Y:S01]  /*32b00*/  LDS R238, [R3+0x17100] ;  /* 0x0171000003ee7984 */ /* 0x000fe20000000800 */
[----:B------:R-:W-:Y:S03]  /*32b10*/  HMMA.1688.F32.TF32 R172, R192, R12, R172 ;  /* 0x0000000cc0ac723c */ /* 0x000fe600000810ac */
[----:B------:R-:W-:Y:S04]  /*32b20*/  LDS R236, [R3+0x16100] ;  /* 0x0161000003ec7984 */ /* 0x000fe80000000800 */
[----:B------:R-:W-:Y:S01]  /*32b30*/  LDS R237, [R0+0x16100] ;  /* 0x0161000000ed7984 */ /* 0x000fe20000000800 */
[C---:B---3--:R-:W-:Y:S03]  /*32b40*/  HMMA.1688.F32.TF32 R220, R228.reuse, R28, R220 ;  /* 0x0000001ce4dc723c */ /* 0x048fe600000810dc */
[----:B------:R-:W-:Y:S04]  /*32b50*/  LDS R240, [R3+0x16180] ;  /* 0x0161800003f07984 */ /* 0x000fe80000000800 */
[----:B------:R-:W-:Y:S01]  /*32b60*/  LDS R242, [R3+0x17180] ;  /* 0x0171800003f27984 */ /* 0x000fe20000000800 */
[----:B----4-:R-:W-:Y:S03]  /*32b70*/  HMMA.1688.F32.TF32 R224, R228, R32, R224 ;  /* 0x00000020e4e0723c */ /* 0x010fe600000810e0 */
[----:B------:R-:W-:Y:S04]  /*32b80*/  LDS R228, [R3+0x16000] ;  /* 0x0160000003e47984 */ /* 0x000fe80000000800 */
[----:B------:R-:W-:Y:S04]  /*32b90*/  LDS R230, [R3+0x17000] ;  /* 0x0170000003e67984 */ /* 0x000fe80000000800 */
[----:B------:R-:W-:Y:S04]  /*32ba0*/  LDS R229, [R0+0x16000] ;  /* 0x0160000000e57984 */ /* 0x000fe80000000800 */
[----:B------:R-:W1:Y:S04]  /*32bb0*/  LDS R231, [R0+0x17000] ;  /* 0x0170000000e77984 */ /* 0x000e680000000800 */
[----:B------:R-:W-:Y:S04]  /*32bc0*/  STL [R1+0x15d0], R220 ;  /* 0x0015d0dc01007387 */ /* 0x000fe80000100800 */
[----:B------:R-:W-:Y:S04]  /*32bd0*/  STL [R1+0x15cc], R221 ;  /* 0x0015ccdd01007387 */ /* 0x000fe80000100800 */
[----:B------:R-:W-:Y:S04]  /*32be0*/  STL [R1+0x15c8], R222 ;  /* 0x0015c8de01007387 */ /* 0x000fe80000100800 */
[----:B------:R-:W-:Y:S01]  /*32bf0*/  STL [R1+0x15c4], R223 ;  /* 0x0015c4df01007387 */ /* 0x000fe20000100800 */
[----:B------:R-:W-:Y:S03]  /*32c00*/  HMMA.1688.F32.TF32 R164, R192, R4, R164 ;  /* 0x00000004c0a4723c */ /* 0x000fe600000810a4 */
[----:B------:R-:W-:Y:S04]  /*32c10*/  LDS R241, [R0+0x16180] ;  /* 0x0161800000f17984 */ /* 0x000fe80000000800 */
[----:B------:R-:W-:Y:S01]  /*32c20*/  LDS R243, [R0+0x17180] ;  /* 0x0171800000f37984 */ /* 0x000fe20000000800 */
[----:B-1----:R-:W-:Y:S03]  /*32c30*/  HMMA.1688.F32.TF32 R212, R228, R6, R212 ;  /* 0x00000006e4d4723c */ /* 0x002fe600000810d4 */
[----:B------:R1:W-:Y:S04]  /*32c40*/  STL [R1+0x15e0], R224 ;  /* 0x0015e0e001007387 */ /* 0x0003e80000100800 */
[----:B------:R-:W-:Y:S04]  /*32c50*/  STL [R1+0x15dc], R225 ;  /* 0x0015dce101007387 */ /* 0x000fe80000100800 */
[----:B------:R3:W-:Y:S04]  /*32c60*/  STL [R1+0x15d8], R226 ;  /* 0x0015d8e201007387 */ /* 0x0007e80000100800 */
[----:B------:R2:W-:Y:S09]  /*32c70*/  STL [R1+0x15d4], R227 ;  /* 0x0015d4e301007387 */ /* 0x0005f20000100800 */
[----:B------:R-:W-:-:S02]  /*32c80*/  MOV R13, R212 ;  /* 0x000000d4000d7202 */ /* 0x000fc40000000f00 */
[----:B------:R-:W-:Y:S02]  /*32c90*/  MOV R212, R11 ;  /* 0x0000000b00d47202 */ /* 0x000fe40000000f00 */
[----:B------:R-:W4:Y:S01]  /*32ca0*/  LDL.LU R11, [R1+0x16c8] ;  /* 0x0016c800010b7983 */ /* 0x000f220000300800 */
[C---:B------:R-:W-:Y:S01]  /*32cb0*/  HMMA.1688.F32.TF32 R168, R192.reuse, R8, R168 ;  /* 0x00000008c0a8723c */ /* 0x040fe200000810a8 */
[----:B------:R-:W-:Y:S02]  /*32cc0*/  IMAD.MOV.U32 R12, RZ, RZ, R213 ;  /* 0x000000ffff0c7224 */ /* 0x000fe400078e00d5 */
[----:B------:R-:W4:Y:S05]  /*32cd0*/  LDL.LU R213, [R1+0xa4] ;  /* 0x0000a40001d57983 */ /* 0x000f2a0000300800 */
[----:B------:R-:W-:Y:S01]  /*32ce0*/  HMMA.1688.F32.TF32 R176, R192, R16, R176 ;  /* 0x00000010c0b0723c */ /* 0x000fe200000810b0 */
[----:B------:R-:W-:-:S02]  /*32cf0*/  IMAD.MOV.U32 R8, RZ, RZ, R215 ;  /* 0x000000ffff087224 */ /* 0x000fc400078e00d7 */
[----:B------:R-:W-:Y:S02]  /*32d00*/  IMAD.MOV.U32 R9, RZ, RZ, R214 ;  /* 0x000000ffff097224 */ /* 0x000fe400078e00d6 */
[----:B------:R-:W4:Y:S03]  /*32d10*/  LDL.LU R214, [R1+0xa8] ;  /* 0x0000a80001d67983 */ /* 0x000f260000300800 */
[C---:B------:R-:W-:Y:S01]  /*32d20*/  HMMA.1688.F32.TF32 R180, R192.reuse, R20, R180 ;  /* 0x00000014c0b4723c */ /* 0x040fe200000810b4 */
[----:B------:R-:W-:Y:S02]  /*32d30*/  IMAD.MOV.U32 R215, RZ, RZ, R14 ;  /* 0x000000ffffd77224 */ /* 0x000fe400078e000e */
[----:B------:R-:W4:Y:S05]  /*32d40*/  LDL.LU R14, [R1+0x16c4] ;  /* 0x0016c400010e7983 */ /* 0x000f2a0000300800 */
[C---:B--2---:R-:W-:Y:S01]  /*32d50*/  HMMA.1688.F32.TF32 R184, R192.reuse, R24, R184 ;  /* 0x00000018c0b8723c */ /* 0x044fe200000810b8 */
[----:B------:R-:W-:Y:S07]  /*32d60*/  STL [R1+0x15f0], R8 ;  /* 0x0015f00801007387 */ /* 0x000fee0000100800 */
[C---:B------:R-:W-:Y:S01]  /*32d70*/  HMMA.1688.F32.TF32 R188, R192.reuse, R28, R188 ;  /* 0x0000001cc0bc723c */ /* 0x040fe200000810bc */
[----:B------:R-:W-:Y:S07]  /*32d80*/  STL [R1+0x15ec], R9 ;  /* 0x0015ec0901007387 */ /* 0x000fee0000100800 */
[----:B------:R-:W-:Y:S07]  /*32d90*/  HMMA.1688.F32.TF32 R192, R192, R32, R248 ;  /* 0x00000020c0c0723c */ /* 0x000fee00000810f8 */
[----:B------:R-:W-:Y:S01]  /*32da0*/  MOV R248, R235 ;  /* 0x000000eb00f87202 */ /* 0x000fe20000000f00 */
[----:B------:R-:W-:Y:S01]  /*32db0*/  IMAD.MOV.U32 R249, RZ, RZ, R234 ;  /* 0x000000fffff97224 */ /* 0x000fe200078e00ea */
[----:B------:R-:W-:Y:S01]  /*32dc0*/  STL [R1+0x15e8], R12 ;  /* 0x0015e80c01007387 */ /* 0x000fe20000100800 */
[----:B------:R-:W-:-:S02]  /*32dd0*/  IMAD.MOV.U32 R250, RZ, RZ, R233 ;  /* 0x000000fffffa7224 */ /* 0x000fc400078e00e9 */
[----:B------:R-:W-:Y:S01]  /*32de0*/  IMAD.MOV.U32 R251, RZ, RZ, R232 ;  /* 0x000000fffffb7224 */ /* 0x000fe200078e00e8 */
[----:B------:R-:W-:Y:S01]  /*32df0*/  STL [R1+0x15e4], R13 ;  /* 0x0015e40d01007387 */ /* 0x000fe20000100800 */
[----:B-1----:R-:W-:Y:S01]  /*32e00*/  IMAD.MOV.U32 R224, RZ, RZ, R31 ;  /* 0x000000ffffe07224 */ /* 0x002fe200078e001f */
[----:B---3--:R-:W-:Y:S01]  /*32e10*/  MOV R226, R27 ;  /* 0x0000001b00e27202 */ /* 0x008fe20000000f00 */
[----:B------:R-:W-:Y:S01]  /*32e20*/  IMAD.MOV.U32 R225, RZ, RZ, R26 ;  /* 0x000000ffffe17224 */ /* 0x000fe200078e001a */
[----:B------:R-:W-:Y:S01]  /*32e30*/  LDS R232, [R3+0x16080] ;  /* 0x0160800003e87984 */ /* 0x000fe20000000800 */
[----:B------:R-:W-:-:S03]  /*32e40*/  IMAD.MOV.U32 R227, RZ, RZ, R252 ;  /* 0x000000ffffe37224 */ /* 0x000fc600078e00fc */
[----:B------:R-:W-:Y:S04]  /*32e50*/  LDS R234, [R3+0x17080] ;  /* 0x0170800003ea7984 */ /* 0x000fe80000000800 */
[----:B------:R-:W-:Y:S04]  /*32e60*/  LDS R233, [R0+0x16080] ;  /* 0x0160800000e97984 */ /* 0x000fe80000000800 */
[----:B------:R-:W1:Y:S01]  /*32e70*/  LDS R235, [R0+0x17080] ;  /* 0x0170800000eb7984 */ /* 0x000e620000000800 */
[----:B----4-:R-:W-:Y:S07]  /*32e80*/  HMMA.1688.F32.TF32 R220, R228, R10, R248 ;  /* 0x0000000ae4dc723c */ /* 0x010fee00000810f8 */
[----:B------:R-:W-:-:S02]  /*32e90*/  IMAD.MOV.U32 R248, RZ, RZ, R15 ;  /* 0x000000fffff87224 */ /* 0x000fc400078e000f */
[----:B------:R-:W2:Y:S04]  /*32ea0*/  LDL.LU R15, [R1+0x16c0] ;  /* 0x0016c000010f7983 */ /* 0x000ea80000300800 */
[----:B------:R-:W3:Y:S04]  /*32eb0*/  LDL.LU R249, [R1+0x94] ;  /* 0x0000940001f97983 */ /* 0x000ee80000300800 */
[----:B------:R-:W3:Y:S04]  /*32ec0*/  LDL.LU R250, [R1+0x98] ;  /* 0x0000980001fa7983 */ /* 0x000ee80000300800 */
[----:B------:R-:W3:Y:S03]  /*32ed0*/  LDL.LU R251, [R1+0x9c] ;  /* 0x00009c0001fb7983 */ /* 0x000ee60000300800 */
[----:B------:R-:W-:Y:S01]  /*32ee0*/  IMAD.MOV.U32 R16, RZ, RZ, R223 ;  /* 0x000000ffff107224 */ /* 0x000fe200078e00df */
[----:B------:R-:W-:Y:S01]  /*32ef0*/  MOV R17, R222 ;  /* 0x000000de00117202 */ /* 0x000fe20000000f00 */
[----:B------:R-:W-:-:S02]  /*32f00*/  IMAD.MOV.U32 R20, RZ, RZ, R221 ;  /* 0x000000ffff147224 */ /* 0x000fc400078e00dd */
[----:B------:R-:W-:Y:S01]  /*32f10*/  IMAD.MOV.U32 R21, RZ, RZ, R220 ;  /* 0x000000ffff157224 */ /* 0x000fe200078e00dc */
[----:B------:R-:W-:Y:S04]  /*32f20*/  STL [R1+0x1600], R16 ;  /* 0x0016001001007387 */ /* 0x000fe80000100800 */
[----:B------:R-:W-:Y:S04]  /*32f30*/  STL [R1+0x15fc], R17 ;  /* 0x0015fc1101007387 */ /* 0x000fe80000100800 */
[----:B------:R-:W-:Y:S04]  /*32f40*/  STL [R1+0x15f8], R20 ;  /* 0x0015f81401007387 */ /* 0x000fe80000100800 */
[----:B------:R-:W-:Y:S01]  /*32f50*/  STL [R1+0x15f4], R21 ;  /* 0x0015f41501007387 */ /* 0x000fe20000100800 */
[----:B------:R-:W-:Y:S01]  /*32f60*/  IMAD.MOV.U32 R220, RZ, RZ, R19 ;  /* 0x000000ffffdc7224 */ /* 0x000fe200078e0013 */
[----:B------:R-:W-:Y:S01]  /*32f70*/  MOV R222, R22 ;  /* 0x0000001600de7202 */ /* 0x000fe20000000f00 */
[----:B------:R-:W-:-:S02]  /*32f80*/  IMAD.MOV.U32 R221, RZ, RZ, R30 ;  /* 0x000000ffffdd7224 */ /* 0x000fc400078e001e */
[----:B------:R-:W-:Y:S01]  /*32f90*/  IMAD.MOV.U32 R223, RZ, RZ, R23 ;  /* 0x000000ffffdf7224 */ /* 0x000fe200078e0017 */
[----:B--2---:R-:W-:Y:S11]  /*32fa0*/  HMMA.1688.F32.TF32 R216, R228, R14, R216 ;  /* 0x0000000ee4d8723c */ /* 0x004ff600000810d8 */
[----:B------:R-:W-:Y:S11]  /*32fb0*/  @!UPT UIADD3 URZ, URZ, URZ, URZ ;  /* 0x0000003f3f3ff290 */ /* 0x000ff6000fffe03f */
[----:B------:R-:W-:Y:S02]  /*32fc0*/  @!UPT UIADD3 URZ, URZ, URZ, URZ ;  /* 0x0000003f3f3ff290 */ /* 0x000fe4000fffe03f */
[----:B------:R-:W-:Y:S01]  /*32fd0*/  IMAD.MOV.U32 R29, RZ, RZ, R216 ;  /* 0x000000ffff1d7224 */ /* 0x000fe200078e00d8 */
[----:B------:R-:W-:Y:S01]  /*32fe0*/  MOV R28, R217 ;  /* 0x000000d9001c7202 */ /* 0x000fe20000000f00 */
[----:B------:R-:W-:Y:S01]  /*32ff0*/  IMAD.MOV.U32 R25, RZ, RZ, R218 ;  /* 0x000000ffff197224 */ /* 0x000fe200078e00da */
[----:B------:R-:W2:Y:S01]  /*33000*/  LDL.LU R216, [R1+0x80] ;  /* 0x0000800001d87983 */ /* 0x000ea20000300800 */
[----:B------:R-:W-:Y:S01]  /*33010*/  IMAD.MOV.U32 R217, RZ, RZ, R34 ;  /* 0x000000ffffd97224 */ /* 0x000fe200078e0022 */
[----:B------:R-:W-:Y:S01]  /*33020*/  MOV R218, R35 ;  /* 0x0000002300da7202 */ /* 0x000fe20000000f00 */
[----:B------:R-:W-:Y:S01]  /*33030*/  IMAD.MOV.U32 R24, RZ, RZ, R219 ;  /* 0x000000ffff187224 */ /* 0x000fe200078e00db */
[----:B------:R-:W4:Y:S01]  /*33040*/  LDL.LU R34, [R1+0x16bc] ;  /* 0x0016bc0001227983 */ /* 0x000f220000300800 */
[----:B------:R-:W-:-:S03]  /*33050*/  IMAD.MOV.U32 R219, RZ, RZ, R18 ;  /* 0x000000ffffdb7224 */ /* 0x000fc600078e0012 */
[----:B------:R-:W4:Y:S04]  /*33060*/  LDL.LU R35, [R1+0x16b8] ;  /* 0x0016b80001237983 */ /* 0x000f280000300800 */
[----:B------:R-:W2:Y:S04]  /*33070*/  LDL.LU R18, [R1+0x16b4] ;  /* 0x0016b40001127983 */ /* 0x000ea80000300800 */
[----:B------:R-:W2:Y:S04]  /*33080*/  LDL.LU R19, [R1+0x16b0] ;  /* 0x0016b00001137983 */ /* 0x000ea80000300800 */
[----:B------:R-:W3:Y:S04]  /*33090*/  LDL.LU R30, [R1+0x16ac] ;  /* 0x0016ac00011e7983 */ /* 0x000ee80000300800 */
[----:B------:R-:W3:Y:S04]  /*330a0*/  LDL.LU R22, [R1+0x16a8] ;  /* 0x0016a80001167983 */ /* 0x000ee80000300800 */
[----:B------:R-:W3:Y:S04]  /*330b0*/  LDL.LU R23, [R1+0x16a4] ;  /* 0x0016a40001177983 */ /* 0x000ee80000300800 */
[----:B------:R-:W-:Y:S04]  /*330c0*/  STL [R1+0x1610], R24 ;  /* 0x0016101801007387 */ /* 0x000fe80000100800 */
[----:B------:R-:W-:Y:S04]  /*330d0*/  STL [R1+0x160c], R25 ;  /* 0x00160c1901007387 */ /* 0x000fe80000100800 */
[----:B------:R-:W-:Y:S04]  /*330e0*/  STL [R1+0x1608], R28 ;  /* 0x0016081c01007387 */ /* 0x000fe80000100800 */
[----:B------:R-:W-:Y:S04]  /*330f0*/  STL [R1+0x1604], R29 ;  /* 0x0016041d01007387 */ /* 0x000fe80000100800 */
[----:B------:R-:W4:Y:S04]  /*33100*/  LDL.LU R31, [R1+0x16a0] ;  /* 0x0016a000011f7983 */ /* 0x000f280000300800 */
[----:B------:R-:W4:Y:S04]  /*33110*/  LDL.LU R26, [R1+0x169c] ;  /* 0x00169c00011a7983 */ /* 0x000f280000300800 */
[----:B------:R-:W4:Y:S01]  /*33120*/  LDL.LU R27, [R1+0x1698] ;  /* 0x00169800011b7983 */ /* 0x000f220000300800 */
[C---:B--2---:R-:W-:Y:S08]  /*33130*/  HMMA.1688.F32.TF32 R212, R228.reuse, R18, R212 ;  /* 0x00000012e4d4723c */ /* 0x044ff000000810d4 */
[----:B---3--:R-:W-:Y:S11]  /*33140*/  HMMA.1688.F32.TF32 R248, R228, R22, R248 ;  /* 0x00000016e4f8723c */ /* 0x008ff600000810f8 */
[----:B------:R-:W-:Y:S05]  /*33150*/  @!UPT UIADD3 URZ, URZ, URZ, URZ ;  /* 0x0000003f3f3ff290 */ /* 0x000fea000fffe03f */
[----:B------:R-:W-:Y:S01]  /*33160*/  IMAD.MOV.U32 R32, RZ, RZ, R215 ;  /* 0x000000ffff207224 */ /* 0x000fe200078e00d7 */
[----:B------:R-:W-:Y:S01]  /*33170*/  MOV R33, R214 ;  /* 0x000000d600217202 */ /* 0x000fe20000000f00 */
[----:B------:R-:W-:Y:S02]  /*33180*/  IMAD.MOV.U32 R5, RZ, RZ, R213 ;  /* 0x000000ffff057224 */ /* 0x000fe400078e00d5 */
[----:B------:R-:W-:Y:S01]  /*33190*/  IMAD.MOV.U32 R4, RZ, RZ, R212 ;  /* 0x000000ffff047224 */ /* 0x000fe200078e00d4 */
[----:B------:R-:W-:Y:S04]  /*331a0*/  STL [R1+0x1620], R32 ;  /* 0x0016202001007387 */ /* 0x000fe80000100800 */
[----:B------:R-:W-:Y:S01]  /*331b0*/  STL [R1+0x161c], R33 ;  /* 0x00161c2101007387 */ /* 0x000fe20000100800 */
[----:B------:R-:W-:-:S03]  /*331c0*/  IMAD.MOV.U32 R252, RZ, RZ, R251 ;  /* 0x000000fffffc7224 */ /* 0x000fc600078e00fb */
[----:B------:R-:W-:Y:S01]  /*331d0*/  STL [R1+0x1618], R5 ;  /* 0x0016180501007387 */ /* 0x000fe20000100800 */
[----:B------:R-:W-:Y:S01]  /*331e0*/  MOV R215, R250 ;  /* 0x000000fa00d77202 */ /* 0x000fe20000000f00 */
[----:B------:R-:W-:Y:S02]  /*331f0*/  IMAD.MOV.U32 R214, RZ, RZ, R249 ;  /* 0x000000ffffd67224 */ /* 0x000fe400078e00f9 */
[----:B------:R-:W-:Y:S01]  /*33200*/  STL [R1+0x1614], R4 ;  /* 0x0016140401007387 */ /* 0x000fe20000100800 */
[----:B------:R-:W-:-:S03]  /*33210*/  IMAD.MOV.U32 R213, RZ, RZ, R248 ;  /* 0x000000ffffd57224 */ /* 0x000fc600078e00f8 */
[----:B------:R-:W2:Y:S04]  /*33220*/  LDL.LU.64 R250, [R1+0x1690] ;  /* 0x0016900001fa7983 */ /* 0x000ea80000300a00 */
[----:B------:R-:W2:Y:S04]  /*33230*/  LDL.LU.64 R248, [R1+0x1688] ;  /* 0x0016880001f87983 */ /* 0x000ea80000300a00 */
[----:B------:R-:W-:Y:S04]  /*33240*/  STL [R1+0x1630], R252 ;  /* 0x001630fc01007387 */ /* 0x000fe80000100800 */
[----:B------:R-:W-:Y:S04]  /*33250*/  STL [R1+0x162c], R215 ;  /* 0x00162cd701007387 */ /* 0x000fe80000100800 */
[----:B------:R-:W-:Y:S04]  /*33260*/  STL [R1+0x1628], R214 ;  /* 0x001628d601007387 */ /* 0x000fe80000100800 */
[----:B------:R4:W-:Y:S02]  /*33270*/  STL [R1+0x1624], R213 ;  /* 0x001624d501007387 */ /* 0x0009e40000100800 */
[----:B----4-:R-:W-:Y:S11]  /*33280*/  HMMA.1688.F32.TF32 R212, R228, R26, R216 ;  /* 0x0000001ae4d4723c */ /* 0x010ff600000810d8 */
[----:B------:R-:W-:Y:S11]  /*33290*/  @!UPT UIADD3 URZ, URZ, URZ, URZ ;  /* 0x0000003f3f3ff290 */ /* 0x000ff6000fffe03f */
[----:B------:R-:W-:Y:S02]  /*332a0*/  @!UPT UIADD3 URZ, URZ, URZ, URZ ;  /* 0x0000003f3f3ff290 */ /* 0x000fe4000fffe03f */
[----:B------:R-:W-:Y:S02]  /*332b0*/  IMAD.MOV.U32 R217, RZ, RZ, R212 ;  /* 0x000000ffffd97224 */ /* 0x000fe400078e00d4 */
[----:B------:R-:W-:Y:S01]  /*332c0*/  IMAD.MOV.U32 R212, RZ, RZ, R215 ;  /* 0x000000ffffd47224 */ /* 0x000fe200078e00d7 */
[----:B------:R-:W-:Y:S01]  /*332d0*/  MOV R219, R214 ;  /* 0x000000d600db7202 */ /* 0x000fe20000000f00 */
[----:B------:R-:W-:-:S03]  /*332e0*/  IMAD.MOV.U32 R218, RZ, RZ, R213 ;  /* 0x000000ffffda7224 */ /* 0x000fc600078e00d5 */
[----:B------:R3:W-:Y:S02]  /*332f0*/  STL [R1+0x1640], R212 ;  /* 0x001640d401007387 */ /* 0x0007e40000100800 */
[C---:B---3--:R-:W-:Y:S02]  /*33300*/  HMMA.1688.F32.TF32 R212, R228.reuse, R30, R220 ;  /* 0x0000001ee4d4723c */ /* 0x048fe400000810dc */
[----:B------:R-:W-:Y:S04]  /*33310*/  STL [R1+0x163c], R219 ;  /* 0x00163cdb01007387 */ /* 0x000fe80000100800 */
[----:B------:R-:W-:Y:S04]  /*33320*/  STL [R1+0x1638], R218 ;  /* 0x001638da01007387 */ /* 0x000fe80000100800 */
[----:B------:R-:W-:Y:S11]  /*33330*/  STL [R1+0x1634], R217 ;  /* 0x001634d901007387 */ /* 0x000ff60000100800 */
[----:B------:R-:W-:Y:S03]  /*33340*/  @!UPT UIADD3 URZ, URZ, URZ, URZ ;  /* 0x0000003f3f3ff290 */ /* 0x000fe6000fffe03f */
[----:B------:R-:W-:Y:S01]  /*33350*/  IMAD.MOV.U32 R221, RZ, RZ, R212 ;  /* 0x000000ffffdd7224 */ /* 0x000fe200078e00d4 */
[----:B------:R-:W-:Y:S01]  /*33360*/  MOV R223, R214 ;  /* 0x000000d600df7202 */ /* 0x000fe20000000f00 */
[----:B------:R-:W-:Y:S02]  /*33370*/  IMAD.MOV.U32 R222, RZ, RZ, R213 ;  /* 0x000000ffffde7224 */ /* 0x000fe400078e00d5 */
[----:B------:R-:W-:Y:S02]  /*33380*/  IMAD.MOV.U32 R216, RZ, RZ, R215 ;  /* 0x000000ffffd87224 */ /* 0x000fe400078e00d7 */
[----:B------:R-:W-:Y:S03]  /*33390*/  HMMA.1688.F32.TF32 R212, R228, R34, R224 ;  /* 0x00000022e4d4723c */ /* 0x000fe600000810e0 */
[----:B------:R3:W-:Y:S04]  /*333a0*/  STL [R1+0x1650], R216 ;  /* 0x001650d801007387 */ /* 0x0007e80000100800 */
[----:B------:R-:W-:Y:S04]  /*333b0*/  STL [R1+0x164c], R223 ;  /* 0x00164cdf01007387 */ /* 0x000fe80000100800 */
[----:B------:R-:W-:Y:S04]  /*333c0*/  STL [R1+0x1648], R222 ;  /* 0x001648de01007387 */ /* 0x000fe80000100800 */
[----:B------:R-:W-:Y:S04]  /*333d0*/  STL [R1+0x1644], R221 ;  /* 0x001644dd01007387 */ /* 0x000fe80000100800 */
[----:B---3--:R-:W3:Y:S04]  /*333e0*/  LDL.LU R216, [R1] ;  /* 0x0000000001d87983 */ /* 0x008ee80000300800 */
[----:B------:R-:W3:Y:S04]  /*333f0*/  LDL.LU R217, [R1+0x4] ;  /* 0x0000040001d97983 */ /* 0x000ee80000300800 */
[----:B------:R-:W3:Y:S04]  /*33400*/  LDL.LU R218, [R1+0x8] ;  /* 0x0000080001da7983 */ /* 0x000ee80000300800 */
[----:B------:R-:W3:Y:S01]  /*33410*/  LDL.LU R219, [R1+0xc] ;  /* 0x00000c0001db7983 */ /* 0x000ee20000300800 */
[----:B------:R-:W-:-:S03]  /*33420*/  IMAD.MOV.U32 R225, RZ, RZ, R212 ;  /* 0x000000ffffe17224 */ /* 0x000fc600078e00d4 */
[----:B------:R-:W4:Y:S01]  /*33430*/  LDL.LU R228, [R1+0x20] ;  /* 0x0000200001e47983 */ /* 0x000f220000300800 */
[----:B------:R-:W-:-:S03]  /*33440*/  IMAD.MOV.U32 R220, RZ, RZ, R215 ;  /* 0x000000ffffdc7224 */ /* 0x000fc600078e00d7 */
[----:B------:R-:W4:Y:S01]  /*33450*/  LDL.LU R229, [R1+0x24] ;  /* 0x0000240001e57983 */ /* 0x000f220000300800 */
[----:B------:R-:W-:-:S03]  /*33460*/  IMAD.MOV.U32 R226, RZ, RZ, R213 ;  /* 0x000000ffffe27224 */ /* 0x000fc600078e00d5 */
[----:B------:R-:W4:Y:S01]  /*33470*/  LDL.LU R230, [R1+0x28] ;  /* 0x0000280001e67983 */ /* 0x000f220000300800 */
[----:B------:R-:W-:-:S03]  /*33480*/  MOV R227, R214 ;  /* 0x000000d600e37202 */ /* 0x000fc60000000f00 */
[----:B------:R-:W4:Y:S01]  /*33490*/  LDL.LU R231, [R1+0x2c] ;  /* 0x00002c0001e77983 */ /* 0x000f220000300800 */
[----:B------:R-:W-:-:S03]  /*334a0*/  IMAD.MOV.U32 R215, RZ, RZ, R2 ;  /* 0x000000ffffd77224 */ /* 0x000fc600078e0002 */
[----:B------:R-:W2:Y:S04]  /*334b0*/  LDL.LU R212, [R1+0x10] ;  /* 0x0000100001d47983 */ /* 0x000ea80000300800 */
[----:B------:R-:W2:Y:S04]  /*334c0*/  LDL.LU R213, [R1+0x14] ;  /* 0x0000140001d57983 */ /* 0x000ea80000300800 */
[----:B------:R-:W2:Y:S04]  /*334d0*/  LDL.LU R214, [R1+0x18] ;  /* 0x0000180001d67983 */ /* 0x000ea80000300800 */
[----:B------:R-:W2:Y:S04]  /*334e0*/  LDL.LU R2, [R1+0x1680] ;  /* 0x0016800001027983 */ /* 0x000ea80000300800 */
[----:B------:R1:W-:Y:S04]  /*334f0*/  STL [R1+0x1660], R220 ;  /* 0x001660dc01007387 */ /* 0x0003e80000100800 */
[----:B-1----:R-:W2:Y:S04]  /*33500*/  LDL.LU R220, [R1+0x30] ;  /* 0x0000300001dc7983 */ /* 0x002ea80000300800 */
[----:B------:R-:W2:Y:S04]  /*33510*/  LDL.LU R221, [R1+0x34] ;  /* 0x0000340001dd7983 */ /* 0x000ea80000300800 */
[----:B------:R-:W2:Y:S04]  /*33520*/  LDL.LU R222, [R1+0x38] ;  /* 0x0000380001de7983 */ /* 0x000ea80000300800 */
[----:B------:R-:W2:Y:S04]  /*33530*/  LDL.LU R223, [R1+0x3c] ;  /* 0x00003c0001df7983 */ /* 0x000ea80000300800 */
[----:B------:R-:W-:Y:S04]  /*33540*/  STL [R1+0x165c], R227 ;  /* 0x00165ce301007387 */ /* 0x000fe80000100800 */
[----:B------:R-:W-:Y:S04]  /*33550*/  STL [R1+0x1658], R226 ;  /* 0x001658e201007387 */ /* 0x000fe80000100800 */
[----:B------:R1:W-:Y:S04]  /*33560*/  STL [R1+0x1654], R225 ;  /* 0x001654e101007387 */ /* 0x0003e80000100800 */
[----:B------:R-:W2:Y:S04]  /*33570*/  LDL.LU R224, [R1+0x50] ;  /* 0x0000500001e07983 */ /* 0x000ea80000300800 */
[----:B-1----:R-:W2:Y:S04]  /*33580*/  LDL.LU R225, [R1+0x54] ;  /* 0x0000540001e17983 */ /* 0x002ea80000300800 */
[----:B------:R-:W2:Y:S04]  /*33590*/  LDL.LU R226, [R1+0x58] ;  /* 0x0000580001e27983 */ /* 0x000ea80000300800 */
[----:B------:R-:W2:Y:S02]  /*335a0*/  LDL.LU R227, [R1+0x5c] ;  /* 0x00005c0001e37983 */ /* 0x000ea40000300800 */
[----:B--2---:R-:W-:Y:S11]  /*335b0*/  HMMA.1688.F32.TF32 R224, R232, R6, R224 ;  /* 0x00000006e8e0723c */ /* 0x004ff600000810e0 */
[----:B------:R-:W-:Y:S11]  /*335c0*/  @!UPT UIADD3 URZ, URZ, URZ, URZ ;  /* 0x0000003f3f3ff290 */ /* 0x000ff6000fffe03f */
[----:B------:R-:W-:Y:S02]  /*335d0*/  @!UPT UIADD3 URZ, URZ, URZ, URZ ;  /* 0x0000003f3f3ff290 */ /* 0x000fe4000fffe03f */
[----:B------:R-:W-:Y:S02]  /*335e0*/  IMAD.MOV.U32 R9, RZ, RZ, R224 ;  /* 0x000000ffff097224 */ /* 0x000fe400078e00e0 */
[----:B------:R-:W-:Y:S01]  /*335f0*/  IMAD.MOV.U32 R224, RZ, RZ, R227 ;  /* 0x000000ffffe07224 */ /* 0x000fe200078e00e3 */
[----:B------:R-:W-:Y:S01]  /*33600*/  MOV R12, R225 ;  /* 0x000000e1000c7202 */ /* 0x000fe20000000f00 */
[----:B------:R-:W-:-:S03]  /*33610*/  IMAD.MOV.U32 R13, RZ, RZ, R226 ;  /* 0x000000ffff0d7224 */ /* 0x000fc600078e00e2 */
[----:B------:R1:W-:Y:S04]  /*33620*/  STL [R1+0x1670], R224 ;  /* 0x001670e001007387 */ /* 0x0003e80000100800 */
[----:B-1----:R-:W2:Y:S04]  /*33630*/  LDL.LU R224, [R1+0x40] ;  /* 0x0000400001e07983 */ /* 0x002ea80000300800 */
[----:B------:R-:W2:Y:S04]  /*33640*/  LDL.LU R225, [R1+0x44] ;  /* 0x0000440001e17983 */ /* 0x000ea80000300800 */
[----:B------:R-:W2:Y:S01]  /*33650*/  LDL.LU R226, [R1+0x48] ;  /* 0x0000480001e27983 */ /* 0x000ea20000300800 */
[C---:B------:R-:W-:Y:S11]  /*33660*/  HMMA.1688.F32.TF32 R220, R232.reuse, R14, R220 ;  /* 0x0000000ee8dc723c */ /* 0x040ff600000810dc */
[----:B------:R-:W-:Y:S11]  /*33670*/  @!UPT UIADD3 URZ, URZ, URZ, URZ ;  /* 0x0000003f3f3ff290 */ /* 0x000ff6000fffe03f */
[----:B------:R-:W-:Y:S02]  /*33680*/  @!UPT UIADD3 URZ, URZ, URZ, URZ ;  /* 0x0000003f3f3ff290 */ /* 0x000fe4000fffe03f */
[----:B------:R-:W-:Y:S01]  /*33690*/  MOV R25, R220 ;  /* 0x000000dc00197202 */ /* 0x000fe20000000f00 */
[----:B------:R-:W-:Y:S02]  /*336a0*/  IMAD.MOV.U32 R28, RZ, RZ, R221 ;  /* 0x000000ffff1c7224 */ /* 0x000fe400078e00dd */
[----:B------:R-:W-:Y:S02]  /*336b0*/  IMAD.MOV.U32 R29, RZ, RZ, R222 ;  /* 0x000000ffff1d7224 */ /* 0x000fe400078e00de */
[----:B------:R-:W-:Y:S02]  /*336c0*/  IMAD.MOV.U32 R16, RZ, RZ, R223 ;  /* 0x000000ffff107224 */ /* 0x000fe400078e00df */
[C---:B----4-:R-:W-:Y:S11]  /*336d0*/  HMMA.1688.F32.TF32 R220, R232.reuse, R18, R228 ;  /* 0x00000012e8dc723c */ /* 0x050ff600000810e4 */
        /* <DEDUP_REMOVED lines=13> */
[C---:B---3--:R-:W-:Y:S11]  /*337b0*/  HMMA.1688.F32.TF32 R220, R232.reuse, R26, R216 ;  /* 0x0000001ae8dc723c */ /* 0x048ff600000810d8 */
[----:B------:R-:W-:Y:S11]  /*337c0*/  @!UPT UIADD3 URZ, URZ, URZ, URZ ;  /* 0x0000003f3f3ff290 */ /* 0x000ff6000fffe03f */
[----:B------:R-:W-:Y:S02]  /*337d0*/  @!UPT UIADD3 URZ, URZ, URZ, URZ ;  /* 0x0000003f3f3ff290 */ /* 0x000fe4000fffe03f */
[----:B------:R-:W-:Y:S01]  /*337e0*/  MOV R219, R220 ;  /* 0x000000dc00db7202 */ /* 0x000fe20000000f00 */
[----:B------:R-:W-:Y:S02]  /*337f0*/  IMAD.MOV.U32 R218, RZ, RZ, R221 ;  /* 0x000000ffffda7224 */ /* 0x000fe400078e00dd */
[----:B------:R-:W-:Y:S02]  /*33800*/  IMAD.MOV.U32 R217, RZ, RZ, R222 ;  /* 0x000000ffffd97224 */ /* 0x000fe400078e00de */
[----:B------:R-:W-:Y:S02]  /*33810*/  IMAD.MOV.U32 R252, RZ, RZ, R223 ;  /* 0x000000fffffc7224 */ /* 0x000fe400078e00df */
[----:B------:R-:W-:Y:S08]  /*33820*/  HMMA.1688.F32.TF32 R220, R232, R30, R248 ;  /* 0x0000001ee8dc723c */ /* 0x000ff000000810f8 */
[----:B------:R-:W-:Y:S11]  /*33830*/  HMMA.1688.F32.TF32 R36, R236, R6, R36 ;  /* 0x00000006ec24723c */ /* 0x000ff60000081024 */
[----:B------:R-:W-:Y:S05]  /*33840*/  @!UPT UIADD3 URZ, URZ, URZ, URZ ;  /* 0x0000003f3f3ff290 */ /* 0x000fea000fffe03f */
[----:B------:R-:W-:Y:S01]  /*33850*/  MOV R251, R220 ;  /* 0x000000dc00fb7202 */ /* 0x000fe20000000f00 */
[----:B------:R-:W-:Y:S02]  /*33860*/  IMAD.MOV.U32 R250, RZ, RZ, R221 ;  /* 0x000000fffffa7224 */ /* 0x000fe400078e00dd */
[----:B------:R-:W-:Y:S02]  /*33870*/  IMAD.MOV.U32 R249, RZ, RZ, R222 ;  /* 0x000000fffff97224 */ /* 0x000fe400078e00de */
[----:B------:R-:W-:Y:S02]  /*33880*/  IMAD.MOV.U32 R248, RZ, RZ, R223 ;  /* 0x000000fffff87224 */ /* 0x000fe400078e00df */
[----:B------:R-:W-:Y:S01]  /*33890*/  HMMA.1688.F32.TF32 R220, R232, R34, R244 ;  /* 0x00000022e8dc723c */ /* 0x000fe200000810f4 */
[----:B------:R-:W-:Y:S02]  /*338a0*/  IMAD.MOV.U32 R227, RZ, RZ, R2 ;  /* 0x000000ffffe37224 */ /* 0x000fe400078e0002 */
[----:B------:R-:W-:Y:S11]  /*338b0*/  IMAD.MOV.U32 R212, RZ, RZ, R39 ;  /* 0x000000ffffd47224 */ /* 0x000ff600078e0027 */
[----:B------:R-:W-:Y:S10]  /*338c0*/  @!UPT UIADD3 URZ, URZ, URZ, URZ ;  /* 0x0000003f3f3ff290 */ /* 0x000ff4000fffe03f */
[----:B------:R-:W-:Y:S02]  /*338d0*/  IMAD.MOV.U32 R246, RZ, RZ, R221 ;  /* 0x000000fffff67224 */ /* 0x000fe400078e00dd */
[----:B------:R-:W-:Y:S02]  /*338e0*/  IMAD.MOV.U32 R245, RZ, RZ, R222 ;  /* 0x000000fffff57224 */ /* 0x000fe400078e00de */
[----:B------:R-:W-:Y:S01]  /*338f0*/  IMAD.MOV.U32 R244, RZ, RZ, R223 ;  /* 0x000000fffff47224 */ /* 0x000fe200078e00df */
[----:B------:R-:W-:Y:S01]  /*33900*/  MOV R223, R36 ;  /* 0x0000002400df7202 */ /* 0x000fe20000000f00 */
[----:B------:R-:W-:Y:S02]  /*33910*/  IMAD.MOV.U32 R222, RZ, RZ, R37 ;  /* 0x000000ffffde7224 */ /* 0x000fe400078e0025 */
[----:B------:R-:W-:Y:S02]  /*33920*/  IMAD.MOV.U32 R221, RZ, RZ, R38 ;  /* 0x000000ffffdd7224 */ /* 0x000fe400078e0026 */
[----:B------:R-:W-:Y:S01]  /*33930*/  HMMA.1688.F32.TF32 R36, R236, R10, R40 ;  /* 0x0000000aec24723c */ /* 0x000fe20000081028 */
[----:B------:R1:W-:Y:S01]  /*33940*/  STL [R1+0x166c], R13 ;  /* 0x00166c0d01007387 */ /* 0x0003e20000100800 */
[----:B------:R-:W-:-:S03]  /*33950*/  MOV R247, R220 ;  /* 0x000000dc00f77202 */ /* 0x000fc60000000f00 */
[----:B------:R-:W-:Y:S03]  /*33960*/  LDS R40, [R3+0x16300] ;  /* 0x0163000003287984 */ /* 0x000fe60000000800 */
[----:B------:R-:W-:Y:S01]  /*33970*/  HMMA.1688.F32.TF32 R228, R240, R34, R96 ;  /* 0x00000022f0e4723c */ /* 0x000fe20000081060 */
[----:B------:R-:W-:Y:S04]  /*33980*/  LDS R42, [R3+0x17300] ;  /* 0x01730000032a7984 */ /* 0x000fe80000000800 */
[----:B------:R-:W-:Y:S04]  /*33990*/  LDS R41, [R0+0x16300] ;  /* 0x0163000000297984 */ /* 0x000fe80000000800 */
[----:B------:R-:W-:Y:S07]  /*339a0*/  LDS R43, [R0+0x17300] ;  /* 0x01730000002b7984 */ /* 0x000fee0000000800 */
[----:B------:R-:W-:Y:S01]  /*339b0*/  IMAD.MOV.U32 R216, RZ, RZ, R39 ;  /* 0x000000ffffd87224 */ /* 0x000fe200078e0027 */
[----:B------:R3:W-:Y:S04]  /*339c0*/  STL [R1+0x1668], R12 ;  /* 0x0016680c01007387 */ /* 0x0007e80000100800 */
[----:B------:R4:W-:Y:S01]  /*339d0*/  STL [R1+0x1664], R9 ;  /* 0x0016640901007387 */ /* 0x0009e20000100800 */
[----:B--2---:R-:W-:Y:S11]  /*339e0*/  HMMA.1688.F32.TF32 R224, R232, R10, R224 ;  /* 0x0000000ae8e0723c */ /* 0x004ff600000810e0 */
[----:B------:R-:W-:Y:S11]  /*339f0*/  @!UPT UIADD3 URZ, URZ, URZ, URZ ;  /* 0x0000003f3f3ff290 */ /* 0x000ff6000fffe03f */
[----:B------:R-:W-:Y:S02]  /*33a00*/  @!UPT UIADD3 URZ, URZ, URZ, URZ ;  /* 0x0000003f3f3ff290 */ /* 0x000fe4000fffe03f */
[----:B------:R-:W-:Y:S02]  /*33a10*/  IMAD.MOV.U32 R20, RZ, RZ, R225 ;  /* 0x000000ffff147224 */ /* 0x000fe400078e00e1 */
[----:B------:R-:W-:Y:S02]  /*33a20*/  IMAD.MOV.U32 R21, RZ, RZ, R226 ;  /* 0x000000ffff157224 */ /* 0x000fe400078e00e2 */
[----:B------:R-:W-:Y:S01]  /*33a30*/  IMAD.MOV.U32 R8, RZ, RZ, R227 ;  /* 0x000000ffff087224 */ /* 0x000fe200078e00e3 */
[----:B------:R-:W-:Y:S01]  /*33a40*/  MOV R227, R36 ;  /* 0x0000002400e37202 */ /* 0x000fe20000000f00 */
[----:B------:R-:W-:Y:S02]  /*33a50*/  IMAD.MOV.U32 R226, RZ, RZ, R37 ;  /* 0x000000ffffe27224 */ /* 0x000fe400078e0025 */
[----:B------:R-:W-:Y:S02]  /*33a60*/  IMAD.MOV.U32 R225, RZ, RZ, R38 ;  /* 0x000000ffffe17224 */ /* 0x000fe400078e0026 */
[----:B------:R-:W-:Y:S01]  /*33a70*/  HMMA.1688.F32.TF32 R36, R236, R14, R44 ;  /* 0x0000000eec24723c */ /* 0x000fe2000008102c */
[----:B------:R-:W-:Y:S01]  /*33a80*/  MOV R17, R224 ;  /* 0x000000e000117202 */ /* 0x000fe20000000f00 */
[----:B------:R2:W-:Y:S04]  /*33a90*/  STL [R1+0x167c], R21 ;  /* 0x00167c1501007387 */ /* 0x0005e80000100800 */
[----:B------:R-:W-:Y:S04]  /*33aa0*/  LDS R44, [R3+0x16200] ;  /* 0x01620000032c7984 */ /* 0x000fe80000000800 */
[----:B------:R-:W-:Y:S04]  /*33ab0*/  LDS R46, [R3+0x17200] ;  /* 0x01720000032e7984 */ /* 0x000fe80000000800 */
[----:B------:R-:W-:Y:S04]  /*33ac0*/  LDS R45, [R0+0x16200] ;  /* 0x01620000002d7984 */ /* 0x000fe80000000800 */
[----:B------:R-:W2:Y:S06]  /*33ad0*/  LDS R47, [R0+0x17200] ;  /* 0x01720000002f7984 */ /* 0x000eac0000000800 */
[----:B-1----:R-:W-:Y:S01]  /*33ae0*/  MOV R13, R36 ;  /* 0x00000024000d7202 */ /* 0x002fe20000000f00 */
[----:B---3--:R-:W-:-:S02]  /*33af0*/  IMAD.MOV.U32 R12, RZ, RZ, R37 ;  /* 0x000000ffff0c7224 */ /* 0x008fc400078e0025 */
[----:B----4-:R-:W-:Y:S02]  /*33b00*/  IMAD.MOV.U32 R9, RZ, RZ, R38 ;  /* 0x000000ffff097224 */ /* 0x010fe400078e0026 */
[----:B------:R-:W-:Y:S02]  /*33b10*/  IMAD.MOV.U32 R220, RZ, RZ, R39 ;  /* 0x000000ffffdc7224 */ /* 0x000fe400078e0027 */
[----:B------:R-:W-:Y:S01]  /*33b20*/  HMMA.1688.F32.TF32 R36, R236, R18, R48 ;  /* 0x00000012ec24723c */ /* 0x000fe20000081030 */
[----:B------:R1:W-:Y:S04]  /*33b30*/  STL [R1+0x1678], R20 ;  /* 0x0016781401007387 */ /* 0x0003e80000100800 */
[----:B------:R3:W-:Y:S03]  /*33b40*/  STL [R1+0x1674], R17 ;  /* 0x0016741101007387 */ /* 0x0007e60000100800 */
[----:B------:R-:W-:Y:S01]  /*33b50*/  HMMA.1688.F32.TF32 R232, R240, R30, R92 ;  /* 0x0000001ef0e8723c */ /* 0x000fe2000008105c */
[----:B------:R-:W-:Y:S04]  /*33b60*/  LDS R48, [R3+0x16280] ;  /* 0x0162800003307984 */ /* 0x000fe80000000800 */
[----:B------:R-:W-:Y:S04]  /*33b70*/  LDS R50, [R3+0x17280] ;  /* 0x0172800003327984 */ /* 0x000fe80000000800 */
[----:B------:R-:W-:Y:S04]  /*33b80*/  LDS R49, [R0+0x16280] ;  /* 0x0162800000317984 */ /* 0x000fe80000000800 */
[----:B------:R-:W4:Y:S03]  /*33b90*/  LDS R51, [R0+0x17280] ;  /* 0x0172800000337984 */ /* 0x000f260000000800 */
[----:B--2---:R-:W-:Y:S01]  /*33ba0*/  MOV R21, R36 ;  /* 0x0000002400157202 */ /* 0x004fe20000000f00 */
[----:B-1----:R-:W-:-:S02]  /*33bb0*/  IMAD.MOV.U32 R20, RZ, RZ, R37 ;  /* 0x000000ffff147224 */ /* 0x002fc400078e0025 */
[----:B---3--:R-:W-:Y:S02]  /*33bc0*/  IMAD.MOV.U32 R17, RZ, RZ, R38 ;  /* 0x000000ffff117224 */ /* 0x008fe400078e0026 */
        /* <DEDUP_REMOVED lines=22> */
[----:B------:R-:W-:Y:S08]  /*33d30*/  HMMA.1688.F32.TF32 R36, R236, R34, R64 ;  /* 0x00000022ec24723c */ /* 0x000ff00000081040 */
[----:B------:R-:W-:Y:S08]  /*33d40*/  HMMA.1688.F32.TF32 R236, R240, R26, R88 ;  /* 0x0000001af0ec723c */ /* 0x000ff00000081058 */
[----:B------:R-:W-:Y:S11]  /*33d50*/  HMMA.1688.F32.TF32 R88, R44, R10, R104 ;  /* 0x0000000a2c58723c */ /* 0x000ff60000081068 */
[----:B------:R-:W-:Y:S04]  /*33d60*/  @!UPT UIADD3 URZ, URZ, URZ, URZ ;  /* 0x0000003f3f3ff290 */ /* 0x000fe8000fffe03f */
[----:B------:R1:W-:Y:S04]  /*33d70*/  STL [R1+0x1540], R236 ;  /* 0x001540ec01007387 */ /* 0x0003e80000100800 */
[----:B------:R-:W-:Y:S04]  /*33d80*/  STL [R1+0x153c], R237 ;  /* 0x00153ced01007387 */ /* 0x000fe80000100800 */
[----:B------:R-:W-:Y:S04]  /*33d90*/  STL [R1+0x1538], R238 ;  /* 0x001538ee01007387 */ /* 0x000fe80000100800 */
[----:B------:R-:W-:Y:S04]  /*33da0*/  STL [R1+0x1534], R239 ;  /* 0x001534ef01007387 */ /* 0x000fe80000100800 */
[----:B------:R-:W-:Y:S01]  /*33db0*/  STL [R1+0x1550], R232 ;  /* 0x001550e801007387 */ /* 0x000fe20000100800 */
[----:B-1----:R-:W-:-:S03]  /*33dc0*/  IMAD.MOV.U32 R236, RZ, RZ, R91 ;  /* 0x000000ffffec7224 */ /* 0x002fc600078e005b */
[----:B------:R1:W-:Y:S04]  /*33dd0*/  STL [R1+0x154c], R233 ;  /* 0x00154ce901007387 */ /* 0x0003e80000100800 */
[----:B------:R2:W-:Y:S04]  /*33de0*/  STL [R1+0x1548], R234 ;  /* 0x001548ea01007387 */ /* 0x0005e80000100800 */
[----:B------:R3:W-:Y:S01]  /*33df0*/  STL [R1+0x1544], R235 ;  /* 0x001544eb01007387 */ /* 0x0007e20000100800 */
[----:B-1----:R-:W-:Y:S01]  /*33e00*/  MOV R233, R88 ;  /* 0x0000005800e97202 */ /* 0x002fe20000000f00 */
[----:B--2---:R-:W-:-:S02]  /*33e10*/  IMAD.MOV.U32 R234, RZ, RZ, R89 ;  /* 0x000000ffffea7224 */ /* 0x004fc400078e0059 */
[----:B---3--:R-:W-:Y:S02]  /*33e20*/  IMAD.MOV.U32 R235, RZ, RZ, R90 ;  /* 0x000000ffffeb7224 */ /* 0x008fe400078e005a */
[C---:B------:R-:W-:Y:S01]  /*33e30*/  HMMA.1688.F32.TF32 R88, R44.reuse, R14, R108 ;  /* 0x0000000e2c58723c */ /* 0x040fe2000008106c */
[----:B------:R1:W-:Y:S04]  /*33e40*/  STL [R1+0x155c], R228 ;  /* 0x00155ce401007387 */ /* 0x0003e80000100800 */
[----:B------:R2:W-:Y:S04]  /*33e50*/  STL [R1+0x1558], R229 ;  /* 0x001558e501007387 */ /* 0x0005e80000100800 */
[----:B------:R3:W-:Y:S11]  /*33e60*/  STL [R1+0x1554], R230 ;  /* 0x001554e601007387 */ /* 0x0007f60000100800 */
[----:B------:R-:W-:Y:S04]  /*33e70*/  @!UPT UIADD3 URZ, URZ, URZ, URZ ;  /* 0x0000003f3f3ff290 */ /* 0x000fe8000fffe03f */
[----:B-1----:R-:W-:Y:S01]  /*33e80*/  MOV R228, R88 ;  /* 0x0000005800e47202 */ /* 0x002fe20000000f00 */
[----:B--2---:R-:W-:Y:S02]  /*33e90*/  IMAD.MOV.U32 R229, RZ, RZ, R89 ;  /* 0x000000ffffe57224 */ /* 0x004fe400078e0059 */
[----:B---3--:R-:W-:Y:S02]  /*33ea0*/  IMAD.MOV.U32 R230, RZ, RZ, R90 ;  /* 0x000000ffffe67224 */ /* 0x008fe400078e005a */
[----:B------:R-:W-:Y:S02]  /*33eb0*/  IMAD.MOV.U32 R232, RZ, RZ, R91 ;  /* 0x000000ffffe87224 */ /* 0x000fe400078e005b */
[C---:B------:R-:W-:Y:S01]  /*33ec0*/  HMMA.1688.F32.TF32 R88, R44.reuse, R18, R112 ;  /* 0x000000122c58723c */ /* 0x040fe20000081070 */
[----:B------:R1:W-:Y:S07]  /*33ed0*/  STL [R1+0x1530], R231 ;  /* 0x001530e701007387 */ /* 0x0003ee0000100800 */
[C---:B------:R-:W-:Y:S11]  /*33ee0*/  HMMA.1688.F32.TF32 R92, R44.reuse, R6, R100 ;  /* 0x000000062c5c723c */ /* 0x040ff60000081064 */
[----:B------:R-:W-:Y:S05]  /*33ef0*/  @!UPT UIADD3 URZ, URZ, URZ, URZ ;  /* 0x0000003f3f3ff290 */ /* 0x000fea000fffe03f */
[----:B------:R-:W-:Y:S01]  /*33f00*/  MOV R237, R88 ;  /* 0x0000005800ed7202 */ /* 0x000fe20000000f00 */
[----:B------:R-:W-:Y:S02]  /*33f10*/  IMAD.MOV.U32 R238, RZ, RZ, R89 ;  /* 0x000000ffffee7224 */ /* 0x000fe400078e0059 */
[----:B------:R-:W-:Y:S02]  /*33f20*/  IMAD.MOV.U32 R239, RZ, RZ, R90 ;  /* 0x000000ffffef7224 */ /* 0x000fe400078e005a */
[----:B-1----:R-:W-:Y:S02]  /*33f30*/  IMAD.MOV.U32 R231, RZ, RZ, R91 ;  /* 0x000000ffffe77224 */ /* 0x002fe400078e005b */
[----:B------:R-:W-:Y:S01]  /*33f40*/  HMMA.1688.F32.TF32 R88, R44, R22, R116 ;  /* 0x000000162c58723c */ /* 0x000fe20000081074 */
[----:B------:R-:W-:Y:S04]  /*33f50*/  STL.64 [R1+0x310], R92 ;  /* 0x0003105c01007387 */ /* 0x000fe80000100a00 */
[----:B------:R-:W-:Y:S04]  /*33f60*/  STL.64 [R1+0x318], R94 ;  /* 0x0003185e01007387 */ /* 0x000fe80000100a00 */
[----:B------:R1:W-:Y:S04]  /*33f70*/  STL [R1+0x156c], R236 ;  /* 0x00156cec01007387 */ /* 0x0003e80000100800 */
[----:B------:R2:W-:Y:S04]  /*33f80*/  STL [R1+0x1568], R235 ;  /* 0x001568eb01007387 */ /* 0x0005e80000100800 */
[----:B------:R3:W-:Y:S04]  /*33f90*/  STL [R1+0x1564], R233 ;  /* 0x001564e901007387 */ /* 0x0007e80000100800 */
[----:B------:R4:W-:Y:S03]  /*33fa0*/  STL [R1+0x1560], R234 ;  /* 0x001560ea01007387 */ /* 0x0009e60000100800 */
[----:B-1----:R-:W-:Y:S01]  /*33fb0*/  MOV R236, R88 ;  /* 0x0000005800ec7202 */ /* 0x002fe20000000f00 */
[----:B--2---:R-:W-:Y:S01]  /*33fc0*/  IMAD.MOV.U32 R235, RZ, RZ, R89 ;  /* 0x000000ffffeb7224 */ /* 0x004fe200078e0059 */
[----:B------:R-:W-:Y:S01]  /*33fd0*/  MOV R67, R36 ;  /* 0x0000002400437202 */ /* 0x000fe20000000f00 */
[----:B---3--:R-:W-:Y:S01]  /*33fe0*/  IMAD.MOV.U32 R233, RZ, RZ, R90 ;  /* 0x000000ffffe97224 */ /* 0x008fe200078e005a */
[----:B------:R-:W-:Y:S01]  /*33ff0*/  LDS R116, [R3+0x18180] ;  /* 0x0181800003747984 */ /* 0x000fe20000000800 */
[----:B----4-:R-:W-:-:S03]  /*34000*/  IMAD.MOV.U32 R234, RZ, RZ, R91 ;  /* 0x000000ffffea7224 */ /* 0x010fc600078e005b */
[----:B------:R-:W-:Y:S01]  /*34010*/  LDS R118, [R3+0x19180] ;  /* 0x0191800003767984 */ /* 0x000fe20000000800 */
[----:B------:R-:W-:Y:S03]  /*34020*/  HMMA.1688.F32.TF32 R88, R44, R26, R120 ;  /* 0x0000001a2c58723c */ /* 0x000fe60000081078 */
[----:B------:R1:W-:Y:S04]  /*34030*/  STL [R1+0x157c], R232 ;  /* 0x00157ce801007387 */ /* 0x0003e80000100800 */
[----:B------:R2:W-:Y:S04]  /*34040*/  STL [R1+0x1578], R230 ;  /* 0x001578e601007387 */ /* 0x0005e80000100800 */
[----:B------:R3:W-:Y:S04]  /*34050*/  STL [R1+0x1574], R228 ;  /* 0x001574e401007387 */ /* 0x0007e80000100800 */
[----:B------:R4:W-:Y:S01]  /*34060*/  STL [R1+0x1570], R229 ;  /* 0x001570e501007387 */ /* 0x0009e20000100800 */
[----:B------:R-:W-:-:S02]  /*34070*/  IMAD.MOV.U32 R66, RZ, RZ, R37 ;  /* 0x000000ffff427224 */ /* 0x000fc400078e0025 */
[----:B------:R-:W-:Y:S01]  /*34080*/  IMAD.MOV.U32 R65, RZ, RZ, R38 ;  /* 0x000000ffff417224 */ /* 0x000fe200078e0026 */
[----:B------:R-:W-:Y:S01]  /*34090*/  LDS R117, [R0+0x18180] ;  /* 0x0181800000757984 */ /* 0x000fe20000000800 */
[----:B------:R-:W-:-:S03]  /*340a0*/  IMAD.MOV.U32 R64, RZ, RZ, R39 ;  /* 0x000000ffff407224 */ /* 0x000fc600078e0027 */
[----:B------:R-:W-:Y:S01]  /*340b0*/  LDS R119, [R0+0x19180] ;  /* 0x0191800000777984 */ /* 0x000fe20000000800 */
[----:B-1----:R-:W-:Y:S01]  /*340c0*/  MOV R232, R88 ;  /* 0x0000005800e87202 */ /* 0x002fe20000000f00 */
[----:B--2---:R-:W-:Y:S02]  /*340d0*/  IMAD.MOV.U32 R230, RZ, RZ, R89 ;  /* 0x000000ffffe67224 */ /* 0x004fe400078e0059 */
[----:B---3--:R-:W-:Y:S02]  /*340e0*/  IMAD.MOV.U32 R228, RZ, RZ, R90 ;  /* 0x000000ffffe47224 */ /* 0x008fe400078e005a */
[----:B----4-:R-:W-:Y:S02]  /*340f0*/  IMAD.MOV.U32 R229, RZ, RZ, R91 ;  /* 0x000000ffffe57224 */ /* 0x010fe400078e005b */
[C---:B------:R-:W-:Y:S08]  /*34100*/  HMMA.1688.F32.TF32 R88, R44.reuse, R30, R124 ;  /* 0x0000001e2c58723c */ /* 0x040ff0000008107c */
[----:B------:R-:W-:Y:S08]  /*34110*/  HMMA.1688.F32.TF32 R44, R44, R34, R128 ;  /* 0x000000222c2c723c */ /* 0x000ff00000081080 */
[-C--:B------:R-:W-:Y:S11]  /*34120*/  HMMA.1688.F32.TF32 R36, R240, R6.reuse, R68 ;  /* 0x00000006f024723c */ /* 0x080ff60000081044 */
[----:B------:R-:W-:Y:S05]  /*34130*/  @!UPT UIADD3 URZ, URZ, URZ, URZ ;  /* 0x0000003f3f3ff290 */ /* 0x000fea000fffe03f */
[----:B------:R-:W-:Y:S01]  /*34140*/  MOV R111, R44 ;  /* 0x0000002c006f7202 */ /* 0x000fe20000000f00 */
[----:B------:R-:W-:Y:S02]  /*34150*/  IMAD.MOV.U32 R110, RZ, RZ, R45 ;  /* 0x000000ffff6e7224 */ /* 0x000fe400078e002d */
[----:B------:R-:W-:Y:S02]  /*34160*/  IMAD.MOV.U32 R109, RZ, RZ, R46 ;  /* 0x000000ffff6d7224 */ /* 0x000fe400078e002e */
[----:B------:R-:W-:Y:S02]  /*34170*/  IMAD.MOV.U32 R108, RZ, RZ, R47 ;  /* 0x000000ffff6c7224 */ /* 0x000fe400078e002f */
[----:B------:R-:W-:Y:S01]  /*34180*/  HMMA.1688.F32.TF32 R44, R48, R6, R132 ;  /* 0x00000006302c723c */ /* 0x000fe20000081084 */
[----:B------:R-:W-:Y:S01]  /*34190*/  MOV R71, R36 ;  /* 0x0000002400477202 */ /* 0x000fe20000000f00 */
[----:B------:R-:W-:Y:S02]  /*341a0*/  IMAD.MOV.U32 R70, RZ, RZ, R37 ;  /* 0x000000ffff467224 */ /* 0x000fe400078e0025 */
[----:B------:R-:W-:-:S02]  /*341b0*/  IMAD.MOV.U32 R69, RZ, RZ, R38 ;  /* 0x000000ffff457224 */ /* 0x000fc400078e0026 */
[----:B------:R-:W-:Y:S02]  /*341c0*/  IMAD.MOV.U32 R68, RZ, RZ, R39 ;  /* 0x000000ffff447224 */ /* 0x000fe400078e0027 */
[-C--:B------:R-:W-:Y:S11]  /*341d0*/  HMMA.1688.F32.TF32 R36, R240, R10.reuse, R72 ;  /* 0x0000000af024723c */ /* 0x080ff60000081048 */
[----:B------:R-:W-:Y:S05]  /*341e0*/  @!UPT UIADD3 URZ, URZ, URZ, URZ ;  /* 0x0000003f3f3ff290 */ /* 0x000fea000fffe03f */
[----:B------:R-:W-:Y:S01]  /*341f0*/  MOV R115, R44 ;  /* 0x0000002c00737202 */ /* 0x000fe20000000f00 */
[----:B------:R-:W-:Y:S02]  /*34200*/  IMAD.MOV.U32 R114, RZ, RZ, R45 ;  /* 0x000000ffff727224 */ /* 0x000fe400078e002d */
[----:B------:R-:W-:Y:S02]  /*34210*/  IMAD.MOV.U32 R113, RZ, RZ, R46 ;  /* 0x000000ffff717224 */ /* 0x000fe400078e002e */
[----:B------:R-:W-:Y:S02]  /*34220*/  IMAD.MOV.U32 R112, RZ, RZ, R47 ;  /* 0x000000ffff707224 */ /* 0x000fe400078e002f */
[----:B------:R-:W-:Y:S01]  /*34230*/  HMMA.1688.F32.TF32 R44, R48, R10, R136 ;  /* 0x0000000a302c723c */ /* 0x000fe20000081088 */
        /* <DEDUP_REMOVED lines=9> */
[----:B--2---:R-:W-:Y:S02]  /*342d0*/  IMAD.MOV.U32 R233, RZ, RZ, R45 ;  /* 0x000000ffffe97224 */ /* 0x004fe400078e002d */
[----:B---3--:R-:W-:Y:S02]  /*342e0*/  IMAD.MOV.U32 R235, RZ, RZ, R46 ;  /* 0x000000ffffeb7224 */ /* 0x008fe400078e002e */
[----:B-1----:R-:W-:Y:S02]  /*342f0*/  IMAD.MOV.U32 R236, RZ, RZ, R47 ;  /* 0x000000ffffec7224 */ /* 0x002fe400078e002f */
[----:B------:R-:W-:Y:S01]  /*34300*/  HMMA.1688.F32.TF32 R44, R48, R14, R140 ;  /* 0x0000000e302c723c */ /* 0x000fe2000008108c */
[----:B------:R-:W-:Y:S01]  /*34310*/  MOV R75, R36 ;  /* 0x00000024004b7202 */ /* 0x000fe20000000f00 */
[----:B------:R-:W-:Y:S02]  /*34320*/  IMAD.MOV.U32 R74, RZ, RZ, R37 ;  /* 0x000000ffff4a7224 */ /* 0x000fe400078e0025 */
[----:B------:R-:W-:-:S02]  /*34330*/  IMAD.MOV.U32 R73, RZ, RZ, R38 ;  /* 0x000000ffff497224 */ /* 0x000fc400078e0026 */
[----:B------:R-:W-:Y:S02]  /*34340*/  IMAD.MOV.U32 R72, RZ, RZ, R39 ;  /* 0x000000ffff487224 */ /* 0x000fe400078e0027 */
[----:B------:R-:W-:Y:S01]  /*34350*/  HMMA.1688.F32.TF32 R36, R240, R14, R76 ;  /* 0x0000000ef024723c */ /* 0x000fe2000008104c */
[----:B------:R-:W-:Y:S01]  /*34360*/  MOV R231, R88 ;  /* 0x0000005800e77202 */ /* 0x000fe20000000f00 */
[----:B------:R-:W-:Y:S02]  /*34370*/  IMAD.MOV.U32 R239, RZ, RZ, R89 ;  /* 0x000000ffffef7224 */ /* 0x000fe400078e0059 */
[----:B------:R-:W-:Y:S02]  /*34380*/  IMAD.MOV.U32 R238, RZ, RZ, R90 ;  /* 0x000000ffffee7224 */ /* 0x000fe400078e005a */
[----:B------:R-:W-:Y:S02]  /*34390*/  IMAD.MOV.U32 R237, RZ, RZ, R91 ;  /* 0x000000ffffed7224 */ /* 0x000fe400078e005b */
[C---:B------:R-:W-:Y:S07]  /*343a0*/  HMMA.1688.F32.TF32 R88, R48.reuse, R18, R144 ;  /* 0x000000123058723c */ /* 0x040fee0000081090 */
[----:B------:R-:W-:Y:S01]  /*343b0*/  STL.64 [R1+0x1f0], R44 ;  /* 0x0001f02c01007387 */ /* 0x000fe20000100a00 */
[C---:B------:R-:W-:Y:S03]  /*343c0*/  HMMA.1688.F32.TF32 R92, R48.reuse, R22, R148 ;  /* 0x00000016305c723c */ /* 0x040fe60000081094 */
[----:B------:R1:W-:Y:S05]  /*343d0*/  STL.64 [R1+0x1f8], R46 ;  /* 0x0001f82e01007387 */ /* 0x0003ea0000100a00 */
[----:B-1----:R-:W-:Y:S01]  /*343e0*/  HMMA.1688.F32.TF32 R44, R48, R26, R152 ;  /* 0x0000001a302c723c */ /* 0x002fe20000081098 */
[----:B------:R-:W-:Y:S01]  /*343f0*/  MOV R79, R36 ;  /* 0x00000024004f7202 */ /* 0x000fe20000000f00 */
[----:B------:R-:W-:-:S02]  /*34400*/  IMAD.MOV.U32 R78, RZ, RZ, R37 ;  /* 0x000000ffff4e7224 */ /* 0x000fc400078e0025 */
[----:B------:R-:W-:Y:S02]  /*34410*/  IMAD.MOV.U32 R77, RZ, RZ, R38 ;  /* 0x000000ffff4d7224 */ /* 0x000fe400078e0026 */
[----:B------:R-:W-:Y:S02]  /*34420*/  IMAD.MOV.U32 R76, RZ, RZ, R39 ;  /* 0x000000ffff4c7224 */ /* 0x000fe400078e0027 */
[----:B------:R-:W-:Y:S01]  /*34430*/  HMMA.1688.F32.TF32 R36, R240, R18, R80 ;  /* 0x00000012f024723c */ /* 0x000fe20000081050 */
[----:B------:R-:W-:Y:S04]  /*34440*/  STL.64 [R1+0x1e0], R88 ;  /* 0x0001e05801007387 */ /* 0x000fe80000100a00 */
[----:B------:R1:W-:Y:S04]  /*34450*/  STL.64 [R1+0x1e8], R90 ;  /* 0x0001e85a01007387 */ /* 0x0003e80000100a00 */
[----:B------:R-:W-:Y:S04]  /*34460*/  STL.64 [R1+0x1d0], R92 ;  /* 0x0001d05c01007387 */ /* 0x000fe80000100a00 */
[----:B------:R-:W-:Y:S01]  /*34470*/  STL.64 [R1+0x1d8], R94 ;  /* 0x0001d85e01007387 */ /* 0x000fe20000100a00 */
[C---:B-1----:R-:W-:Y:S03]  /*34480*/  HMMA.1688.F32.TF32 R88, R48.reuse, R30, R156 ;  /* 0x0000001e3058723c */ /* 0x042fe6000008109c */
[----:B------:R-:W-:Y:S04]  /*34490*/  STL.64 [R1+0x1c0], R44 ;  /* 0x0001c02c01007387 */ /* 0x000fe80000100a00 */
[----:B------:R1:W-:Y:S01]  /*344a0*/  STL.64 [R1+0x1c8], R46 ;  /* 0x0001c82e01007387 */ /* 0x0003e20000100a00 */
[----:B------:R-:W-:Y:S08]  /*344b0*/  HMMA.1688.F32.TF32 R48, R48, R34, R160 ;  /* 0x000000223030723c */ /* 0x000ff000000810a0 */
        /* <DEDUP_REMOVED lines=9> */
[----:B------:R2:W-:Y:S01]  /*34550*/  STL.64 [R1+0x188], R50 ;  /* 0x0001883201007387 */ /* 0x0005e20000100a00 */
[C---:B-1----:R-:W-:Y:S03]  /*34560*/  HMMA.1688.F32.TF32 R88, R40.reuse, R10, R168 ;  /* 0x0000000a2858723c */ /* 0x042fe600000810a8 */
[----:B------:R-:W-:Y:S04]  /*34570*/  STL.64 [R1+0x170], R44 ;  /* 0x0001702c01007387 */ /* 0x000fe80000100a00 */
[----:B------:R1:W-:Y:S01]  /*34580*/  STL.64 [R1+0x178], R46 ;  /* 0x0001782e01007387 */ /* 0x0003e20000100a00 */
[C---:B--2---:R-:W-:Y:S08]  /*34590*/  HMMA.1688.F32.TF32 R48, R40.reuse, R14, R172 ;  /* 0x0000000e2830723c */ /* 0x044ff000000810ac */
[----:B-1----:R-:W-:Y:S01]  /*345a0*/  HMMA.1688.F32.TF32 R44, R40, R18, R176 ;  /* 0x00000012282c723c */ /* 0x002fe200000810b0 */
[----:B------:R-:W-:Y:S01]  /*345b0*/  MOV R87, R36 ;  /* 0x0000002400577202 */ /* 0x000fe20000000f00 */
[----:B------:R-:W-:Y:S01]  /*345c0*/  IMAD.MOV.U32 R86, RZ, RZ, R37 ;  /* 0x000000ffff567224 */ /* 0x000fe200078e0025 */
[----:B------:R-:W-:Y:S01]  /*345d0*/  LDS R36, [R3+0x16380] ;  /* 0x0163800003247984 */ /* 0x000fe20000000800 */
[----:B------:R-:W-:-:S02]  /*345e0*/  IMAD.MOV.U32 R85, RZ, RZ, R38 ;  /* 0x000000ffff557224 */ /* 0x000fc400078e0026 */
[----:B------:R-:W-:Y:S01]  /*345f0*/  IMAD.MOV.U32 R84, RZ, RZ, R39 ;  /* 0x000000ffff547224 */ /* 0x000fe200078e0027 */
[----:B------:R-:W-:Y:S04]  /*34600*/  LDS R38, [R3+0x17380] ;  /* 0x0173800003267984 */ /* 0x000fe80000000800 */
[----:B------:R-:W-:Y:S04]  /*34610*/  LDS R37, [R0+0x16380] ;  /* 0x0163800000257984 */ /* 0x000fe80000000800 */
[----:B------:R-:W1:Y:S04]  /*34620*/  LDS R39, [R0+0x17380] ;  /* 0x0173800000277984 */ /* 0x000e680000000800 */
[----:B------:R-:W-:Y:S04]  /*34630*/  STL.64 [R1+0x160], R88 ;  /* 0x0001605801007387 */ /* 0x000fe80000100a00 */
[----:B------:R2:W-:Y:S04]  /*34640*/  STL.64 [R1+0x168], R90 ;  /* 0x0001685a01007387 */ /* 0x0005e80000100a00 */
[----:B------:R-:W-:Y:S04]  /*34650*/  STL.64 [R1+0x150], R48 ;  /* 0x0001503001007387 */ /* 0x000fe80000100a00 */
[----:B------:R3:W-:Y:S01]  /*34660*/  STL.64 [R1+0x158], R50 ;  /* 0x0001583201007387 */ /* 0x0007e20000100a00 */
[C---:B--2---:R-:W-:Y:S03]  /*34670*/  HMMA.1688.F32.TF32 R88, R40.reuse, R22, R180 ;  /* 0x000000162858723c */ /* 0x044fe600000810b4 */
[----:B------:R-:W-:Y:S04]  /*34680*/  STL.64 [R1+0x140], R44 ;  /* 0x0001402c01007387 */ /* 0x000fe80000100a00 */
[----:B------:R2:W-:Y:S01]  /*34690*/  STL.64 [R1+0x148], R46 ;  /* 0x0001482e01007387 */ /* 0x0005e20000100a00 */
[C---:B---3--:R-:W-:Y:S08]  /*346a0*/  HMMA.1688.F32.TF32 R48, R40.reuse, R26, R184 ;  /* 0x0000001a2830723c */ /* 0x048ff000000810b8 */
[C---:B--2---:R-:W-:Y:S08]  /*346b0*/  HMMA.1688.F32.TF32 R44, R40.reuse, R30, R188 ;  /* 0x0000001e282c723c */ /* 0x044ff000000810bc */
        /* <DEDUP_REMOVED lines=11> */
[----:B-1----:R-:W-:Y:S07]  /*34770*/  HMMA.1688.F32.TF32 R40, R36, R14, R204 ;  /* 0x0000000e2428723c */ /* 0x002fee00000810cc */
[----:B------:R-:W-:Y:S04]  /*34780*/  STL.64 [R1+0x50], R48 ;  /* 0x0000503001007387 */ /* 0x000fe80000100a00 */
[----:B------:R-:W-:Y:S11]  /*34790*/  STL.64 [R1+0x58], R50 ;  /* 0x0000583201007387 */ /* 0x000ff60000100a00 */
[----:B------:R-:W-:Y:S01]  /*347a0*/  @!UPT UIADD3 URZ, URZ, URZ, URZ ;  /* 0x0000003f3f3ff290 */ /* 0x000fe2000fffe03f */
[----:B------:R-:W-:Y:S01]  /*347b0*/  STL.64 [R1+0x10], R40 ;  /* 0x0000102801007387 */ /* 0x000fe20000100a00 */
[----:B------:R-:W-:-:S03]  /*347c0*/  MOV R2, R43 ;  /* 0x0000002b00027202 */ /* 0x000fc60000000f00 */
[----:B------:R-:W-:Y:S04]  /*347d0*/  STL.64 [R1+0x20], R44 ;  /* 0x0000202c01007387 */ /* 0x000fe80000100a00 */
[----:B------:R-:W-:Y:S04]  /*347e0*/  STL.64 [R1+0x28], R46 ;  /* 0x0000282e01007387 */ /* 0x000fe80000100a00 */
[----:B------:R1:W-:Y:S02]  /*347f0*/  STL [R1+0x18], R42 ;  /* 0x0000182a01007387 */ /* 0x0003e40000100800 */
[----:B-1----:R-:W-:Y:S01]  /*34800*/  HMMA.1688.F32.TF32 R40, R36, R18, R208 ;  /* 0x000000122428723c */ /* 0x002fe200000810d0 */
        /* <DEDUP_REMOVED lines=10> */
[----:B------:R-:W-:-:S07]  /*348b0*/  IMAD.MOV.U32 R64, RZ, RZ, R13 ;  /* 0x000000ffff407224 */ /* 0x000fce00078e000d */
[----:B------:R-:W-:Y:S04]  /*348c0*/  STL.64 [R1], R40 ;  /* 0x0000002801007387 */ /* 0x000fe80000100a00 */
[----:B------:R1:W-:Y:S04]  /*348d0*/  STL.64 [R1+0x8], R42 ;  /* 0x0000082a01007387 */ /* 0x0003e80000100a00 */
[----:B------:R-:W2:Y:S01]  /*348e0*/  LDL.LU R21, [R1+0x167c] ;  /* 0x00167c0001157983 */ /* 0x000ea20000300800 */
[----:B------:R-:W-:-:S03]  /*348f0*/  IMAD.MOV.U32 R161, RZ, RZ, R66 ;  /* 0x000000ffffa17224 */ /* 0x000fc600078e0042 */
[----:B------:R-:W3:Y:S01]  /*34900*/  LDL.LU R20, [R1+0x1678] ;  /* 0x0016780001147983 */ /* 0x000ee20000300800 */
[----:B------:R-:W-:-:S03]  /*34910*/  IMAD.MOV.U32 R65, RZ, RZ, R12 ;  /* 0x000000ffff417224 */ /* 0x000fc600078e000c */
[----:B------:R-:W4:Y:S01]  /*34920*/  LDL.LU R17, [R1+0x1674] ;  /* 0x0016740001117983 */ /* 0x000f220000300800 */
[----:B------:R-:W-:-:S03]  /*34930*/  IMAD.MOV.U32 R100, RZ, RZ, R83 ;  /* 0x000000ffff647224 */ /* 0x000fc600078e0053 */
[----:B------:R-:W4:Y:S01]  /*34940*/  LDL.LU R224, [R1+0x1670] ;  /* 0x0016700001e07983 */ /* 0x000f220000300800 */
[----:B------:R-:W-:Y:S01]  /*34950*/  IMAD.MOV.U32 R160, RZ, RZ, R67 ;  /* 0x000000ffffa07224 */ /* 0x000fe200078e0043 */
[----:B------:R-:W-:Y:S01]  /*34960*/  MOV R83, R60 ;  /* 0x0000003c00537202 */ /* 0x000fe20000000f00 */
[----:B------:R-:W-:Y:S01]  /*34970*/  IMAD.MOV.U32 R66, RZ, RZ, R9 ;  /* 0x000000ffff427224 */ /* 0x000fe200078e0009 */
        /* <DEDUP_REMOVED lines=15> */
[----:B------:R-:W-:Y:S01]  /*34a70*/  MOV R79, R56 ;  /* 0x00000038004f7202 */ /* 0x000fe20000000f00 */
        /* <DEDUP_REMOVED lines=21> */
[----:B------:R-:W-:Y:S01]  /*34bd0*/  IMAD.MOV.U32 R46, RZ, RZ, R217 ;  /* 0x000000ffff2e7224 */ /* 0x000fe200078e00d9 */
[----:B------:R-:W-:Y:S02]  /*34be0*/  MOV R47, R252 ;  /* 0x000000fc002f7202 */ /* 0x000fe40000000f00 */
[----:B------:R-:W1:Y:S01]  /*34bf0*/  LDL.LU R219, [R1+0x163c] ;  /* 0x00163c0001db7983 */ /* 0x000e620000300800 */
[----:B------:R-:W-:-:S03]  /*34c00*/  IMAD.MOV.U32 R168, RZ, RZ, R215 ;  /* 0x000000ffffa87224 */ /* 0x000fc600078e00d7 */
[----:B------:R-:W4:Y:S01]  /*34c10*/  LDL.LU R218, [R1+0x1638] ;  /* 0x0016380001da7983 */ /* 0x000f220000300800 */
[----:B------:R-:W-:-:S03]  /*34c20*/  IMAD.MOV.U32 R169, RZ, RZ, R214 ;  /* 0x000000ffffa97224 */ /* 0x000fc600078e00d6 */
[----:B------:R-:W4:Y:S01]  /*34c30*/  LDL.LU R217, [R1+0x1634] ;  /* 0x0016340001d97983 */ /* 0x000f220000300800 */
[----:B------:R-:W-:-:S03]  /*34c40*/  IMAD.MOV.U32 R170, RZ, RZ, R213 ;  /* 0x000000ffffaa7224 */ /* 0x000fc600078e00d5 */
[----:B------:R-:W4:Y:S04]  /*34c50*/  LDL.LU R252, [R1+0x1630] ;  /* 0x0016300001fc7983 */ /* 0x000f280000300800 */
[----:B------:R-:W4:Y:S04]  /*34c60*/  LDL.LU R215, [R1+0x162c] ;  /* 0x00162c0001d77983 */ /* 0x000f280000300800 */
[----:B------:R-:W4:Y:S04]  /*34c70*/  LDL.LU R214, [R1+0x1628] ;  /* 0x0016280001d67983 */ /* 0x000f280000300800 */
[----:B------:R-:W4:Y:S01]  /*34c80*/  LDL.LU R213, [R1+0x1624] ;  /* 0x0016240001d57983 */ /* 0x000f220000300800 */
[----:B------:R-:W-:Y:S01]  /*34c90*/  MOV R171, R32 ;  /* 0x0000002000ab7202 */ /* 0x000fe20000000f00 */
[----:B------:R-:W-:-:S02]  /*34ca0*/  IMAD.MOV.U32 R172, RZ, RZ, R33 ;  /* 0x000000ffffac7224 */ /* 0x000fc400078e0021 */
        /* <DEDUP_REMOVED lines=9> */
[----:B------:R-:W-:-:S03]  /*34d40*/  IMAD.MOV.U32 R178, RZ, RZ, R29 ;  /* 0x000000ffffb27224 */ /* 0x000fc600078e001d */
[----:B------:R-:W4:Y:S01]  /*34d50*/  LDL.LU R24, [R1+0x1610] ;  /* 0x0016100001187983 */ /* 0x000f220000300800 */
[----:B------:R-:W-:-:S03]  /*34d60*/  MOV R179, R16 ;  /* 0x0000001000b37202 */ /* 0x000fc60000000f00 */
[----:B------:R-:W4:Y:S04]  /*34d70*/  LDL.LU R25, [R1+0x160c] ;  /* 0x00160c0001197983 */ /* 0x000f280000300800 */
[----:B------:R-:W4:Y:S04]  /*34d80*/  LDL.LU R28, [R1+0x1608] ;  /* 0x00160800011c7983 */ /* 0x000f280000300800 */
[----:B------:R-:W4:Y:S01]  /*34d90*/  LDL.LU R29, [R1+0x1604] ;  /* 0x00160400011d7983 */ /* 0x000f220000300800 */
[----:B------:R-:W-:-:S03]  /*34da0*/  MOV R183, R8 ;  /* 0x0000000800b77202 */ /* 0x000fc60000000f00 */
[----:B------:R-:W4:Y:S01]  /*34db0*/  LDL.LU R16, [R1+0x1600] ;  /* 0x0016000001107983 */ /* 0x000f220000300800 */
[----:B--2---:R-:W-:Y:S02]  /*34dc0*/  IMAD.MOV.U32 R182, RZ, RZ, R21 ;  /* 0x000000ffffb67224 */ /* 0x004fe400078e0015 */
[----:B---3--:R-:W-:Y:S02]  /*34dd0*/  IMAD.MOV.U32 R181, RZ, RZ, R20 ;  /* 0x000000ffffb57224 */ /* 0x008fe400078e0014 */
[----:B----4-:R-:W-:Y:S02]  /*34de0*/  IMAD.MOV.U32 R180, RZ, RZ, R17 ;  /* 0x000000ffffb47224 */ /* 0x010fe400078e0011 */
[----:B------:R-:W2:Y:S04]  /*34df0*/  LDL.LU R17, [R1+0x15fc] ;  /* 0x0015fc0001117983 */ /* 0x000ea80000300800 */
[----:B------:R-:W3:Y:S04]  /*34e00*/  LDL.LU R20, [R1+0x15f8] ;  /* 0x0015f80001147983 */ /* 0x000ee80000300800 */
[----:B------:R-:W4:Y:S01]  /*34e10*/  LDL.LU R21, [R1+0x15f4] ;  /* 0x0015f40001157983 */ /* 0x000f220000300800 */
[----:B------:R-:W-:-:S02]  /*34e20*/  IMAD.MOV.U32 R186, RZ, RZ, R13 ;  /* 0x000000ffffba7224 */ /* 0x000fc400078e000d */
[----:B------:R-:W-:Y:S01]  /*34e30*/  IMAD.MOV.U32 R185, RZ, RZ, R12 ;  /* 0x000000ffffb97224 */ /* 0x000fe200078e000c */
[----:B------:R-:W2:Y:S01]  /*34e40*/  LDL.LU R8, [R1+0x15f0] ;  /* 0x0015f00001087983 */ /* 0x000ea20000300800 */
[----:B------:R-:W-:-:S03]  /*34e50*/  IMAD.MOV.U32 R184, RZ, RZ, R9 ;  /* 0x000000ffffb87224 */ /* 0x000fc600078e0009 */
[----:B------:R-:W2:Y:S01]  /*34e60*/  LDL.LU R9, [R1+0x15ec] ;  /* 0x0015ec0001097983 */ /* 0x000ea20000300800 */
[----:B------:R-:W-:-:S03]  /*34e70*/  MOV R187, R224 ;  /* 0x000000e000bb7202 */ /* 0x000fc60000000f00 */
[----:B------:R-:W2:Y:S04]  /*34e80*/  LDL.LU R12, [R1+0x15e8] ;  /* 0x0015e800010c7983 */ /* 0x000ea80000300800 */
[----:B------:R-:W2:Y:S01]  /*34e90*/  LDL.LU R13, [R1+0x15e4] ;  /* 0x0015e400010d7983 */ /* 0x000ea20000300800 */
[----:B------:R-:W-:Y:S02]  /*34ea0*/  IMAD.MOV.U32 R190, RZ, RZ, R227 ;  /* 0x000000ffffbe7224 */ /* 0x000fe400078e00e3 */
        /* <DEDUP_REMOVED lines=15> */
[----:B-1----:R-:W-:Y:S02]  /*34fa0*/  IMAD.MOV.U32 R42, RZ, RZ, R219 ;  /* 0x000000ffff2a7224 */ /* 0x002fe400078e00db */
        /* <DEDUP_REMOVED lines=14> */
[----:B------:R-:W2:Y:S04]  /*35090*/  LDL.LU R215, [R1+0x15a4] ;  /* 0x0015a40001d77983 */ /* 0x000ea80000300800 */
[----:B------:R-:W2:Y:S01]  /*350a0*/  LDL.LU R252, [R1+0x15a0] ;  /* 0x0015a00001fc7983 */ /* 0x000ea20000300800 */
[----:B------:R-:W-:Y:S01]  /*350b0*/  IMAD.MOV.U32 R48, RZ, RZ, R251 ;  /* 0x000000ffff307224 */ /* 0x000fe200078e00fb */
[----:B------:R-:W-:Y:S01]  /*350c0*/  MOV R51, R248 ;  /* 0x000000f800337202 */ /* 0x000fe20000000f00 */
[----:B------:R-:W-:-:S02]  /*350d0*/  IMAD.MOV.U32 R49, RZ, RZ, R250 ;  /* 0x000000ffff317224 */ /* 0x000fc400078e00fa */
[----:B------:R-:W-:Y:S01]  /*350e0*/  IMAD.MOV.U32 R50, RZ, RZ, R249 ;  /* 0x000000ffff327224 */ /* 0x000fe200078e00f9 */
[----:B------:R-:W-:Y:S01]  /*350f0*/  MOV R167, R244 ;  /* 0x000000f400a77202 */ /* 0x000fe20000000f00 */
[----:B------:R-:W-:Y:S02]  /*35100*/  IMAD.MOV.U32 R164, RZ, RZ, R247 ;  /* 0x000000ffffa47224 */ /* 0x000fe400078e00f7 */
[----:B------:R-:W-:Y:S02]  /*35110*/  IMAD.MOV.U32 R165, RZ, RZ, R246 ;  /* 0x000000ffffa57224 */ /* 0x000fe400078e00f6 */
[----:B------:R-:W-:Y:S01]  /*35120*/  IMAD.MOV.U32 R166, RZ, RZ, R245 ;  /* 0x000000ffffa67224 */ /* 0x000fe200078e00f5 */
[----:B------:R-:W-:Y:S01]  /*35130*/  MOV R205, R233 ;  /* 0x000000e900cd7202 */ /* 0x000fe20000000f00 */
[----:B------:R-:W-:Y:S02]  /*35140*/  IMAD.MOV.U32 R204, RZ, RZ, R234 ;  /* 0x000000ffffcc7224 */ /* 0x000fe400078e00ea */
[----:B------:R-:W-:-:S02]  /*35150*/  IMAD.MOV.U32 R206, RZ, RZ, R235 ;  /* 0x000000ffffce7224 */ /* 0x000fc400078e00eb */
[----:B------:R-:W-:Y:S01]  /*35160*/  IMAD.MOV.U32 R207, RZ, RZ, R236 ;  /* 0x000000ffffcf7224 */ /* 0x000fe200078e00ec */
[----:B---3--:R-:W-:Y:S02]  /*35170*/  MOV R121, R20 ;  /* 0x0000001400797202 */ /* 0x008fe40000000f00 */
[----:B------:R-:W-:Y:S01]  /*35180*/  LDS R20, [R3+0x18000] ;  /* 0x0180000003147984 */ /* 0x000fe20000000800 */
[----:B----4-:R-:W-:-:S03]  /*35190*/  IMAD.MOV.U32 R120, RZ, RZ, R21 ;  /* 0x000000ffff787224 */ /* 0x010fc600078e0015 */
[----:B------:R-:W-:Y:S01]  /*351a0*/  LDS R21, [R0+0x18000] ;  /* 0x0180000000157984 */ /* 0x000fe20000000800 */
[----:B--2---:R-:W-:Y:S02]  /*351b0*/  IMAD.MOV.U32 R243, RZ, RZ, R8 ;  /* 0x000000fffff37224 */ /* 0x004fe400078e0008 */
[----:B------:R-:W-:Y:S01]  /*351c0*/  IMAD.MOV.U32 R242, RZ, RZ, R9 ;  /* 0x000000fffff27224 */ /* 0x000fe200078e0009 */
[----:B------:R-:W-:Y:S01]  /*351d0*/  MOV R241, R12 ;  /* 0x0000000c00f17202 */ /* 0x000fe20000000f00 */
[----:B------:R-:W-:Y:S01]  /*351e0*/  IMAD.MOV.U32 R240, RZ, RZ, R13 ;  /* 0x000000fffff07224 */ /* 0x000fe200078e000d */
[C---:B------:R-:W-:Y:S08]  /*351f0*/  HMMA.1688.F32.TF32 R224, R36.reuse, R34, R224 ;  /* 0x0000002224e0723c */ /* 0x040ff000000810e0 */
[C---:B------:R-:W-:Y:S08]  /*35200*/  HMMA.1688.F32.TF32 R220, R36.reuse, R30, R220 ;  /* 0x0000001e24dc723c */ /* 0x040ff000000810dc */
[C---:B------:R-:W-:Y:S01]  /*35210*/  HMMA.1688.F32.TF32 R248, R36.reuse, R22, R212 ;  /* 0x0000001624f8723c */ /* 0x040fe200000810d4 */
[----:B------:R-:W-:Y:S04]  /*35220*/  LDS R22, [R3+0x19000] ;  /* 0x0190000003167984 */ /* 0x000fe80000000800 */
[----:B------:R-:W-:Y:S04]  /*35230*/  LDS R23, [R0+0x19000] ;  /* 0x0190000000177984 */ /* 0x000fe80000000800 */
[----:B------:R-:W1:Y:S04]  /*35240*/  LDSM.16.M88.4 R156, [R252+0x60180] ;  /* 0x06018000fc9c783b */ /* 0x000e680000000200 */
[----:B------:R-:W2:Y:S04]  /*35250*/  LDSM.16.M88.4 R148, [R252+0x64180] ;  /* 0x06418000fc94783b */ /* 0x000ea80000000200 */
[----:B------:R-:W3:Y:S04]  /*35260*/  LDSM.16.M88.4 R144, [R252+0x66180] ;  /* 0x06618000fc90783b */ /* 0x000ee80000000200 */
[----:B------:R-:W4:Y:S01]  /*35270*/  LDSM.16.M88.4 R132, [R252+0x6c180] ;  /* 0x06c18000fc84783b */ /* 0x000f220000000200 */
[----:B------:R-:W-:Y:S03]  /*35280*/  HMMA.1688.F32.TF32 R244, R36, R26, R216 ;  /* 0x0000001a24f4723c */ /* 0x000fe600000810d8 */
[----:B------:R-:W-:Y:S04]  /*35290*/  STL.64 [R1+0x14e8], R250 ;  /* 0x0014e8fa01007387 */ /* 0x000fe80000100a00 */
[----:B------:R-:W-:Y:S01]  /*352a0*/  STL.64 [R1+0x14e0], R248 ;  /* 0x0014e0f801007387 */ /* 0x000fe20000100a00 */
[----:B------:R-:W-:-:S03]  /*352b0*/  IMAD.MOV.U32 R92, RZ, RZ, R75 ;  /* 0x000000ffff5c7224 */ /* 0x000fc600078e004b */
[----:B------:R-:W2:Y:S01]  /*352c0*/  LDSM.16.M88.4 R152, [R252+0x62180] ;  /* 0x06218000fc98783b */ /* 0x000ea20000000200 */
[----:B------:R-:W-:-:S03]  /*352d0*/  IMAD.MOV.U32 R93, RZ, RZ, R74 ;  /* 0x000000ffff5d7224 */ /* 0x000fc600078e004a */
[----:B------:R-:W3:Y:S01]  /*352e0*/  LDSM.16.M88.4 R140, [R252+0x68180] ;  /* 0x06818000fc8c783b */ /* 0x000ee20000000200 */
[----:B------:R-:W-:-:S03]  /*352f0*/  IMAD.MOV.U32 R94, RZ, RZ, R73 ;  /* 0x000000ffff5e7224 */ /* 0x000fc600078e0049 */
[----:B------:R-:W3:Y:S01]  /*35300*/  LDSM.16.M88.4 R136, [R252+0x6a180] ;  /* 0x06a18000fc88783b */ /* 0x000ee20000000200 */
[----:B------:R-:W-:-:S03]  /*35310*/  MOV R95, R72 ;  /* 0x00000048005f7202 */ /* 0x000fc60000000f00 */
[----:B------:R-:W4:Y:S01]  /*35320*/  LDSM.16.M88.4 R128, [R252+0x6e180] ;  /* 0x06e18000fc80783b */ /* 0x000f220000000200 */
[----:B-1----:R-:W-:Y:S03]  /*35330*/  HMMA.1688.F32.TF32 R240, R20, R156, R240 ;  /* 0x0000009c14f0723c */ /* 0x002fe600000810f0 */
[----:B------:R-:W-:Y:S04]  /*35340*/  STL.64 [R1+0x14f8], R246 ;  /* 0x0014f8f601007387 */ /* 0x000fe80000100a00 */
[----:B------:R-:W-:Y:S04]  /*35350*/  STL.64 [R1+0x14f0], R244 ;  /* 0x0014f0f401007387 */ /* 0x000fe80000100a00 */
[----:B------:R-:W-:Y:S04]  /*35360*/  STL.64 [R1+0x1508], R222 ;  /* 0x001508de01007387 */ /* 0x000fe80000100a00 */
[----:B------:R-:W-:Y:S04]  /*35370*/  STL.64 [R1+0x1500], R220 ;  /* 0x001500dc01007387 */ /* 0x000fe80000100a00 */
[----:B------:R-:W-:Y:S04]  /*35380*/  STL.64 [R1+0x1518], R226 ;  /* 0x001518e201007387 */ /* 0x000fe80000100a00 */
[----:B------:R-:W-:Y:S04]  /*35390*/  STL.64 [R1+0x1510], R224 ;  /* 0x001510e001007387 */ /* 0x000fe80000100a00 */
[----:B--2---:R-:W-:Y:S04]  /*353a0*/  STL [R1+0x14dc], R150 ;  /* 0x0014dc9601007387 */ /* 0x004fe80000100800 */
[----:B------:R-:W-:Y:S04]  /*353b0*/  STL [R1+0x14d8], R151 ;  /* 0x0014d89701007387 */ /* 0x000fe80000100800 */
[----:B---3--:R-:W-:Y:S04]  /*353c0*/  STL [R1+0x14d4], R146 ;  /* 0x0014d49201007387 */ /* 0x008fe80000100800 */
[----:B------:R-:W-:Y:S04]  /*353d0*/  STL [R1+0x14d0], R147 ;  /* 0x0014d09301007387 */ /* 0x000fe80000100800 */
[----:B----4-:R-:W-:Y:S04]  /*353e0*/  STL [R1+0x14cc], R134 ;  /* 0x0014cc8601007387 */ /* 0x010fe80000100800 */
[----:B------:R-:W-:Y:S04]  /*353f0*/  STL [R1+0x14c8], R135 ;  /* 0x0014c88701007387 */ /* 0x000fe80000100800 */
[----:B------:R-:W-:Y:S04]  /*35400*/  STL.64 [R1+0x1528], R242 ;  /* 0x001528f201007387 */ /* 0x000fe80000100a00 */
[----:B------:R-:W-:Y:S04]  /*35410*/  STL.64 [R1+0x1520], R240 ;  /* 0x001520f001007387 */ /* 0x000fe80000100a00 */
[----:B------:R-:W2:Y:S04]  /*35420*/  LDL.LU R234, [R1+0x159c] ;  /* 0x00159c0001ea7983 */ /* 0x000ea80000300800 */
[----:B------:R-:W3:Y:S04]  /*35430*/  LDL.LU R233, [R1+0x1598] ;  /* 0x0015980001e97983 */ /* 0x000ee80000300800 */
        /* <DEDUP_REMOVED lines=9> */
[----:B------:R-:W1:Y:S01]  /*354d0*/  LDS R55, [R0+0x19080] ;  /* 0x0190800000377984 */ /* 0x000e620000000800 */
[----:B------:R-:W-:Y:S01]  /*354e0*/  IMAD.MOV.U32 R6, RZ, RZ, R33 ;  /* 0x000000ffff067224 */ /* 0x000fe200078e0021 */
[----:B------:R-:W-:Y:S01]  /*354f0*/  MOV R125, R28 ;  /* 0x0000001c007d7202 */ /* 0x000fe20000000f00 */
[----:B------:R-:W-:-:S02]  /*35500*/  IMAD.MOV.U32 R7, RZ, RZ, R32 ;  /* 0x000000ffff077224 */ /* 0x000fc400078e0020 */
[----:B------:R-:W-:Y:S02]  /*35510*/  IMAD.MOV.U32 R124, RZ, RZ, R29 ;  /* 0x000000ffff7c7224 */ /* 0x000fe400078e001d */
[----:B------:R-:W-:Y:S02]  /*35520*/  IMAD.MOV.U32 R126, RZ, RZ, R25 ;  /* 0x000000ffff7e7224 */ /* 0x000fe400078e0019 */
[----:B------:R-:W-:Y:S02]  /*35530*/  IMAD.MOV.U32 R127, RZ, RZ, R24 ;  /* 0x000000ffff7f7224 */ /* 0x000fe400078e0018 */
[----:B------:R-:W-:Y:S02]  /*35540*/  IMAD.MOV.U32 R122, RZ, RZ, R17 ;  /* 0x000000ffff7a7224 */ /* 0x000fe400078e0011 */
[----:B------:R-:W-:Y:S02]  /*35550*/  IMAD.MOV.U32 R123, RZ, RZ, R16 ;  /* 0x000000ffff7b7224 */ /* 0x000fe400078e0010 */
[C---:B------:R-:W-:Y:S07]  /*35560*/  HMMA.1688.F32.TF32 R16, R20.reuse, R132, R192 ;  /* 0x000000841410723c */ /* 0x040fee00000810c0 */
[----:B------:R-:W-:Y:S01]  /*35570*/  IMAD.MOV.U32 R192, RZ, RZ, R231 ;  /* 0x000000ffffc07224 */ /* 0x000fe200078e00e7 */
[----:B------:R-:W-:Y:S01]  /*35580*/  MOV R193, R239 ;  /* 0x000000ef00c17202 */ /* 0x000fe20000000f00 */
[----:B------:R-:W4:Y:S01]  /*35590*/  LDL.LU R231, [R1+0x158c] ;  /* 0x00158c0001e77983 */ /* 0x000f220000300800 */
[----:B------:R-:W-:Y:S01]  /*355a0*/  HMMA.1688.F32.TF32 R120, R20, R152, R120 ;  /* 0x000000981478723c */ /* 0x000fe20000081078 */
[----:B------:R-:W-:-:S02]  /*355b0*/  IMAD.MOV.U32 R194, RZ, RZ, R238 ;  /* 0x000000ffffc27224 */ /* 0x000fc400078e00ee */
[----:B------:R-:W4:Y:S01]  /*355c0*/  LDL.LU R239, [R1+0x1588] ;  /* 0x0015880001ef7983 */ /* 0x000f220000300800 */
[----:B------:R-:W-:-:S03]  /*355d0*/  IMAD.MOV.U32 R195, RZ, RZ, R237 ;  /* 0x000000ffffc37224 */ /* 0x000fc600078e00ed */
[----:B------:R-:W4:Y:S01]  /*355e0*/  LDL.LU R238, [R1+0x1584] ;  /* 0x0015840001ee7983 */ /* 0x000f220000300800 */
[C---:B------:R-:W-:Y:S03]  /*355f0*/  HMMA.1688.F32.TF32 R124, R20.reuse, R148, R124 ;  /* 0x00000094147c723c */ /* 0x040fe6000008107c */
[----:B------:R-:W4:Y:S05]  /*35600*/  LDL.LU R237, [R1+0x1580] ;  /* 0x0015800001ed7983 */ /* 0x000f2a0000300800 */
[C---:B------:R-:W-:Y:S08]  /*35610*/  HMMA.1688.F32.TF32 R4, R20.reuse, R144, R4 ;  /* 0x000000901404723c */ /* 0x040ff00000081004 */
[C---:B------:R-:W-:Y:S01]  /*35620*/  HMMA.1688.F32.TF32 R8, R20.reuse, R140, R196 ;  /* 0x0000008c1408723c */ /* 0x040fe200000810c4 */
[----:B------:R-:W-:Y:S04]  /*35630*/  LDS R196, [R3+0x18200] ;  /* 0x0182000003c47984 */ /* 0x000fe80000000800 */
[----:B------:R-:W-:Y:S03]  /*35640*/  LDS R198, [R3+0x19200] ;  /* 0x0192000003c67984 */ /* 0x000fe60000000800 */
[C---:B------:R-:W-:Y:S01]  /*35650*/  HMMA.1688.F32.TF32 R12, R20.reuse, R136, R40 ;  /* 0x00000088140c723c */ /* 0x040fe20000081028 */
[----:B------:R-:W-:Y:S04]  /*35660*/  LDS R197, [R0+0x18200] ;  /* 0x0182000000c57984 */ /* 0x000fe80000000800 */
[----:B------:R-:W2:Y:S03]  /*35670*/  LDS R199, [R0+0x19200] ;  /* 0x0192000000c77984 */ /* 0x000ea60000000800 */
[----:B------:R-:W-:Y:S07]  /*35680*/  HMMA.1688.F32.TF32 R20, R20, R128, R188 ;  /* 0x000000801414723c */ /* 0x000fee00000810bc */
[----:B------:R-:W-:Y:S01]  /*35690*/  IMAD.MOV.U32 R188, RZ, RZ, R232 ;  /* 0x000000ffffbc7224 */ /* 0x000fe200078e00e8 */
[----:B------:R-:W-:Y:S01]  /*356a0*/  MOV R189, R230 ;  /* 0x000000e600bd7202 */ /* 0x000fe20000000f00 */
[----:B------:R-:W4:Y:S01]  /*356b0*/  LDL.LU R232, [R1+0x157c] ;  /* 0x00157c0001e87983 */ /* 0x000f220000300800 */
[----:B------:R-:W-:Y:S01]  /*356c0*/  IMAD.MOV.U32 R190, RZ, RZ, R228 ;  /* 0x000000ffffbe7224 */ /* 0x000fe200078e00e4 */
[----:B-1----:R-:W-:Y:S01]  /*356d0*/  HMMA.1688.F32.TF32 R24, R52, R156, R184 ;  /* 0x0000009c3418723c */ /* 0x002fe200000810b8 */
[----:B------:R-:W-:Y:S01]  /*356e0*/  IMAD.MOV.U32 R191, RZ, RZ, R229 ;  /* 0x000000ffffbf7224 */ /* 0x000fe200078e00e5 */
[----:B------:R-:W4:Y:S04]  /*356f0*/  LDL.LU R230, [R1+0x1578] ;  /* 0x0015780001e67983 */ /* 0x000f280000300800 */
[----:B------:R-:W4:Y:S04]  /*35700*/  LDL.LU R228, [R1+0x1574] ;  /* 0x0015740001e47983 */ /* 0x000f280000300800 */
[----:B------:R-:W4:Y:S01]  /*35710*/  LDL.LU R229, [R1+0x1570] ;  /* 0x0015700001e57983 */ /* 0x000f220000300800 */
[----:B--2---:R-:W-:-:S02]  /*35720*/  IMAD.MOV.U32 R187, RZ, RZ, R234 ;  /* 0x000000ffffbb7224 */ /* 0x004fc400078e00ea */
[----:B---3--:R-:W-:Y:S01]  /*35730*/  IMAD.MOV.U32 R186, RZ, RZ, R233 ;  /* 0x000000ffffba7224 */ /* 0x008fe200078e00e9 */
[----:B----4-:R-:W-:Y:S01]  /*35740*/  MOV R185, R235 ;  /* 0x000000eb00b97202 */ /* 0x010fe20000000f00 */
[----:B------:R-:W-:Y:S02]  /*35750*/  IMAD.MOV.U32 R184, RZ, RZ, R236 ;  /* 0x000000ffffb87224 */ /* 0x000fe400078e00ec */
[----:B------:R-:W2:Y:S04]  /*35760*/  LDL.LU R236, [R1+0x156c] ;  /* 0x00156c0001ec7983 */ /* 0x000ea80000300800 */
[----:B------:R-:W3:Y:S04]  /*35770*/  LDL.LU R235, [R1+0x1568] ;  /* 0x0015680001eb7983 */ /* 0x000ee80000300800 */
[----:B------:R-:W4:Y:S04]  /*35780*/  LDL.LU R233, [R1+0x1564] ;  /* 0x0015640001e97983 */ /* 0x000f280000300800 */
[----:B------:R-:W4:Y:S01]  /*35790*/  LDL.LU R234, [R1+0x1560] ;  /* 0x0015600001ea7983 */ /* 0x000f220000300800 */
[C---:B------:R-:W-:Y:S08]  /*357a0*/  HMMA.1688.F32.TF32 R32, R52.reuse, R148, R176 ;  /* 0x000000943420723c */ /* 0x040ff000000810b0 */
[C---:B------:R-:W-:Y:S08]  /*357b0*/  HMMA.1688.F32.TF32 R36, R52.reuse, R144, R172 ;  /* 0x000000903424723c */ /* 0x040ff000000810ac */
[C---:B------:R-:W-:Y:S08]  /*357c0*/  HMMA.1688.F32.TF32 R40, R52.reuse, R140, R168 ;  /* 0x0000008c3428723c */ /* 0x040ff000000810a8 */
[----:B------:R-:W-:Y:S07]  /*357d0*/  HMMA.1688.F32.TF32 R28, R52, R152, R180 ;  /* 0x00000098341c723c */ /* 0x000fee00000810b4 */
[----:B------:R-:W-:Y:S01]  /*357e0*/  IMAD.MOV.U32 R182, RZ, RZ, R239 ;  /* 0x000000ffffb67224 */ /* 0x000fe200078e00ef */
[----:B------:R-:W-:Y:S01]  /*357f0*/  MOV R181, R238 ;  /* 0x000000ee00b57202 */ /* 0x000fe20000000f00 */
[----:B------:R-:W-:-:S02]  /*35800*/  IMAD.MOV.U32 R180, RZ, RZ, R237 ;  /* 0x000000ffffb47224 */ /* 0x000fc400078e00ed */
[----:B------:R-:W-:Y:S02]  /*35810*/  IMAD.MOV.U32 R179, RZ, RZ, R232 ;  /* 0x000000ffffb37224 */ /* 0x000fe400078e00e8 */
[----:B------:R-:W-:Y:S02]  /*35820*/  IMAD.MOV.U32 R178, RZ, RZ, R230 ;  /* 0x000000ffffb27224 */ /* 0x000fe400078e00e6 */
[----:B------:R-:W-:Y:S02]  /*35830*/  IMAD.MOV.U32 R176, RZ, RZ, R228 ;  /* 0x000000ffffb07224 */ /* 0x000fe400078e00e4 */
[----:B------:R-:W4:Y:S01]  /*35840*/  LDL.LU R228, [R1+0x155c] ;  /* 0x00155c0001e47983 */ /* 0x000f220000300800 */
[----:B------:R-:W-:-:S03]  /*35850*/  MOV R177, R229 ;  /* 0x000000e500b17202 */ /* 0x000fc60000000f00 */
[----:B------:R-:W4:Y:S04]  /*35860*/  LDL.LU R229, [R1+0x1558] ;  /* 0x0015580001e57983 */ /* 0x000f280000300800 */
[----:B------:R-:W4:Y:S04]  /*35870*/  LDL.LU R230, [R1+0x1554] ;  /* 0x0015540001e67983 */ /* 0x000f280000300800 */
[----:B------:R-:W4:Y:S01]  /*35880*/  LDL.LU R232, [R1+0x1550] ;  /* 0x0015500001e87983 */ /* 0x000f220000300800 */
[----:B------:R-:W-:Y:S02]  /*35890*/  IMAD.MOV.U32 R183, RZ, RZ, R231 ;  /* 0x000000ffffb77224 */ /* 0x000fe400078e00e7 */
[----:B--2---:R-:W-:-:S02]  /*358a0*/  IMAD.MOV.U32 R175, RZ, RZ, R236 ;  /* 0x000000ffffaf7224 */ /* 0x004fc400078e00ec */
[----:B---3--:R-:W-:Y:S02]  /*358b0*/  IMAD.MOV.U32 R174, RZ, RZ, R235 ;  /* 0x000000ffffae7224 */ /* 0x008fe400078e00eb */
[----:B----4-:R-:W-:Y:S02]  /*358c0*/  IMAD.MOV.U32 R172, RZ, RZ, R233 ;  /* 0x000000ffffac7224 */ /* 0x010fe400078e00e9 */
[----:B------:R-:W2:Y:S01]  /*358d0*/  LDL.LU R233, [R1+0x154c] ;  /* 0x00154c0001e97983 */ /* 0x000ea20000300800 */
[----:B------:R-:W-:-:S03]  /*358e0*/  MOV R173, R234 ;  /* 0x000000ea00ad7202 */ /* 0x000fc60000000f00 */
[----:B------:R-:W2:Y:S04]  /*358f0*/  LDL.LU R234, [R1+0x1548] ;  /* 0x0015480001ea7983 */ /* 0x000ea80000300800 */
[----:B------:R-:W2:Y:S04]  /*35900*/  LDL.LU R235, [R1+0x1544] ;  /* 0x0015440001eb7983 */ /* 0x000ea80000300800 */
        /* <DEDUP_REMOVED lines=8> */
[----:B------:R-:W2:Y:S01]  /*35990*/  LDL.LU R231, [R1+0x1530] ;  /* 0x0015300001e77983 */ /* 0x000ea20000300800 */
[----:B------:R-:W-:Y:S01]  /*359a0*/  IMAD.MOV.U32 R208, RZ, RZ, R111 ;  /* 0x000000ffffd07224 */ /* 0x000fe200078e006f */
[----:B------:R-:W-:Y:S01]  /*359b0*/  MOV R209, R110 ;  /* 0x0000006e00d17202 */ /* 0x000fe20000000f00 */
[----:B------:R-:W-:-:S02]  /*359c0*/  IMAD.MOV.U32 R210, RZ, RZ, R109 ;  /* 0x000000ffffd27224 */ /* 0x000fc400078e006d */
[----:B------:R-:W-:Y:S01]  /*359d0*/  IMAD.MOV.U32 R211, RZ, RZ, R108 ;  /* 0x000000ffffd37224 */ /* 0x000fe200078e006c */
[----:B------:R-:W-:Y:S01]  /*359e0*/  HMMA.1688.F32.TF32 R192, R196, R132, R192 ;  /* 0x00000084c4c0723c */ /* 0x000fe200000810c0 */
[----:B------:R-:W-:Y:S01]  /*359f0*/  IMAD.MOV.U32 R200, RZ, RZ, R115 ;  /* 0x000000ffffc87224 */ /* 0x000fe200078e0073 */
[----:B------:R-:W-:Y:S01]  /*35a00*/  MOV R201, R114 ;  /* 0x0000007200c97202 */ /* 0x000fe20000000f00 */
[----:B------:R-:W-:Y:S02]  /*35a10*/  IMAD.MOV.U32 R202, RZ, RZ, R113 ;  /* 0x000000ffffca7224 */ /* 0x000fe400078e0071 */
[----:B------:R-:W-:-:S03]  /*35a20*/  IMAD.MOV.U32 R203, RZ, RZ, R112 ;  /* 0x000000ffffcb7224 */ /* 0x000fc600078e0070 */
[C---:B------:R-:W-:Y:S08]  /*35a30*/  HMMA.1688.F32.TF32 R172, R196.reuse, R152, R172 ;  /* 0x00000098c4ac723c */ /* 0x040ff000000810ac */
[C---:B------:R-:W-:Y:S08]  /*35a40*/  HMMA.1688.F32.TF32 R176, R196.reuse, R148, R176 ;  /* 0x00000094c4b0723c */ /* 0x040ff000000810b0 */
[C---:B------:R-:W-:Y:S08]  /*35a50*/  HMMA.1688.F32.TF32 R180, R196.reuse, R144, R180 ;  /* 0x00000090c4b4723c */ /* 0x040ff000000810b4 */
[C---:B------:R-:W-:Y:S08]  /*35a60*/  HMMA.1688.F32.TF32 R184, R196.reuse, R140, R184 ;  /* 0x0000008cc4b8723c */ /* 0x040ff000000810b8 */
[----:B------:R-:W-:Y:S01]  /*35a70*/  HMMA.1688.F32.TF32 R188, R196, R136, R188 ;  /* 0x00000088c4bc723c */ /* 0x000fe200000810bc */
        /* <DEDUP_REMOVED lines=8> */
[C---:B------:R-:W-:Y:S01]  /*35b00*/  HMMA.1688.F32.TF32 R88, R116.reuse, R156, R88 ;  /* 0x0000009c7458723c */ /* 0x040fe20000081058 */
[----:B------:R-:W-:Y:S04]  /*35b10*/  LDS R84, [R3+0x18100] ;  /* 0x0181000003547984 */ /* 0x000fe80000000800 */
[----:B------:R-:W-:Y:S03]  /*35b20*/  LDS R86, [R3+0x19100] ;  /* 0x0191000003567984 */ /* 0x000fe60000000800 */
[C---:B------:R-:W-:Y:S01]  /*35b30*/  HMMA.1688.F32.TF32 R92, R116.reuse, R152, R92 ;  /* 0x00000098745c723c */ /* 0x040fe2000008105c */
[----:B------:R-:W-:Y:S04]  /*35b40*/  LDS R85, [R0+0x18100] ;  /* 0x0181000000557984 */ /* 0x000fe80000000800 */
[----:B------:R-:W-:Y:S03]  /*35b50*/  LDS R87, [R0+0x19100] ;  /* 0x0191000000577984 */ /* 0x000fe60000000800 */
[C---:B------:R-:W-:Y:S08]  /*35b60*/  HMMA.1688.F32.TF32 R96, R116.reuse, R148, R96 ;  /* 0x000000947460723c */ /* 0x040ff00000081060 */
[C---:B------:R-:W-:Y:S08]  /*35b70*/  HMMA.1688.F32.TF32 R100, R116.reuse, R144, R100 ;  /* 0x000000907464723c */ /* 0x040ff00000081064 */
[C---:B------:R-:W-:Y:S08]  /*35b80*/  HMMA.1688.F32.TF32 R104, R116.reuse, R140, R104 ;  /* 0x0000008c7468723c */ /* 0x040ff00000081068 */
[----:B---3--:R-:W-:Y:S01]  /*35b90*/  HMMA.1688.F32.TF32 R108, R116, R136, R236 ;  /* 0x00000088746c723c */ /* 0x008fe200000810ec */
[----:B------:R-:W-:Y:S04]  /*35ba0*/  LDS R236, [R3+0x18280] ;  /* 0x0182800003ec7984 */ /* 0x000fe80000000800 */
[----:B------:R-:W-:Y:S04]  /*35bb0*/  LDS R238, [R3+0x19280] ;  /* 0x0192800003ee7984 */ /* 0x000fe80000000800 */
[----:B------:R-:W-:Y:S04]  /*35bc0*/  LDS R237, [R0+0x18280] ;  /* 0x0182800000ed7984 */ /* 0x000fe80000000800 */
[----:B------:R-:W1:Y:S01]  /*35bd0*/  LDS R239, [R0+0x19280] ;  /* 0x0192800000ef7984 */ /* 0x000e620000000800 */
[C---:B----4-:R-:W-:Y:S08]  /*35be0*/  HMMA.1688.F32.TF32 R168, R196.reuse, R156, R168 ;  /* 0x0000009cc4a8723c */ /* 0x050ff000000810a8 */
[----:B------:R-:W-:Y:S08]  /*35bf0*/  HMMA.1688.F32.TF32 R196, R196, R128, R208 ;  /* 0x00000080c4c4723c */ /* 0x000ff000000810d0 */
[----:B-1----:R-:W-:Y:S11]  /*35c00*/  HMMA.1688.F32.TF32 R200, R236, R156, R200 ;  /* 0x0000009cecc8723c */ /* 0x002ff600000810c8 */
[----:B------:R-:W-:Y:S04]  /*35c10*/  @!UPT UIADD3 URZ, URZ, URZ, URZ ;  /* 0x0000003f3f3ff290 */ /* 0x000fe8000fffe03f */
        /* <DEDUP_REMOVED lines=24> */
[C---:B--2---:R-:W-:Y:S03]  /*35da0*/  HMMA.1688.F32.TF32 R112, R116.reuse, R132, R232 ;  /* 0x000000847470723c */ /* 0x044fe600000810e8 */
        /* <DEDUP_REMOVED lines=29> */
[C---:B------:R-:W-:Y:S11]  /*35f80*/  HMMA.1688.F32.TF32 R204, R236.reuse, R152, R204 ;  /* 0x00000098eccc723c */ /* 0x040ff600000810cc */
[----:B------:R-:W-:Y:S11]  /*35f90*/  @!UPT UIADD3 URZ, URZ, URZ, URZ ;  /* 0x0000003f3f3ff290 */ /* 0x000ff6000fffe03f */
[----:B------:R-:W-:Y:S01]  /*35fa0*/  @!UPT UIADD3 URZ, URZ, URZ, URZ ;  /* 0x0000003f3f3ff290 */ /* 0x000fe2000fffe03f */
        /* <DEDUP_REMOVED lines=8> */
[C---:B---3--:R-:W-:Y:S08]  /*36030*/  HMMA.1688.F32.TF32 R208, R236.reuse, R148, R208 ;  /* 0x00000094ecd0723c */ /* 0x048ff000000810d0 */
[C---:B----4-:R-:W-:Y:S11]  /*36040*/  HMMA.1688.F32.TF32 R212, R236.reuse, R144, R212 ;  /* 0x00000090ecd4723c */ /* 0x050ff600000810d4 */
[----:B------:R-:W-:Y:S04]  /*36050*/  @!UPT UIADD3 URZ, URZ, URZ, URZ ;  /* 0x0000003f3f3ff290 */ /* 0x000fe8000fffe03f */
[----:B------:R-:W-:Y:S04]  /*36060*/  STL [R1+0x14a4], R208 ;  /* 0x0014a4d001007387 */ /* 0x000fe80000100800 */
[----:B------:R-:W-:Y:S04]  /*36070*/  STL [R1+0x14a0], R209 ;  /* 0x0014a0d101007387 */ /* 0x000fe80000100800 */
[----:B------:R-:W-:Y:S04]  /*36080*/  STL [R1+0x149c], R210 ;  /* 0x00149cd201007387 */ /* 0x000fe80000100800 */
[----:B------:R-:W-:Y:S01]  /*36090*/  STL [R1+0x1498], R211 ;  /* 0x001498d301007387 */ /* 0x000fe20000100800 */
[----:B------:R-:W-:Y:S03]  /*360a0*/  HMMA.1688.F32.TF32 R216, R236, R140, R216 ;  /* 0x0000008cecd8723c */ /* 0x000fe600000810d8 */
[----:B------:R3:W-:Y:S04]  /*360b0*/  STL [R1+0x14b4], R212 ;  /* 0x0014b4d401007387 */ /* 0x0007e80000100800 */
[----:B------:R4:W-:Y:S04]  /*360c0*/  STL [R1+0x14b0], R213 ;  /* 0x0014b0d501007387 */ /* 0x0009e80000100800 */
[----:B------:R1:W-:Y:S04]  /*360d0*/  STL [R1+0x14ac], R214 ;  /* 0x0014acd601007387 */ /* 0x0003e80000100800 */
[----:B------:R1:W-:Y:S04]  /*360e0*/  STL [R1+0x14a8], R215 ;  /* 0x0014a8d701007387 */ /* 0x0003e80000100800 */
[----:B------:R-:W2:Y:S04]  /*360f0*/  LDL.LU R244, [R1+0x140] ;  /* 0x0001400001f47983 */ /* 0x000ea80000300800 */
[----:B------:R-:W2:Y:S04]  /*36100*/  LDL.LU R245, [R1+0x144] ;  /* 0x0001440001f57983 */ /* 0x000ea80000300800 */
[----:B------:R-:W2:Y:S04]  /*36110*/  LDL.LU R246, [R1+0x148] ;  /* 0x0001480001f67983 */ /* 0x000ea80000300800 */
[----:B------:R-:W2:Y:S01]  /*36120*/  LDL.LU R247, [R1+0x14c] ;  /* 0x00014c0001f77983 */ /* 0x000ea20000300800 */
[C---:B-1----:R-:W-:Y:S03]  /*36130*/  HMMA.1688.F32.TF32 R196, R160.reuse, R156, R224 ;  /* 0x0000009ca0c4723c */ /* 0x042fe600000810e0 */
[----:B------:R-:W-:Y:S04]  /*36140*/  STL [R1+0x14c4], R216 ;  /* 0x0014c4d801007387 */ /* 0x000fe80000100800 */
[----:B------:R-:W-:Y:S04]  /*36150*/  STL [R1+0x14c0], R217 ;  /* 0x0014c0d901007387 */ /* 0x000fe80000100800 */
[----:B------:R-:W-:Y:S01]  /*36160*/  STL [R1+0x14bc], R218 ;  /* 0x0014bcda01007387 */ /* 0x000fe20000100800 */
[----:B------:R-:W-:Y:S03]  /*36170*/  HMMA.1688.F32.TF32 R192, R160, R152, R248 ;  /* 0x00000098a0c0723c */ /* 0x000fe600000810f8 */
[----:B------:R-:W-:Y:S08]  /*36180*/  STL [R1+0x14b8], R219 ;  /* 0x0014b8db01007387 */ /* 0x000ff00000100800 */
[----:B------:R1:W-:Y:S04]  /*36190*/  STL.64 [R1+0x30], R196 ;  /* 0x000030c401007387 */ /* 0x0003e80000100a00 */
[----:B------:R1:W-:Y:S04]  /*361a0*/  STL.64 [R1+0x38], R198 ;  /* 0x000038c601007387 */ /* 0x0003e80000100a00 */
[----:B------:R-:W2:Y:S04]  /*361b0*/  LDL.LU R248, [R1+0x130] ;  /* 0x0001300001f87983 */ /* 0x000ea80000300800 */
[----:B------:R-:W2:Y:S04]  /*361c0*/  LDL.LU R249, [R1+0x134] ;  /* 0x0001340001f97983 */ /* 0x000ea80000300800 */
[----:B------:R-:W2:Y:S04]  /*361d0*/  LDL.LU R250, [R1+0x138] ;  /* 0x0001380001fa7983 */ /* 0x000ea80000300800 */
[----:B------:R-:W2:Y:S01]  /*361e0*/  LDL.LU R251, [R1+0x13c] ;  /* 0x00013c0001fb7983 */ /* 0x000ea20000300800 */
[C---:B------:R-:W-:Y:S03]  /*361f0*/  HMMA.1688.F32.TF32 R228, R236.reuse, R136, R228 ;  /* 0x00000088ece4723c */ /* 0x040fe600000810e4 */
[----:B---3--:R-:W3:Y:S04]  /*36200*/  LDL.LU R212, [R1+0x120] ;  /* 0x0001200001d47983 */ /* 0x008ee80000300800 */
[----:B----4-:R-:W3:Y:S01]  /*36210*/  LDL.LU R213, [R1+0x124] ;  /* 0x0001240001d57983 */ /* 0x010ee20000300800 */
[C---:B------:R-:W-:Y:S03]  /*36220*/  HMMA.1688.F32.TF32 R232, R236.reuse, R132, R232 ;  /* 0x00000084ece8723c */ /* 0x040fe600000810e8 */
[----:B------:R-:W3:Y:S04]  /*36230*/  LDL.LU R214, [R1+0x128] ;  /* 0x0001280001d67983 */ /* 0x000ee80000300800 */
[----:B------:R-:W3:Y:S01]  /*36240*/  LDL.LU R215, [R1+0x12c] ;  /* 0x00012c0001d77983 */ /* 0x000ee20000300800 */
        /* <DEDUP_REMOVED lines=9> */
[C---:B------:R-:W-:Y:S01]  /*362e0*/  HMMA.1688.F32.TF32 R208, R160.reuse, R148, R220 ;  /* 0x00000094a0d0723c */ /* 0x040fe200000810dc */
[----:B------:R-:W-:Y:S01]  /*362f0*/  IMAD.MOV.U32 R202, RZ, RZ, R192 ;  /* 0x000000ffffca7224 */ /* 0x000fe200078e00c0 */
[----:B-1----:R-:W-:Y:S01]  /*36300*/  MOV R196, R193 ;  /* 0x000000c100c47202 */ /* 0x002fe20000000f00 */
[----:B------:R-:W-:Y:S01]  /*36310*/  IMAD.MOV.U32 R197, RZ, RZ, R194 ;  /* 0x000000ffffc57224 */ /* 0x000fe200078e00c2 */
[----:B------:R-:W4:Y:S11]  /*36320*/  LDL.LU R220, [R1+0x50] ;  /* 0x0000500001dc7983 */ /* 0x000f360000300800 */
[----:B------:R-:W-:Y:S09]  /*36330*/  @!UPT UIADD3 URZ, URZ, URZ, URZ ;  /* 0x0000003f3f3ff290 */ /* 0x000ff2000fffe03f */
[----:B------:R-:W-:Y:S01]  /*36340*/  IMAD.MOV.U32 R204, RZ, RZ, R208 ;  /* 0x000000ffffcc7224 */ /* 0x000fe200078e00d0 */
[----:B------:R-:W-:Y:S01]  /*36350*/  MOV R205, R209 ;  /* 0x000000d100cd7202 */ /* 0x000fe20000000f00 */
[----:B------:R-:W-:Y:S01]  /*36360*/  IMAD.MOV.U32 R200, RZ, RZ, R210 ;  /* 0x000000ffffc87224 */ /* 0x000fe200078e00d2 */
[----:B------:R-:W4:Y:S01]  /*36370*/  LDL.LU R221, [R1+0x54] ;  /* 0x0000540001dd7983 */ /* 0x000f220000300800 */
[----:B------:R-:W-:Y:S02]  /*36380*/  IMAD.MOV.U32 R201, RZ, RZ, R211 ;  /* 0x000000ffffc97224 */ /* 0x000fe400078e00d3 */
[----:B------:R-:W-:Y:S01]  /*36390*/  IMAD.MOV.U32 R192, RZ, RZ, R195 ;  /* 0x000000ffffc07224 */ /* 0x000fe200078e00c3 */
[----:B------:R-:W4:Y:S04]  /*363a0*/  LDL.LU R222, [R1+0x58] ;  /* 0x0000580001de7983 */ /* 0x000f280000300800 */
[----:B------:R-:W4:Y:S01]  /*363b0*/  LDL.LU R223, [R1+0x5c] ;  /* 0x00005c0001df7983 */ /* 0x000f220000300800 */
[----:B--2---:R-:W-:Y:S03]  /*363c0*/  HMMA.1688.F32.TF32 R208, R160, R144, R244 ;  /* 0x00000090a0d0723c */ /* 0x004fe600000810f4 */
[----:B------:R-:W2:Y:S04]  /*363d0*/  LDL.LU R244, [R1+0x20] ;  /* 0x0000200001f47983 */ /* 0x000ea80000300800 */
[----:B------:R-:W2:Y:S04]  /*363e0*/  LDL.LU R245, [R1+0x24] ;  /* 0x0000240001f57983 */ /* 0x000ea80000300800 */
[----:B------:R-:W2:Y:S04]  /*363f0*/  LDL.LU R246, [R1+0x28] ;  /* 0x0000280001f67983 */ /* 0x000ea80000300800 */
[----:B------:R-:W2:Y:S09]  /*36400*/  LDL.LU R247, [R1+0x2c] ;  /* 0x00002c0001f77983 */ /* 0x000eb20000300800 */
[----:B------:R-:W-:Y:S01]  /*36410*/  IMAD.MOV.U32 R193, RZ, RZ, R208 ;  /* 0x000000ffffc17224 */ /* 0x000fe200078e00d0 */
[----:B------:R-:W-:Y:S01]  /*36420*/  MOV R194, R209 ;  /* 0x000000d100c27202 */ /* 0x000fe20000000f00 */
[----:B------:R-:W-:-:S02]  /*36430*/  IMAD.MOV.U32 R195, RZ, RZ, R210 ;  /* 0x000000ffffc37224 */ /* 0x000fc400078e00d2 */
[----:B------:R-:W-:Y:S01]  /*36440*/  IMAD.MOV.U32 R198, RZ, RZ, R211 ;  /* 0x000000ffffc67224 */ /* 0x000fe200078e00d3 */
[----:B------:R-:W-:Y:S01]  /*36450*/  HMMA.1688.F32.TF32 R216, R160, R140, R248 ;  /* 0x0000008ca0d8723c */ /* 0x000fe200000810f8 */
[----:B------:R-:W2:Y:S04]  /*36460*/  LDL.LU R248, [R1] ;  /* 0x0000000001f87983 */ /* 0x000ea80000300800 */
[----:B------:R-:W2:Y:S04]  /*36470*/  LDL.LU R249, [R1+0x4] ;  /* 0x0000040001f97983 */ /* 0x000ea80000300800 */
[----:B------:R-:W2:Y:S04]  /*36480*/  LDL.LU R250, [R1+0x8] ;  /* 0x0000080001fa7983 */ /* 0x000ea80000300800 */
[----:B------:R-:W2:Y:S11]  /*36490*/  LDL.LU R251, [R1+0xc] ;  /* 0x00000c0001fb7983 */ /* 0x000eb60000300800 */
[----:B------:R-:W-:Y:S01]  /*364a0*/  IMAD.MOV.U32 R208, RZ, RZ, R216 ;  /* 0x000000ffffd07224 */ /* 0x000fe200078e00d8 */
[----:B------:R-:W-:Y:S01]  /*364b0*/  MOV R209, R217 ;  /* 0x000000d900d17202 */ /* 0x000fe20000000f00 */
[----:B------:R-:W-:-:S02]  /*364c0*/  IMAD.MOV.U32 R210, RZ, RZ, R218 ;  /* 0x000000ffffd27224 */ /* 0x000fc400078e00da */
[----:B------:R-:W-:Y:S02]  /*364d0*/  IMAD.MOV.U32 R211, RZ, RZ, R219 ;  /* 0x000000ffffd37224 */ /* 0x000fe400078e00db */
[C---:B---3--:R-:W-:Y:S08]  /*364e0*/  HMMA.1688.F32.TF32 R216, R160.reuse, R136, R212 ;  /* 0x00000088a0d8723c */ /* 0x048ff000000810d4 */
[C---:B----4-:R-:W-:Y:S08]  /*364f0*/  HMMA.1688.F32.TF32 R240, R160.reuse, R132, R240 ;  /* 0x00000084a0f0723c */ /* 0x050ff000000810f0 */
[----:B------:R-:W-:Y:S08]  /*36500*/  HMMA.1688.F32.TF32 R160, R160, R128, R224 ;  /* 0x00000080a0a0723c */ /* 0x000ff000000810e0 */
[----:B------:R-:W-:Y:S01]  /*36510*/  IMAD.MOV.U32 R214, RZ, RZ, R218 ;  /* 0x000000ffffd67224 */ /* 0x000fe200078e00da */
[----:B------:R-:W-:Y:S01]  /*36520*/  MOV R213, R217 ;  /* 0x000000d900d57202 */ /* 0x000fe20000000f00 */
[----:B------:R-:W-:-:S02]  /*36530*/  IMAD.MOV.U32 R215, RZ, RZ, R219 ;  /* 0x000000ffffd77224 */ /* 0x000fc400078e00db */
[----:B------:R-:W-:-:S04]  /*36540*/  IMAD.MOV.U32 R212, RZ, RZ, R216 ;  /* 0x000000ffffd47224 */ /* 0x000fc800078e00d8 */
[----:B------:R-:W-:Y:S01]  /*36550*/  IMAD.MOV.U32 R218, RZ, RZ, R242 ;  /* 0x000000ffffda7224 */ /* 0x000fe200078e00f2 */
[----:B------:R-:W-:Y:S01]  /*36560*/  MOV R217, R241 ;  /* 0x000000f100d97202 */ /* 0x000fe20000000f00 */
[----:B------:R-:W-:Y:S02]  /*36570*/  IMAD.MOV.U32 R219, RZ, RZ, R243 ;  /* 0x000000ffffdb7224 */ /* 0x000fe400078e00f3 */
[----:B------:R-:W-:Y:S01]  /*36580*/  IMAD.MOV.U32 R216, RZ, RZ, R240 ;  /* 0x000000ffffd87224 */ /* 0x000fe200078e00f0 */
[----:B------:R-:W3:Y:S04]  /*36590*/  LDL.LU.64 R242, [R1+0x1528] ;  /* 0x0015280001f27983 */ /* 0x000ee80000300a00 */
[----:B------:R-:W3:Y:S01]  /*365a0*/  LDL.LU.64 R240, [R1+0x1520] ;  /* 0x0015200001f07983 */ /* 0x000ee20000300a00 */
[----:B------:R-:W-:Y:S01]  /*365b0*/  IMAD.MOV.U32 R199, RZ, RZ, R160 ;  /* 0x000000ffffc77224 */ /* 0x000fe200078e00a0 */
[----:B------:R-:W-:-:S02]  /*365c0*/  MOV R203, R161 ;  /* 0x000000a100cb7202 */ /* 0x000fc40000000f00 */
[----:B------:R-:W4:Y:S01]  /*365d0*/  LDL.LU.64 R226, [R1+0x1518] ;  /* 0x0015180001e27983 */ /* 0x000f220000300a00 */
[----:B------:R-:W-:-:S03]  /*365e0*/  IMAD.MOV.U32 R206, RZ, RZ, R162 ;  /* 0x000000ffffce7224 */ /* 0x000fc600078e00a2 */
[----:B------:R-:W4:Y:S04]  /*365f0*/  LDL.LU.64 R224, [R1+0x1510] ;  /* 0x0015100001e07983 */ /* 0x000f280000300a00 */
[----:B------:R-:W3:Y:S04]  /*36600*/  LDL.LU R160, [R1+0x10] ;  /* 0x0000100001a07983 */ /* 0x000ee80000300800 */
[----:B------:R-:W3:Y:S04]  /*36610*/  LDL.LU R161, [R1+0x14] ;  /* 0x0000140001a17983 */ /* 0x000ee80000300800 */
[----:B------:R-:W3:Y:S01]  /*36620*/  LDL.LU R162, [R1+0x18] ;  /* 0x0000180001a27983 */ /* 0x000ee20000300800 */
[C---:B------:R-:W-:Y:S08]  /*36630*/  HMMA.1688.F32.TF32 R44, R52.reuse, R136, R44 ;  /* 0x00000088342c723c */ /* 0x040ff0000008102c */
[C---:B------:R-:W-:Y:S08]  /*36640*/  HMMA.1688.F32.TF32 R48, R52.reuse, R132, R48 ;  /* 0x000000843430723c */ /* 0x040ff00000081030 */
[----:B------:R-:W-:Y:S01]  /*36650*/  HMMA.1688.F32.TF32 R52, R52, R128, R164 ;  /* 0x000000803434723c */ /* 0x000fe200000810a4 */
[----:B------:R-:W-:Y:S04]  /*36660*/  LDS R164, [R3+0x18380] ;  /* 0x0183800003a47984 */ /* 0x000fe80000000800 */
[----:B------:R-:W-:Y:S04]  /*36670*/  LDS R166, [R3+0x19380] ;  /* 0x0193800003a67984 */ /* 0x000fe80000000800 */
[----:B------:R-:W-:Y:S04]  /*36680*/  LDS R165, [R0+0x18380] ;  /* 0x0183800000a57984 */ /* 0x000fe80000000800 */
[----:B------:R-:W1:Y:S01]  /*36690*/  LDS R167, [R0+0x19380] ;  /* 0x0193800000a77984 */ /* 0x000e620000000800 */
[----:B------:R-:W-:-:S02]  /*366a0*/  IMAD.MOV.U32 R207, RZ, RZ, R163 ;  /* 0x000000ffffcf7224 */ /* 0x000fc400078e00a3 */
[----:B------:R-:W-:Y:S01]  /*366b0*/  IMAD.MOV.U32 R163, RZ, RZ, R2 ;  /* 0x000000ffffa37224 */ /* 0x000fe200078e0002 */
[C---:B-1----:R-:W-:Y:S11]  /*366c0*/  HMMA.1688.F32.TF32 R220, R164.reuse, R156, R220 ;  /* 0x0000009ca4dc723c */ /* 0x042ff600000810dc */
[----:B------:R-:W-:Y:S11]  /*366d0*/  @!UPT UIADD3 URZ, URZ, URZ, URZ ;  /* 0x0000003f3f3ff290 */ /* 0x000ff6000fffe03f */
[----:B------:R-:W-:Y:S02]  /*366e0*/  @!UPT UIADD3 URZ, URZ, URZ, URZ ;  /* 0x0000003f3f3ff290 */ /* 0x000fe4000fffe03f */
[----:B------:R-:W-:Y:S01]  /*366f0*/  IMAD.MOV.U32 R157, RZ, RZ, R222 ;  /* 0x000000ffff9d7224 */ /* 0x000fe200078e00de */
[----:B------:R-:W-:Y:S01]  /*36700*/  MOV R135, R220 ;  /* 0x000000dc00877202 */ /* 0x000fe20000000f00 */
[----:B------:R-:W-:Y:S02]  /*36710*/  IMAD.MOV.U32 R156, RZ, RZ, R223 ;  /* 0x000000ffff9c7224 */ /* 0x000fe400078e00df */
[----:B------:R-:W-:Y:S01]  /*36720*/  IMAD.MOV.U32 R134, RZ, RZ, R221 ;  /* 0x000000ffff867224 */ /* 0x000fe200078e00dd */
[----:B------:R-:W4:Y:S04]  /*36730*/  LDL.LU.64 R222, [R1+0x1508] ;  /* 0x0015080001de7983 */ /* 0x000f280000300a00 */
[----:B------:R-:W4:Y:S01]  /*36740*/  LDL.LU.64 R220, [R1+0x1500] ;  /* 0x0015000001dc7983 */ /* 0x000f220000300a00 */
[C---:B--2---:R-:W-:Y:S11]  /*36750*/  HMMA.1688.F32.TF32 R244, R164.reuse, R152, R244 ;  /* 0x00000098a4f4723c */ /* 0x044ff600000810f4 */
[----:B------:R-:W-:Y:S11]  /*36760*/  @!UPT UIADD3 URZ, URZ, URZ, URZ ;  /* 0x0000003f3f3ff290 */ /* 0x000ff6000fffe03f */
[----:B------:R-:W-:Y:S02]  /*36770*/  @!UPT UIADD3 URZ, URZ, URZ, URZ ;  /* 0x0000003f3f3ff290 */ /* 0x000fe4000fffe03f */
[----:B------:R-:W-:Y:S01]  /*36780*/  IMAD.MOV.U32 R252, RZ, RZ, R246 ;  /* 0x000000fffffc7224 */ /* 0x000fe200078e00f6 */
[----:B------:R-:W-:Y:S01]  /*36790*/  MOV R153, R245 ;  /* 0x000000f500997202 */ /* 0x000fe20000000f00 */
[----:B------:R-:W-:Y:S02]  /*367a0*/  IMAD.MOV.U32 R2, RZ, RZ, R247 ;  /* 0x000000ffff027224 */ /* 0x000fe400078e00f7 */
[----:B------:R-:W-:Y:S01]  /*367b0*/  IMAD.MOV.U32 R152, RZ, RZ, R244 ;  /* 0x000000ffff987224 */ /* 0x000fe200078e00f4 */
[----:B------:R-:W2:Y:S04]  /*367c0*/  LDL.LU.64 R246, [R1+0x14f8] ;  /* 0x0014f80001f67983 */ /* 0x000ea80000300a00 */
[----:B------:R-:W2:Y:S01]  /*367d0*/  LDL.LU.64 R244, [R1+0x14f0] ;  /* 0x0014f00001f47983 */ /* 0x000ea20000300a00 */
[C---:B------:R-:W-:Y:S11]  /*367e0*/  HMMA.1688.F32.TF32 R248, R164.reuse, R144, R248 ;  /* 0x00000090a4f8723c */ /* 0x040ff600000810f8 */
[----:B------:R-:W-:Y:S11]  /*367f0*/  @!UPT UIADD3 URZ, URZ, URZ, URZ ;  /* 0x0000003f3f3ff290 */ /* 0x000ff6000fffe03f */
[----:B------:R-:W-:Y:S02]  /*36800*/  @!UPT UIADD3 URZ, URZ, URZ, URZ ;  /* 0x0000003f3f3ff290 */ /* 0x000fe4000fffe03f */
[----:B------:R-:W-:Y:S02]  /*36810*/  IMAD.MOV.U32 R151, RZ, RZ, R250 ;  /* 0x000000ffff977224 */ /* 0x000fe400078e00fa */
[----:B------:R-:W-:Y:S02]  /*36820*/  IMAD.MOV.U32 R150, RZ, RZ, R251 ;  /* 0x000000ffff967224 */ /* 0x000fe400078e00fb */
[----:B------:R-:W2:Y:S01]  /*36830*/  LDL.LU.64 R250, [R1+0x14e8] ;  /* 0x0014e80001fa7983 */ /* 0x000ea20000300a00 */
[----:B---3--:R-:W-:Y:S11]  /*36840*/  HMMA.1688.F32.TF32 R160, R164, R148, R160 ;  /* 0x00000094a4a0723c */ /* 0x008ff600000810a0 */
[----:B------:R-:W-:Y:S11]  /*36850*/  @!UPT UIADD3 URZ, URZ, URZ, URZ ;  /* 0x0000003f3f3ff290 */ /* 0x000ff6000fffe03f */
[----:B------:R-:W-:Y:S02]  /*36860*/  @!UPT UIADD3 URZ, URZ, URZ, URZ ;  /* 0x0000003f3f3ff290 */ /* 0x000fe4000fffe03f */
[----:B------:R-:W-:Y:S02]  /*36870*/  IMAD.MOV.U32 R147, RZ, RZ, R160 ;  /* 0x000000ffff937224 */ /* 0x000fe400078e00a0 */
[----:B------:R-:W-:Y:S01]  /*36880*/  IMAD.MOV.U32 R146, RZ, RZ, R161 ;  /* 0x000000ffff927224 */ /* 0x000fe200078e00a1 */
[----:B------:R-:W-:Y:S01]  /*36890*/  MOV R161, R248 ;  /* 0x000000f800a17202 */ /* 0x000fe20000000f00 */
[----:B------:R-:W-:Y:S02]  /*368a0*/  IMAD.MOV.U32 R160, RZ, RZ, R249 ;  /* 0x000000ffffa07224 */ /* 0x000fe400078e00f9 */
[----:B------:R-:W3:Y:S01]  /*368b0*/  LDL.LU.64 R248, [R1+0x14e0] ;  /* 0x0014e00001f87983 */ /* 0x000ee20000300a00 */
[----:B------:R-:W-:-:S04]  /*368c0*/  MOV R149, R163 ;  /* 0x000000a300957202 */ /* 0x000fc80000000f00 */
[----:B------:R-:W-:Y:S01]  /*368d0*/  MOV R145, R149 ;  /* 0x0000009500917202 */ /* 0x000fe20000000f00 */
[----:B------:R-:W-:Y:S02]  /*368e0*/  IMAD.MOV.U32 R149, RZ, RZ, R153 ;  /* 0x000000ffff957224 */ /* 0x000fe400078e0099 */
[----:B------:R-:W-:Y:S02]  /*368f0*/  IMAD.MOV.U32 R153, RZ, RZ, R134 ;  /* 0x000000ffff997224 */ /* 0x000fe400078e0086 */
[----:B------:R-:W-:Y:S01]  /*36900*/  IMAD.MOV.U32 R148, RZ, RZ, R162 ;  /* 0x000000ffff947224 */ /* 0x000fe200078e00a2 */
[C---:B----4-:R-:W-:Y:S08]  /*36910*/  HMMA.1688.F32.TF32 R220, R164.reuse, R132, R220 ;  /* 0x00000084a4dc723c */ /* 0x050ff000000810dc */
[----:B--2---:R-:W-:Y:S01]  /*36920*/  HMMA.1688.F32.TF32 R244, R164, R136, R244 ;  /* 0x00000088a4f4723c */ /* 0x004fe200000810f4 */
[----:B------:R-:W-:-:S02]  /*36930*/  IMAD.MOV.U32 R144, RZ, RZ, R148 ;  /* 0x000000ffff907224 */ /* 0x000fc400078e0094 */
[----:B------:R-:W-:Y:S01]  /*36940*/  IMAD.MOV.U32 R148, RZ, RZ, R152 ;  /* 0x000000ffff947224 */ /* 0x000fe200078e0098 */
[----:B------:R-:W-:-:S04]  /*36950*/  MOV R152, R135 ;  /* 0x0000008700987202 */ /* 0x000fc80000000f00 */
[----:B---3--:R-:W-:Y:S07]  /*36960*/  HMMA.1688.F32.TF32 R248, R164, R140, R248 ;  /* 0x0000008ca4f8723c */ /* 0x008fee00000810f8 */
[----:B------:R-:W-:-:S09]  /*36970*/  IMAD.MOV.U32 R140, RZ, RZ, R161 ;  /* 0x000000ffff8c7224 */ /* 0x000fd200078e00a1 */
[----:B------:R-:W-:Y:S01]  /*36980*/  MOV R161, R246 ;  /* 0x000000f600a17202 */ /* 0x000fe20000000f00 */
[----:B------:R-:W-:Y:S02]  /*36990*/  IMAD.MOV.U32 R141, RZ, RZ, R160 ;  /* 0x000000ffff8d7224 */ /* 0x000fe400078e00a0 */
[----:B------:R-:W-:Y:S01]  /*369a0*/  IMAD.MOV.U32 R160, RZ, RZ, R247 ;  /* 0x000000ffffa07224 */ /* 0x000fe200078e00f7 */
[----:B------:R-:W-:Y:S01]  /*369b0*/  HMMA.1688.F32.TF32 R164, R164, R128, R224 ;  /* 0x00000080a4a4723c */ /* 0x000fe200000810e0 */
[----:B------:R-:W-:Y:S04]  /*369c0*/  LDS R224, [R3+0x1a180] ;  /* 0x01a1800003e07984 */ /* 0x000fe80000000800 */
[----:B------:R-:W-:Y:S01]  /*369d0*/  LDS R226, [R3+0x1b180] ;  /* 0x01b1800003e27984 */ /* 0x000fe20000000800 */
[----:B------:R-:W-:Y:S01]  /*369e0*/  IMAD.MOV.U32 R134, RZ, RZ, R248 ;  /* 0x000000ffff867224 */ /* 0x000fe200078e00f8 */
[----:B------:R-:W-:Y:S01]  /*369f0*/  MOV R163, R249 ;  /* 0x000000f900a37202 */ /* 0x000fe20000000f00 */
[----:B------:R-:W-:Y:S01]  /*36a00*/  IMAD.MOV.U32 R162, RZ, RZ, R250 ;  /* 0x000000ffffa27224 */ /* 0x000fe200078e00fa */
[----:B------:R-:W-:Y:S01]  /*36a10*/  LDS R225, [R0+0x1a180] ;  /* 0x01a1800000e17984 */ /* 0x000fe20000000800 */
[----:B------:R-:W-:-:S02]  /*36a20*/  IMAD.MOV.U32 R136, RZ, RZ, R134 ;  /* 0x000000ffff887224 */ /* 0x000fc400078e0086 */
[----:B------:R-:W-:Y:S01]  /*36a30*/  IMAD.MOV.U32 R133, RZ, RZ, R163 ;  /* 0x000000ffff857224 */ /* 0x000fe200078e00a3 */
[----:B------:R-:W-:Y:S01]  /*36a40*/  LDS R227, [R0+0x1b180] ;  /* 0x01b1800000e37984 */ /* 0x000fe20000000800 */
        /* <DEDUP_REMOVED lines=11> */
[----:B------:R-:W-:Y:S01]  /*36b00*/  IMAD.MOV.U32 R151, RZ, RZ, R245 ;  /* 0x000000ffff977224 */ /* 0x000fe200078e00f5 */
[----:B-1----:R-:W-:Y:S01]  /*36b10*/  HMMA.1688.F32.TF32 R240, R160, R158, R240 ;  /* 0x0000009ea0f0723c */ /* 0x002fe200000810f0 */
[----:B------:R-:W-:Y:S11]  /*36b20*/  IMAD.MOV.U32 R135, RZ, RZ, R251 ;  /* 0x000000ffff877224 */ /* 0x000ff600078e00fb */
[----:B------:R-:W-:Y:S11]  /*36b30*/  @!UPT UIADD3 URZ, URZ, URZ, URZ ;  /* 0x0000003f3f3ff290 */ /* 0x000ff6000fffe03f */
[----:B------:R-:W-:Y:S04]  /*36b40*/  STL.64 [R1+0x300], R240 ;  /* 0x000300f001007387 */ /* 0x000fe80000100a00 */
[----:B------:R1:W-:Y:S02]  /*36b50*/  STL.64 [R1+0x308], R242 ;  /* 0x000308f201007387 */ /* 0x0003e40000100a00 */
[----:B-1----:R-:W-:Y:S01]  /*36b60*/  IMAD.MOV.U32 R242, RZ, RZ, R150 ;  /* 0x000000fffff27224 */ /* 0x002fe200078e0096 */
[----:B------:R-:W-:Y:S01]  /*36b70*/  MOV R243, R151 ;  /* 0x0000009700f37202 */ /* 0x000fe20000000f00 */
[----:B------:R-:W2:Y:S04]  /*36b80*/  LDL.LU R150, [R1+0x14dc] ;  /* 0x0014dc0001967983 */ /* 0x000ea80000300800 */
[----:B------:R-:W2:Y:S01]  /*36b90*/  LDL.LU R151, [R1+0x14d8] ;  /* 0x0014d80001977983 */ /* 0x000ea20000300800 */
[----:B------:R-:W-:-:S02]  /*36ba0*/  IMAD.MOV.U32 R251, RZ, RZ, R146 ;  /* 0x000000fffffb7224 */ /* 0x000fc400078e0092 */
[----:B------:R-:W-:Y:S02]  /*36bb0*/  IMAD.MOV.U32 R250, RZ, RZ, R147 ;  /* 0x000000fffffa7224 */ /* 0x000fe400078e0093 */
[----:B------:R-:W-:Y:S02]  /*36bc0*/  IMAD.MOV.U32 R146, RZ, RZ, R222 ;  /* 0x000000ffff927224 */ /* 0x000fe400078e00de */
[----:B------:R-:W-:Y:S01]  /*36bd0*/  IMAD.MOV.U32 R147, RZ, RZ, R223 ;  /* 0x000000ffff937224 */ /* 0x000fe200078e00df */
[----:B------:R-:W-:Y:S01]  /*36be0*/  HMMA.1688.F32.TF32 R120, R160, R154, R120 ;  /* 0x0000009aa078723c */ /* 0x000fe20000081078 */
[----:B------:R-:W-:Y:S01]  /*36bf0*/  IMAD.MOV.U32 R240, RZ, RZ, R146 ;  /* 0x000000fffff07224 */ /* 0x000fe200078e0092 */
[----:B------:R-:W-:Y:S01]  /*36c00*/  MOV R137, R135 ;  /* 0x0000008700897202 */ /* 0x000fe20000000f00 */
[----:B------:R-:W3:Y:S01]  /*36c10*/  LDL.LU R146, [R1+0x14d4] ;  /* 0x0014d40001927983 */ /* 0x000ee20000300800 */
[----:B------:R-:W-:-:S03]  /*36c20*/  IMAD.MOV.U32 R241, RZ, RZ, R147 ;  /* 0x000000fffff17224 */ /* 0x000fc600078e0093 */
[----:B------:R-:W3:Y:S01]  /*36c30*/  LDL.LU R147, [R1+0x14d0] ;  /* 0x0014d00001937983 */ /* 0x000ee20000300800 */
[----:B------:R-:W-:Y:S01]  /*36c40*/  MOV R134, R220 ;  /* 0x000000dc00867202 */ /* 0x000fe20000000f00 */
[----:B------:R-:W-:Y:S01]  /*36c50*/  IMAD.MOV.U32 R135, RZ, RZ, R221 ;  /* 0x000000ffff877224 */ /* 0x000fe200078e00dd */
[----:B------:R-:W-:Y:S01]  /*36c60*/  HMMA.1688.F32.TF32 R8, R160, R142, R8 ;  /* 0x0000008ea008723c */ /* 0x000fe20000081008 */
[----:B------:R-:W-:Y:S01]  /*36c70*/  IMAD.MOV.U32 R247, RZ, RZ, R165 ;  /* 0x000000fffff77224 */ /* 0x000fe200078e00a5 */
[----:B------:R-:W-:Y:S01]  /*36c80*/  MOV R245, R167 ;  /* 0x000000a700f57202 */ /* 0x000fe20000000f00 */
[----:B------:R-:W-:Y:S01]  /*36c90*/  IMAD.MOV.U32 R246, RZ, RZ, R166 ;  /* 0x000000fffff67224 */ /* 0x000fe200078e00a6 */
[----:B------:R-:W-:Y:S01]  /*36ca0*/  LDS R165, [R0+0x1a080] ;  /* 0x01a0800000a57984 */ /* 0x000fe20000000800 */
[----:B------:R-:W-:-:S03]  /*36cb0*/  IMAD.MOV.U32 R244, RZ, RZ, R164 ;  /* 0x000000fffff47224 */ /* 0x000fc600078e00a4 */
[----:B------:R-:W-:Y:S04]  /*36cc0*/  LDS R164, [R3+0x1a080] ;  /* 0x01a0800003a47984 */ /* 0x000fe80000000800 */
[----:B------:R-:W-:Y:S04]  /*36cd0*/  LDS R166, [R3+0x1b080] ;  /* 0x01b0800003a67984 */ /* 0x000fe80000000800 */
[----:B------:R-:W-:Y:S04]  /*36ce0*/  STL.64 [R1+0x2f0], R120 ;  /* 0x0002f07801007387 */ /* 0x000fe80000100a00 */
[----:B------:R1:W-:Y:S04]  /*36cf0*/  STL.64 [R1+0x2f8], R122 ;  /* 0x0002f87a01007387 */ /* 0x0003e80000100a00 */
[----:B------:R-:W4:Y:S04]  /*36d00*/  LDS R167, [R0+0x1b080] ;  /* 0x01b0800000a77984 */ /* 0x000f280000000800 */
[----:B------:R-:W-:Y:S01]  /*36d10*/  LDS R220, [R3+0x1a100] ;  /* 0x01a1000003dc7984 */ /* 0x000fe20000000800 */
[----:B-1----:R-:W-:Y:S01]  /*36d20*/  IMAD.MOV.U32 R122, RZ, RZ, R134 ;  /* 0x000000ffff7a7224 */ /* 0x002fe200078e0086 */
[----:B------:R-:W-:-:S02]  /*36d30*/  MOV R123, R135 ;  /* 0x00000087007b7202 */ /* 0x000fc40000000f00 */
[----:B------:R-:W4:Y:S04]  /*36d40*/  LDL.LU R134, [R1+0x14cc] ;  /* 0x0014cc0001867983 */ /* 0x000f280000300800 */
[----:B------:R-:W4:Y:S04]  /*36d50*/  LDL.LU R135, [R1+0x14c8] ;  /* 0x0014c80001877983 */ /* 0x000f280000300800 */
[----:B------:R-:W-:Y:S04]  /*36d60*/  LDS R222, [R3+0x1b100] ;  /* 0x01b1000003de7984 */ /* 0x000fe80000000800 */
[----:B------:R-:W-:Y:S04]  /*36d70*/  LDS R221, [R0+0x1a100] ;  /* 0x01a1000000dd7984 */ /* 0x000fe80000000800 */
[----:B------:R-:W1:Y:S01]  /*36d80*/  LDS R223, [R0+0x1b100] ;  /* 0x01b1000000df7984 */ /* 0x000e620000000800 */
[C---:B--2---:R-:W-:Y:S11]  /*36d90*/  HMMA.1688.F32.TF32 R124, R160.reuse, R150, R124 ;  /* 0x00000096a07c723c */ /* 0x044ff6000008107c */
[----:B------:R-:W-:Y:S11]  /*36da0*/  @!UPT UIADD3 URZ, URZ, URZ, URZ ;  /* 0x0000003f3f3ff290 */ /* 0x000ff6000fffe03f */
[----:B------:R-:W-:Y:S01]  /*36db0*/  @!UPT UIADD3 URZ, URZ, URZ, URZ ;  /* 0x0000003f3f3ff290 */ /* 0x000fe2000fffe03f */
[----:B------:R-:W-:Y:S04]  /*36dc0*/  STL.64 [R1+0x2e0], R124 ;  /* 0x0002e07c01007387 */ /* 0x000fe80000100a00 */
[----:B------:R3:W-:Y:S02]  /*36dd0*/  STL.64 [R1+0x2e8], R126 ;  /* 0x0002e87e01007387 */ /* 0x0007e40000100a00 */
[C---:B---3--:R-:W-:Y:S08]  /*36de0*/  HMMA.1688.F32.TF32 R124, R160.reuse, R146, R4 ;  /* 0x00000092a07c723c */ /* 0x048ff00000081004 */
[C---:B------:R-:W-:Y:S11]  /*36df0*/  HMMA.1688.F32.TF32 R4, R160.reuse, R138, R12 ;  /* 0x0000008aa004723c */ /* 0x040ff6000008100c */
[----:B------:R-:W-:Y:S04]  /*36e00*/  @!UPT UIADD3 URZ, URZ, URZ, URZ ;  /* 0x0000003f3f3ff290 */ /* 0x000fe8000fffe03f */
[----:B------:R-:W-:Y:S04]  /*36e10*/  STL.64 [R1+0x2d0], R124 ;  /* 0x0002d07c01007387 */ /* 0x000fe80000100a00 */
[----:B------:R-:W-:Y:S04]  /*36e20*/  STL.64 [R1+0x2d8], R126 ;  /* 0x0002d87e01007387 */ /* 0x000fe80000100a00 */
[----:B------:R-:W-:Y:S04]  /*36e30*/  STL.64 [R1+0x2c0], R8 ;  /* 0x0002c00801007387 */ /* 0x000fe80000100a00 */
[----:B------:R-:W-:Y:S04]  /*36e40*/  STL.64 [R1+0x2c8], R10 ;  /* 0x0002c80a01007387 */ /* 0x000fe80000100a00 */
[----:B------:R-:W-:Y:S04]  /*36e50*/  STL.64 [R1+0x2b0], R4 ;  /* 0x0002b00401007387 */ /* 0x000fe80000100a00 */
[----:B------:R4:W-:Y:S02]  /*36e60*/  STL.64 [R1+0x2b8], R6 ;  /* 0x0002b80601007387 */ /* 0x0009e40000100a00 */
[C---:B----4-:R-:W-:Y:S08]  /*36e70*/  HMMA.1688.F32.TF32 R4, R160.reuse, R134, R16 ;  /* 0x00000086a004723c */ /* 0x050ff00000081010 */
[----:B------:R-:W-:Y:S08]  /*36e80*/  HMMA.1688.F32.TF32 R12, R160, R130, R20 ;  /* 0x00000082a00c723c */ /* 0x000ff00000081014 */
[C---:B------:R-:W-:Y:S07]  /*36e90*/  HMMA.1688.F32.TF32 R8, R164.reuse, R158, R24 ;  /* 0x0000009ea408723c */ /* 0x040fee0000081018 */
[----:B------:R-:W-:Y:S04]  /*36ea0*/  STL.64 [R1+0x2a0], R4 ;  /* 0x0002a00401007387 */ /* 0x000fe80000100a00 */
[----:B------:R2:W-:Y:S02]  /*36eb0*/  STL.64 [R1+0x2a8], R6 ;  /* 0x0002a80601007387 */ /* 0x0005e40000100a00 */
[C---:B--2---:R-:W-:Y:S02]  /*36ec0*/  HMMA.1688.F32.TF32 R4, R164.reuse, R154, R28 ;  /* 0x0000009aa404723c */ /* 0x044fe4000008101c */
[----:B------:R-:W-:Y:S04]  /*36ed0*/  STL.64 [R1+0x230], R12 ;  /* 0x0002300c01007387 */ /* 0x000fe80000100a00 */
[----:B------:R2:W-:Y:S04]  /*36ee0*/  STL.64 [R1+0x238], R14 ;  /* 0x0002380e01007387 */ /* 0x0005e80000100a00 */
[----:B------:R-:W-:Y:S04]  /*36ef0*/  STL.64 [R1+0x220], R8 ;  /* 0x0002200801007387 */ /* 0x000fe80000100a00 */
[----:B------:R3:W-:Y:S01]  /*36f00*/  STL.64 [R1+0x228], R10 ;  /* 0x0002280a01007387 */ /* 0x0007e20000100a00 */
[C---:B--2---:R-:W-:Y:S08]  /*36f10*/  HMMA.1688.F32.TF32 R12, R164.reuse, R150, R32 ;  /* 0x00000096a40c723c */ /* 0x044ff00000081020 */
[C---:B------:R-:W-:Y:S01]  /*36f20*/  HMMA.1688.F32.TF32 R124, R164.reuse, R134, R48 ;  /* 0x00000086a47c723c */ /* 0x040fe20000081030 */
[----:B------:R-:W-:Y:S04]  /*36f30*/  STL.64 [R1+0x210], R4 ;  /* 0x0002100401007387 */ /* 0x000fe80000100a00 */
[----:B------:R2:W-:Y:S03]  /*36f40*/  STL.64 [R1+0x218], R6 ;  /* 0x0002180601007387 */ /* 0x0005e60000100a00 */
[----:B---3--:R-:W-:Y:S08]  /*36f50*/  HMMA.1688.F32.TF32 R8, R164, R146, R36 ;  /* 0x00000092a408723c */ /* 0x008ff00000081024 */
[----:B-1----:R-:W-:Y:S01]  /*36f60*/  HMMA.1688.F32.TF32 R16, R220, R138, R76 ;  /* 0x0000008adc10723c */ /* 0x002fe2000008104c */
[----:B------:R-:W-:Y:S01]  /*36f70*/  IMAD.MOV.U32 R28, RZ, RZ, R216 ;  /* 0x000000ffff1c7224 */ /* 0x000fe200078e00d8 */
[----:B------:R-:W-:Y:S01]  /*36f80*/  MOV R29, R217 ;  /* 0x000000d9001d7202 */ /* 0x000fe20000000f00 */
[----:B------:R-:W-:Y:S01]  /*36f90*/  IMAD.MOV.U32 R30, RZ, RZ, R218 ;  /* 0x000000ffff1e7224 */ /* 0x000fe200078e00da */
[----:B------:R-:W-:Y:S01]  /*36fa0*/  MOV R24, R212 ;  /* 0x000000d400187202 */ /* 0x000fe20000000f00 */
[----:B------:R-:W-:-:S02]  /*36fb0*/  IMAD.MOV.U32 R31, RZ, RZ, R219 ;  /* 0x000000ffff1f7224 */ /* 0x000fc400078e00db */
[----:B------:R-:W-:Y:S01]  /*36fc0*/  IMAD.MOV.U32 R25, RZ, RZ, R213 ;  /* 0x000000ffff197224 */ /* 0x000fe200078e00d5 */
[C---:B--2---:R-:W-:Y:S01]  /*36fd0*/  HMMA.1688.F32.TF32 R4, R164.reuse, R142, R40 ;  /* 0x0000008ea404723c */ /* 0x044fe20000081028 */
[----:B------:R-:W-:Y:S04]  /*36fe0*/  STL.64 [R1+0x200], R12 ;  /* 0x0002000c01007387 */ /* 0x000fe80000100a00 */
[----:B------:R-:W-:Y:S04]  /*36ff0*/  STL.64 [R1+0x208], R14 ;  /* 0x0002080e01007387 */ /* 0x000fe80000100a00 */
[----:B------:R-:W-:Y:S04]  /*37000*/  STL.64 [R1+0x1f0], R8 ;  /* 0x0001f00801007387 */ /* 0x000fe80000100a00 */
[----:B------:R1:W-:Y:S01]  /*37010*/  STL.64 [R1+0x1f8], R10 ;  /* 0x0001f80a01007387 */ /* 0x0003e20000100a00 */
[----:B------:R-:W-:Y:S01]  /*37020*/  IMAD.MOV.U32 R26, RZ, RZ, R214 ;  /* 0x000000ffff1a7224 */ /* 0x000fe200078e00d6 */
[----:B------:R-:W-:Y:S01]  /*37030*/  MOV R27, R215 ;  /* 0x000000d7001b7202 */ /* 0x000fe20000000f00 */
[----:B------:R-:W-:Y:S01]  /*37040*/  IMAD.MOV.U32 R20, RZ, RZ, R208 ;  /* 0x000000ffff147224 */ /* 0x000fe200078e00d0 */
[----:B------:R-:W-:Y:S01]  /*37050*/  MOV R22, R210 ;  /* 0x000000d200167202 */ /* 0x000fe20000000f00 */
[----:B------:R-:W-:Y:S01]  /*37060*/  IMAD.MOV.U32 R21, RZ, RZ, R209 ;  /* 0x000000ffff157224 */ /* 0x000fe200078e00d1 */
[----:B------:R-:W-:Y:S04]  /*37070*/  LDS R32, [R3+0x1a300] ;  /* 0x01a3000003207984 */ /* 0x000fe80000000800 */
[----:B------:R-:W-:Y:S04]  /*37080*/  STL.64 [R1+0x1e0], R4 ;  /* 0x0001e00401007387 */ /* 0x000fe80000100a00 */
[----:B------:R2:W-:Y:S01]  /*37090*/  STL.64 [R1+0x1e8], R6 ;  /* 0x0001e80601007387 */ /* 0x0005e20000100a00 */
[----:B-1----:R-:W-:Y:S01]  /*370a0*/  HMMA.1688.F32.TF32 R8, R164, R130, R52 ;  /* 0x00000082a408723c */ /* 0x002fe20000081034 */
[----:B------:R-:W-:-:S02]  /*370b0*/  IMAD.MOV.U32 R23, RZ, RZ, R211 ;  /* 0x000000ffff177224 */ /* 0x000fc400078e00d3 */
[----:B------:R-:W-:Y:S04]  /*370c0*/  LDS R4, [R3+0x1a280] ;  /* 0x01a2800003047984 */ /* 0x000fe80000000800 */
[----:B------:R-:W-:Y:S01]  /*370d0*/  LDS R5, [R0+0x1a280] ;  /* 0x01a2800000057984 */ /* 0x000fe20000000800 */
[----:B--2---:R-:W-:-:S03]  /*370e0*/  IMAD.MOV.U32 R7, RZ, RZ, R122 ;  /* 0x000000ffff077224 */ /* 0x004fc600078e007a */
[----:B------:R-:W-:Y:S01]  /*370f0*/  LDS R34, [R3+0x1b300] ;  /* 0x01b3000003227984 */ /* 0x000fe20000000800 */
[----:B------:R-:W-:Y:S02]  /*37100*/  IMAD.MOV.U32 R6, RZ, RZ, R123 ;  /* 0x000000ffff067224 */ /* 0x000fe400078e007b */
[----:B------:R-:W-:Y:S01]  /*37110*/  HMMA.1688.F32.TF32 R120, R164, R138, R44 ;  /* 0x0000008aa478723c */ /* 0x000fe2000008102c */
[----:B------:R-:W-:Y:S04]  /*37120*/  LDS R33, [R0+0x1a300] ;  /* 0x01a3000000217984 */ /* 0x000fe80000000800 */
[----:B------:R-:W1:Y:S03]  /*37130*/  LDS R35, [R0+0x1b300] ;  /* 0x01b3000000237984 */ /* 0x000e660000000800 */
[C---:B------:R-:W-:Y:S01]  /*37140*/  HMMA.1688.F32.TF32 R164, R220.reuse, R158, R56 ;  /* 0x0000009edca4723c */ /* 0x040fe20000081038 */
[----:B------:R-:W-:Y:S04]  /*37150*/  LDS R36, [R3+0x1a380] ;  /* 0x01a3800003247984 */ /* 0x000fe80000000800 */
[----:B------:R-:W-:Y:S04]  /*37160*/  LDS R38, [R3+0x1b380] ;  /* 0x01b3800003267984 */ /* 0x000fe80000000800 */
[----:B------:R-:W-:Y:S04]  /*37170*/  LDS R37, [R0+0x1a380] ;  /* 0x01a3800000257984 */ /* 0x000fe80000000800 */
[----:B------:R-:W-:Y:S04]  /*37180*/  LDS R39, [R0+0x1b380] ;  /* 0x01b3800000277984 */ /* 0x000fe80000000800 */
[----:B------:R-:W-:Y:S04]  /*37190*/  STL [R1+0x1438], R120 ;  /* 0x0014387801007387 */ /* 0x000fe80000100800 */
[----:B------:R-:W-:Y:S04]  /*371a0*/  STL [R1+0x1434], R121 ;  /* 0x0014347901007387 */ /* 0x000fe80000100800 */
[----:B------:R-:W-:Y:S04]  /*371b0*/  STL [R1+0x1430], R122 ;  /* 0x0014307a01007387 */ /* 0x000fe80000100800 */
[----:B------:R-:W-:Y:S04]  /*371c0*/  STL [R1+0x142c], R123 ;  /* 0x00142c7b01007387 */ /* 0x000fe80000100800 */
[----:B------:R-:W-:Y:S01]  /*371d0*/  STL [R1+0x1448], R124 ;  /* 0x0014487c01007387 */ /* 0x000fe20000100800 */
[C---:B------:R-:W-:Y:S03]  /*371e0*/  HMMA.1688.F32.TF32 R12, R220.reuse, R154, R60 ;  /* 0x0000009adc0c723c */ /* 0x040fe6000008103c */
[----:B------:R-:W-:Y:S04]  /*371f0*/  STL [R1+0x1444], R125 ;  /* 0x0014447d01007387 */ /* 0x000fe80000100800 */
[----:B------:R-:W-:Y:S04]  /*37200*/  STL [R1+0x1440], R126 ;  /* 0x0014407e01007387 */ /* 0x000fe80000100800 */
[----:B------:R-:W-:Y:S04]  /*37210*/  STL [R1+0x143c], R127 ;  /* 0x00143c7f01007387 */ /* 0x000fe80000100800 */
[----:B------:R-:W-:Y:S04]  /*37220*/  STL.64 [R1+0x1d0], R8 ;  /* 0x0001d00801007387 */ /* 0x000fe80000100a00 */
[----:B------:R2:W-:Y:S02]  /*37230*/  STL.64 [R1+0x1d8], R10 ;  /* 0x0001d80a01007387 */ /* 0x0005e40000100a00 */
[C---:B--2---:R-:W-:Y:S02]  /*37240*/  HMMA.1688.F32.TF32 R8, R220.reuse, R150, R64 ;  /* 0x00000096dc08723c */ /* 0x044fe40000081040 */
[----:B------:R-:W-:Y:S04]  /*37250*/  STL [R1+0x1454], R164 ;  /* 0x001454a401007387 */ /* 0x000fe80000100800 */
[----:B------:R-:W-:Y:S04]  /*37260*/  STL [R1+0x1450], R165 ;  /* 0x001450a501007387 */ /* 0x000fe80000100800 */
[----:B------:R-:W-:Y:S04]  /*37270*/  STL [R1+0x144c], R166 ;  /* 0x00144ca601007387 */ /* 0x000fe80000100800 */
[----:B------:R-:W-:Y:S04]  /*37280*/  STL [R1+0x1428], R167 ;  /* 0x001428a701007387 */ /* 0x000fe80000100800 */
[----:B------:R-:W-:Y:S04]  /*37290*/  STL.64 [R1+0x1c0], R12 ;  /* 0x0001c00c01007387 */ /* 0x000fe80000100a00 */
[----:B------:R2:W-:Y:S04]  /*372a0*/  STL.64 [R1+0x1c8], R14 ;  /* 0x0001c80e01007387 */ /* 0x0005e80000100a00 */
[----:B------:R-:W-:Y:S04]  /*372b0*/  STL.64 [R1+0x1b0], R8 ;  /* 0x0001b00801007387 */ /* 0x000fe80000100a00 */
[----:B------:R3:W-:Y:S01]  /*372c0*/  STL.64 [R1+0x1b8], R10 ;  /* 0x0001b80a01007387 */ /* 0x0007e20000100a00 */
[C---:B--2---:R-:W-:Y:S08]  /*372d0*/  HMMA.1688.F32.TF32 R12, R220.reuse, R146, R68 ;  /* 0x00000092dc0c723c */ /* 0x044ff00000081044 */
[C---:B---3--:R-:W-:Y:S11]  /*372e0*/  HMMA.1688.F32.TF32 R8, R220.reuse, R142, R72 ;  /* 0x0000008edc08723c */ /* 0x048ff60000081048 */
[----:B------:R-:W-:Y:S04]  /*372f0*/  @!UPT UIADD3 URZ, URZ, URZ, URZ ;  /* 0x0000003f3f3ff290 */ /* 0x000fe8000fffe03f */
[----:B------:R-:W-:Y:S04]  /*37300*/  STL.64 [R1+0x1a0], R12 ;  /* 0x0001a00c01007387 */ /* 0x000fe80000100a00 */
[----:B------:R2:W-:Y:S04]  /*37310*/  STL.64 [R1+0x1a8], R14 ;  /* 0x0001a80e01007387 */ /* 0x0005e80000100a00 */
[----:B------:R-:W-:Y:S04]  /*37320*/  STL.64 [R1+0x190], R8 ;  /* 0x0001900801007387 */ /* 0x000fe80000100a00 */
[----:B------:R3:W-:Y:S01]  /*37330*/  STL.64 [R1+0x198], R10 ;  /* 0x0001980a01007387 */ /* 0x0007e20000100a00 */
[C---:B--2---:R-:W-:Y:S08]  /*37340*/  HMMA.1688.F32.TF32 R12, R220.reuse, R134, R80 ;  /* 0x00000086dc0c723c */ /* 0x044ff00000081050 */
[----:B---3--:R-:W-:Y:S01]  /*37350*/  HMMA.1688.F32.TF32 R8, R220, R130, R84 ;  /* 0x00000082dc08723c */ /* 0x008fe20000081054 */
[----:B------:R-:W-:Y:S04]  /*37360*/  STL.64 [R1+0x180], R16 ;  /* 0x0001801001007387 */ /* 0x000fe80000100a00 */
[----:B------:R-:W-:Y:S10]  /*37370*/  STL.64 [R1+0x188], R18 ;  /* 0x0001881201007387 */ /* 0x000ff40000100a00 */
        /* <DEDUP_REMOVED lines=8> */
[----:B------:R-:W-:Y:S04]  /*37400*/  STL.64 [R1+0x158], R14 ;  /* 0x0001580e01007387 */ /* 0x000fe80000100a00 */
[----:B------:R-:W-:Y:S04]  /*37410*/  STL.64 [R1+0x140], R8 ;  /* 0x0001400801007387 */ /* 0x000fe80000100a00 */
[----:B------:R2:W-:Y:S02]  /*37420*/  STL.64 [R1+0x148], R10 ;  /* 0x0001480a01007387 */ /* 0x0005e40000100a00 */
[C---:B--2---:R-:W-:Y:S01]  /*37430*/  HMMA.1688.F32.TF32 R8, R224.reuse, R150, R96 ;  /* 0x00000096e008723c */ /* 0x044fe20000081060 */
[----:B------:R-:W-:Y:S01]  /*37440*/  IMAD.MOV.U32 R15, RZ, RZ, R247 ;  /* 0x000000ffff0f7224 */ /* 0x000fe200078e00f7 */
[----:B------:R-:W-:Y:S01]  /*37450*/  MOV R14, R244 ;  /* 0x000000f4000e7202 */ /* 0x000fe20000000f00 */
[----:B------:R-:W-:Y:S04]  /*37460*/  LDS R247, [R0+0x1b200] ;  /* 0x01b2000000f77984 */ /* 0x000fe80000000800 */
[----:B------:R-:W-:Y:S01]  /*37470*/  LDS R244, [R3+0x1a200] ;  /* 0x01a2000003f47984 */ /* 0x000fe20000000800 */
[----:B------:R-:W-:Y:S01]  /*37480*/  HMMA.1688.F32.TF32 R220, R224, R134, R112 ;  /* 0x00000086e0dc723c */ /* 0x000fe20000081070 */
[----:B------:R-:W-:Y:S01]  /*37490*/  IMAD.MOV.U32 R72, RZ, RZ, R199 ;  /* 0x000000ffff487224 */ /* 0x000fe200078e00c7 */
[----:B------:R-:W-:Y:S01]  /*374a0*/  MOV R73, R203 ;  /* 0x000000cb00497202 */ /* 0x000fe20000000f00 */
[----:B------:R-:W-:-:S05]  /*374b0*/  IMAD.MOV.U32 R74, RZ, RZ, R206 ;  /* 0x000000ffff4a7224 */ /* 0x000fca00078e00ce */
[C---:B-1----:R-:W-:Y:S01]  /*374c0*/  HMMA.1688.F32.TF32 R20, R32.reuse, R142, R20 ;  /* 0x0000008e2014723c */ /* 0x042fe20000081014 */
[----:B------:R-:W-:Y:S02]  /*374d0*/  IMAD.MOV.U32 R75, RZ, RZ, R207 ;  /* 0x000000ffff4b7224 */ /* 0x000fe400078e00cf */
[----:B------:R-:W-:Y:S02]  /*374e0*/  IMAD.MOV.U32 R68, RZ, RZ, R152 ;  /* 0x000000ffff447224 */ /* 0x000fe400078e0098 */
[----:B------:R-:W-:Y:S01]  /*374f0*/  IMAD.MOV.U32 R69, RZ, RZ, R153 ;  /* 0x000000ffff457224 */ /* 0x000fe200078e0099 */
[----:B------:R-:W-:Y:S01]  /*37500*/  MOV R70, R157 ;  /* 0x0000009d00467202 */ /* 0x000fe20000000f00 */
[----:B------:R-:W-:Y:S01]  /*37510*/  IMAD.MOV.U32 R71, RZ, RZ, R156 ;  /* 0x000000ffff477224 */ /* 0x000fe200078e009c */
[----:B------:R-:W-:Y:S01]  /*37520*/  MOV R165, R9 ;  /* 0x0000000900a57202 */ /* 0x000fe20000000f00 */
[----:B------:R-:W-:Y:S01]  /*37530*/  IMAD.MOV.U32 R164, RZ, RZ, R8 ;  /* 0x000000ffffa47224 */ /* 0x000fe200078e0008 */
[----:B------:R-:W-:Y:S01]  /*37540*/  HMMA.1688.F32.TF32 R24, R32, R138, R24 ;  /* 0x0000008a2018723c */ /* 0x000fe20000081018 */
[----:B------:R-:W-:Y:S01]  /*37550*/  IMAD.MOV.U32 R166, RZ, RZ, R10 ;  /* 0x000000ffffa67224 */ /* 0x000fe200078e000a */
[----:B------:R-:W-:Y:S01]  /*37560*/  LDS R96, [R3+0x1c000] ;  /* 0x01c0000003607984 */ /* 0x000fe20000000800 */
[----:B------:R-:W-:-:S03]  /*37570*/  IMAD.MOV.U32 R124, RZ, RZ, R11 ;  /* 0x000000ffff7c7224 */ /* 0x000fc600078e000b */
        /* <DEDUP_REMOVED lines=18> */
[----:B------:R-:W-:Y:S01]  /*376a0*/  @!UPT UIADD3 URZ, URZ, URZ, URZ ;  /* 0x0000003f3f3ff290 */ /* 0x000fe2000fffe03f */
[----:B------:R1:W-:Y:S02]  /*376b0*/  STL.64 [R1+0x100], R8 ;  /* 0x0001000801007387 */ /* 0x0003e40000100a00 */
[----:B-1----:R-:W-:Y:S02]  /*376c0*/  IMAD.MOV.U32 R8, RZ, RZ, R246 ;  /* 0x000000ffff087224 */ /* 0x002fe400078e00f6 */
[----:B------:R-:W-:Y:S01]  /*376d0*/  IMAD.MOV.U32 R9, RZ, RZ, R245 ;  /* 0x000000ffff097224 */ /* 0x000fe200078e00f5 */
[----:B------:R-:W-:Y:S04]  /*376e0*/  LDS R246, [R3+0x1b200] ;  /* 0x01b2000003f67984 */ /* 0x000fe80000000800 */
[----:B------:R-:W1:Y:S01]  /*376f0*/  LDS R245, [R0+0x1a200] ;  /* 0x01a2000000f57984 */ /* 0x000e620000000800 */
[----:B------:R-:W-:Y:S03]  /*37700*/  HMMA.1688.F32.TF32 R224, R224, R130, R116 ;  /* 0x00000082e0e0723c */ /* 0x000fe60000081074 */
[----:B------:R-:W-:Y:S04]  /*37710*/  STL.64 [R1+0x108], R10 ;  /* 0x0001080a01007387 */ /* 0x000fe80000100a00 */
[----:B------:R-:W-:Y:S04]  /*37720*/  STL [R1+0x13f4], R220 ;  /* 0x0013f4dc01007387 */ /* 0x000fe80000100800 */
[----:B------:R-:W-:Y:S04]  /*37730*/  STL [R1+0x13f0], R221 ;  /* 0x0013f0dd01007387 */ /* 0x000fe80000100800 */
[----:B------:R-:W-:Y:S04]  /*37740*/  STL [R1+0x13ec], R222 ;  /* 0x0013ecde01007387 */ /* 0x000fe80000100800 */
[----:B------:R-:W-:Y:S01]  /*37750*/  STL [R1+0x13e8], R223 ;  /* 0x0013e8df01007387 */ /* 0x000fe20000100800 */
[C---:B-1----:R-:W-:Y:S03]  /*37760*/  HMMA.1688.F32.TF32 R16, R244.reuse, R158, R168 ;  /* 0x0000009ef410723c */ /* 0x042fe600000810a8 */
[----:B------:R-:W-:Y:S04]  /*37770*/  STL [R1+0x1404], R224 ;  /* 0x001404e001007387 */ /* 0x000fe80000100800 */
[----:B------:R-:W-:Y:S04]  /*37780*/  STL [R1+0x1400], R225 ;  /* 0x001400e101007387 */ /* 0x000fe80000100800 */
[----:B------:R-:W-:Y:S04]  /*37790*/  STL [R1+0x13fc], R226 ;  /* 0x0013fce201007387 */ /* 0x000fe80000100800 */
[----:B------:R-:W-:Y:S08]  /*377a0*/  STL [R1+0x13f8], R227 ;  /* 0x0013f8e301007387 */ /* 0x000ff00000100800 */
[----:B------:R-:W-:Y:S04]  /*377b0*/  STL.64 [R1+0x290], R16 ;  /* 0x0002901001007387 */ /* 0x000fe80000100a00 */
[----:B------:R1:W-:Y:S02]  /*377c0*/  STL.64 [R1+0x298], R18 ;  /* 0x0002981201007387 */ /* 0x0003e40000100a00 */
[C---:B-1----:R-:W-:Y:S11]  /*377d0*/  HMMA.1688.F32.TF32 R16, R244.reuse, R154, R172 ;  /* 0x0000009af410723c */ /* 0x042ff600000810ac */
[----:B------:R-:W-:Y:S11]  /*377e0*/  @!UPT UIADD3 URZ, URZ, URZ, URZ ;  /* 0x0000003f3f3ff290 */ /* 0x000ff6000fffe03f */
[----:B------:R-:W-:Y:S02]  /*377f0*/  @!UPT UIADD3 URZ, URZ, URZ, URZ ;  /* 0x0000003f3f3ff290 */ /* 0x000fe4000fffe03f */
[----:B------:R-:W-:Y:S01]  /*37800*/  IMAD.MOV.U32 R220, RZ, RZ, R16 ;  /* 0x000000ffffdc7224 */ /* 0x000fe200078e0010 */
[----:B------:R-:W-:Y:S01]  /*37810*/  MOV R223, R19 ;  /* 0x0000001300df7202 */ /* 0x000fe20000000f00 */
[----:B------:R-:W-:Y:S02]  /*37820*/  IMAD.MOV.U32 R221, RZ, RZ, R17 ;  /* 0x000000ffffdd7224 */ /* 0x000fe400078e0011 */
[----:B------:R-:W-:Y:S02]  /*37830*/  IMAD.MOV.U32 R222, RZ, RZ, R18 ;  /* 0x000000ffffde7224 */ /* 0x000fe400078e0012 */
[C---:B------:R-:W-:Y:S01]  /*37840*/  HMMA.1688.F32.TF32 R16, R244.reuse, R150, R176 ;  /* 0x00000096f410723c */ /* 0x040fe200000810b0 */
[----:B------:R1:W-:Y:S11]  /*37850*/  STL [R1+0x1414], R223 ;  /* 0x001414df01007387 */ /* 0x0003f60000100800 */
[----:B------:R-:W-:Y:S11]  /*37860*/  @!UPT UIADD3 URZ, URZ, URZ, URZ ;  /* 0x0000003f3f3ff290 */ /* 0x000ff6000fffe03f */
[----:B------:R-:W-:Y:S01]  /*37870*/  @!UPT UIADD3 URZ, URZ, URZ, URZ ;  /* 0x0000003f3f3ff290 */ /* 0x000fe2000fffe03f */
[----:B------:R-:W-:Y:S01]  /*37880*/  IMAD.MOV.U32 R224, RZ, RZ, R16 ;  /* 0x000000ffffe07224 */ /* 0x000fe200078e0010 */
[----:B------:R-:W-:Y:S01]  /*37890*/  MOV R227, R19 ;  /* 0x0000001300e37202 */ /* 0x000fe20000000f00 */
[----:B------:R-:W-:Y:S02]  /*378a0*/  IMAD.MOV.U32 R225, RZ, RZ, R17 ;  /* 0x000000ffffe17224 */ /* 0x000fe400078e0011 */
[----:B------:R-:W-:Y:S02]  /*378b0*/  IMAD.MOV.U32 R226, RZ, RZ, R18 ;  /* 0x000000ffffe27224 */ /* 0x000fe400078e0012 */
[----:B------:R-:W-:Y:S01]  /*378c0*/  HMMA.1688.F32.TF32 R16, R244, R146, R180 ;  /* 0x00000092f410723c */ /* 0x000fe200000810b4 */
[----:B------:R-:W-:Y:S04]  /*378d0*/  STL [R1+0x1410], R222 ;  /* 0x001410de01007387 */ /* 0x000fe80000100800 */
[----:B------:R-:W-:Y:S04]  /*378e0*/  STL [R1+0x140c], R220 ;  /* 0x00140cdc01007387 */ /* 0x000fe80000100800 */
[----:B------:R2:W-:Y:S01]  /*378f0*/  STL [R1+0x1408], R221 ;  /* 0x001408dd01007387 */ /* 0x0005e20000100800 */
[----:B------:R-:W-:Y:S01]  /*37900*/  MOV R10, R7 ;  /* 0x00000007000a7202 */ /* 0x000fe20000000f00 */
[----:B------:R-:W-:-:S02]  /*37910*/  IMAD.MOV.U32 R11, RZ, RZ, R6 ;  /* 0x000000ffff0b7224 */ /* 0x000fc400078e0006 */
[----:B------:R-:W-:-:S11]  /*37920*/  IMAD.MOV.U32 R12, RZ, RZ, R14 ;  /* 0x000000ffff0c7224 */ /* 0x000fd600078e000e */
[----:B-1----:R-:W-:Y:S01]  /*37930*/  IMAD.MOV.U32 R223, RZ, RZ, R16 ;  /* 0x000000ffffdf7224 */ /* 0x002fe200078e0010 */
[----:B--2---:R-:W-:Y:S01]  /*37940*/  MOV R221, R19 ;  /* 0x0000001300dd7202 */ /* 0x004fe20000000f00 */
[----:B------:R-:W-:Y:S02]  /*37950*/  IMAD.MOV.U32 R222, RZ, RZ, R17 ;  /* 0x000000ffffde7224 */ /* 0x000fe400078e0011 */
[----:B------:R-:W-:Y:S02]  /*37960*/  IMAD.MOV.U32 R220, RZ, RZ, R18 ;  /* 0x000000ffffdc7224 */ /* 0x000fe400078e0012 */
[----:B------:R-:W-:Y:S01]  /*37970*/  IMAD.MOV.U32 R13, RZ, RZ, R15 ;  /* 0x000000ffff0d7224 */ /* 0x000fe200078e000f */
[----:B------:R-:W-:Y:S01]  /*37980*/  HMMA.1688.F32.TF32 R16, R244, R142, R184 ;  /* 0x0000008ef410723c */ /* 0x000fe200000810b8 */
[----:B------:R-:W-:Y:S01]  /*37990*/  IMAD.MOV.U32 R14, RZ, RZ, R8 ;  /* 0x000000ffff0e7224 */ /* 0x000fe200078e0008 */
[----:B------:R-:W-:Y:S01]  /*379a0*/  MOV R15, R9 ;  /* 0x00000009000f7202 */ /* 0x000fe20000000f00 */
[----:B------:R-:W-:Y:S01]  /*379b0*/  IMAD.MOV.U32 R8, RZ, RZ, R10 ;  /* 0x000000ffff087224 */ /* 0x000fe200078e000a */
[----:B------:R-:W-:Y:S01]  /*379c0*/  STL [R1+0x1424], R227 ;  /* 0x001424e301007387 */ /* 0x000fe20000100800 */
[----:B------:R-:W-:Y:S01]  /*379d0*/  IMAD.MOV.U32 R9, RZ, RZ, R11 ;  /* 0x000000ffff097224 */ /* 0x000fe200078e000b */
[----:B------:R-:W-:Y:S01]  /*379e0*/  MOV R11, R241 ;  /* 0x000000f1000b7202 */ /* 0x000fe20000000f00 */
[----:B------:R-:W-:Y:S01]  /*379f0*/  IMAD.MOV.U32 R10, RZ, RZ, R240 ;  /* 0x000000ffff0a7224 */ /* 0x000fe200078e00f0 */
[----:B------:R-:W-:Y:S01]  /*37a00*/  LDS R6, [R3+0x1b280] ;  /* 0x01b2800003067984 */ /* 0x000fe20000000800 */
[----:B------:R-:W-:-:S02]  /*37a10*/  IMAD.MOV.U32 R240, RZ, RZ, R242 ;  /* 0x000000fffff07224 */ /* 0x000fc400078e00f2 */
[----:B------:R-:W-:Y:S01]  /*37a20*/  IMAD.MOV.U32 R241, RZ, RZ, R243 ;  /* 0x000000fffff17224 */ /* 0x000fe200078e00f3 */
[----:B------:R-:W-:Y:S01]  /*37a30*/  MOV R243, R129 ;  /* 0x0000008100f37202 */ /* 0x000fe20000000f00 */
[----:B------:R-:W-:Y:S01]  /*37a40*/  IMAD.MOV.U32 R242, RZ, RZ, R128 ;  /* 0x000000fffff27224 */ /* 0x000fe200078e0080 */
[----:B------:R-:W1:Y:S01]  /*37a50*/  LDS R7, [R0+0x1b280] ;  /* 0x01b2800000077984 */ /* 0x000e620000000800 */
[----:B------:R-:W-:Y:S02]  /*37a60*/  IMAD.MOV.U32 R128, RZ, RZ, R132 ;  /* 0x000000ffff807224 */ /* 0x000fe400078e0084 */
[----:B------:R-:W-:Y:S01]  /*37a70*/  IMAD.MOV.U32 R129, RZ, RZ, R133 ;  /* 0x000000ffff817224 */ /* 0x000fe200078e0085 */
[----:B------:R-:W-:Y:S01]  /*37a80*/  MOV R133, R137 ;  /* 0x0000008900857202 */ /* 0x000fe20000000f00 */
[----:B------:R-:W-:Y:S02]  /*37a90*/  IMAD.MOV.U32 R132, RZ, RZ, R136 ;  /* 0x000000ffff847224 */ /* 0x000fe400078e0088 */
[----:B------:R-:W-:-:S02]  /*37aa0*/  IMAD.MOV.U32 R136, RZ, RZ, R140 ;  /* 0x000000ffff887224 */ /* 0x000fc400078e008c */
[----:B------:R-:W-:Y:S01]  /*37ab0*/  IMAD.MOV.U32 R137, RZ, RZ, R141 ;  /* 0x000000ffff897224 */ /* 0x000fe200078e008d */
[----:B------:R-:W-:Y:S01]  /*37ac0*/  MOV R141, R249 ;  /* 0x000000f9008d7202 */ /* 0x000fe20000000f00 */
[----:B------:R-:W-:Y:S01]  /*37ad0*/  IMAD.MOV.U32 R140, RZ, RZ, R248 ;  /* 0x000000ffff8c7224 */ /* 0x000fe200078e00f8 */
[----:B------:R-:W-:Y:S01]  /*37ae0*/  STL [R1+0x1420], R226 ;  /* 0x001420e201007387 */ /* 0x000fe20000100800 */
[----:B------:R-:W-:Y:S02]  /*37af0*/  IMAD.MOV.U32 R248, RZ, RZ, R250 ;  /* 0x000000fffff87224 */ /* 0x000fe400078e00fa */
[----:B------:R-:W-:Y:S01]  /*37b00*/  IMAD.MOV.U32 R249, RZ, RZ, R251 ;  /* 0x000000fffff97224 */ /* 0x000fe200078e00fb */
[----:B------:R-:W-:Y:S01]  /*37b10*/  MOV R251, R145 ;  /* 0x0000009100fb7202 */ /* 0x000fe20000000f00 */
[----:B------:R-:W-:Y:S01]  /*37b20*/  IMAD.MOV.U32 R250, RZ, RZ, R144 ;  /* 0x000000fffffa7224 */ /* 0x000fe200078e0090 */
[----:B------:R-:W-:Y:S01]  /*37b30*/  STL [R1+0x141c], R224 ;  /* 0x00141ce001007387 */ /* 0x000fe20000100800 */
[----:B------:R-:W-:-:S02]  /*37b40*/  IMAD.MOV.U32 R144, RZ, RZ, R148 ;  /* 0x000000ffff907224 */ /* 0x000fc400078e0094 */
[----:B------:R-:W-:Y:S01]  /*37b50*/  IMAD.MOV.U32 R145, RZ, RZ, R149 ;  /* 0x000000ffff917224 */ /* 0x000fe200078e0095 */
[----:B------:R-:W-:Y:S01]  /*37b60*/  STL [R1+0x1418], R225 ;  /* 0x001418e101007387 */ /* 0x000fe20000100800 */
[----:B------:R-:W-:Y:S01]  /*37b70*/  IMAD.MOV.U32 R148, RZ, RZ, R252 ;  /* 0x000000ffff947224 */ /* 0x000fe200078e00fc */
[----:B------:R-:W-:Y:S01]  /*37b80*/  MOV R149, R2 ;  /* 0x0000000200957202 */ /* 0x000fe20000000f00 */
[----:B------:R-:W-:Y:S01]  /*37b90*/  IMAD.MOV.U32 R252, RZ, RZ, R18 ;  /* 0x000000fffffc7224 */ /* 0x000fe200078e0012 */
[----:B------:R2:W-:Y:S01]  /*37ba0*/  STL.64 [R1+0x250], R16 ;  /* 0x0002501001007387 */ /* 0x0005e20000100a00 */
[----:B------:R-:W-:-:S03]  /*37bb0*/  IMAD.MOV.U32 R2, RZ, RZ, R19 ;  /* 0x000000ffff027224 */ /* 0x000fc600078e0013 */
[----:B------:R-:W3:Y:S04]  /*37bc0*/  LDL.LU R216, [R1+0x14c4] ;  /* 0x0014c40001d87983 */ /* 0x000ee80000300800 */
[----:B------:R-:W3:Y:S01]  /*37bd0*/  LDL.LU R217, [R1+0x14c0] ;  /* 0x0014c00001d97983 */ /* 0x000ee20000300800 */
[----:B--2---:R-:W-:Y:S03]  /*37be0*/  HMMA.1688.F32.TF32 R16, R244, R138, R188 ;  /* 0x0000008af410723c */ /* 0x004fe600000810bc */
[----:B------:R-:W3:Y:S04]  /*37bf0*/  LDL.LU R218, [R1+0x14bc] ;  /* 0x0014bc0001da7983 */ /* 0x000ee80000300800 */
[----:B------:R-:W3:Y:S04]  /*37c00*/  LDL.LU R219, [R1+0x14b8] ;  /* 0x0014b80001db7983 */ /* 0x000ee80000300800 */
[----:B------:R-:W2:Y:S04]  /*37c10*/  LDL.LU R212, [R1+0x14b4] ;  /* 0x0014b40001d47983 */ /* 0x000ea80000300800 */
[----:B------:R-:W2:Y:S04]  /*37c20*/  LDL.LU R213, [R1+0x14b0] ;  /* 0x0014b00001d57983 */ /* 0x000ea80000300800 */
[----:B------:R-:W2:Y:S01]  /*37c30*/  LDL.LU R214, [R1+0x14ac] ;  /* 0x0014ac0001d67983 */ /* 0x000ea20000300800 */
[----:B------:R-:W-:-:S03]  /*37c40*/  IMAD.MOV.U32 R160, RZ, RZ, R12 ;  /* 0x000000ffffa07224 */ /* 0x000fc600078e000c */
[----:B------:R-:W2:Y:S01]  /*37c50*/  LDL.LU R215, [R1+0x14a8] ;  /* 0x0014a80001d77983 */ /* 0x000ea20000300800 */
[----:B------:R-:W-:-:S03]  /*37c60*/  MOV R161, R13 ;  /* 0x0000000d00a17202 */ /* 0x000fc60000000f00 */
[----:B------:R-:W4:Y:S01]  /*37c70*/  LDL.LU R208, [R1+0x14a4] ;  /* 0x0014a40001d07983 */ /* 0x000f220000300800 */
[----:B------:R-:W-:-:S03]  /*37c80*/  IMAD.MOV.U32 R12, RZ, RZ, R204 ;  /* 0x000000ffff0c7224 */ /* 0x000fc600078e00cc */
[----:B------:R-:W4:Y:S01]  /*37c90*/  LDL.LU R209, [R1+0x14a0] ;  /* 0x0014a00001d17983 */ /* 0x000f220000300800 */
[----:B------:R-:W-:Y:S01]  /*37ca0*/  IMAD.MOV.U32 R162, RZ, RZ, R14 ;  /* 0x000000ffffa27224 */ /* 0x000fe200078e000e */
[----:B------:R-:W-:Y:S02]  /*37cb0*/  MOV R13, R205 ;  /* 0x000000cd000d7202 */ /* 0x000fe40000000f00 */
[----:B------:R-:W4:Y:S01]  /*37cc0*/  LDL.LU R210, [R1+0x149c] ;  /* 0x00149c0001d27983 */ /* 0x000f220000300800 */
        /* <DEDUP_REMOVED lines=8> */
[----:B------:R-:W-:Y:S01]  /*37d50*/  MOV R8, R202 ;  /* 0x000000ca00087202 */ /* 0x000fe20000000f00 */
[----:B------:R-:W-:Y:S02]  /*37d60*/  IMAD.MOV.U32 R42, RZ, RZ, R10 ;  /* 0x000000ffff2a7224 */ /* 0x000fe400078e000a */
[----:B------:R-:W4:Y:S01]  /*37d70*/  LDL.LU R200, [R1+0x148c] ;  /* 0x00148c0001c87983 */ /* 0x000f220000300800 */
[----:B------:R-:W-:-:S03]  /*37d80*/  IMAD.MOV.U32 R9, RZ, RZ, R196 ;  /* 0x000000ffff097224 */ /* 0x000fc600078e00c4 */
[----:B------:R-:W4:Y:S01]  /*37d90*/  LDL.LU R201, [R1+0x1488] ;  /* 0x0014880001c97983 */ /* 0x000f220000300800 */
[----:B------:R-:W-:Y:S01]  /*37da0*/  IMAD.MOV.U32 R43, RZ, RZ, R11 ;  /* 0x000000ffff2b7224 */ /* 0x000fe200078e000b */
[----:B------:R-:W-:Y:S01]  /*37db0*/  MOV R11, R192 ;  /* 0x000000c0000b7202 */ /* 0x000fe20000000f00 */
[----:B------:R-:W-:Y:S01]  /*37dc0*/  IMAD.MOV.U32 R10, RZ, RZ, R197 ;  /* 0x000000ffff0a7224 */ /* 0x000fe200078e00c5 */
[----:B------:R-:W4:Y:S04]  /*37dd0*/  LDL.LU R202, [R1+0x1484] ;  /* 0x0014840001ca7983 */ /* 0x000f280000300800 */
[----:B------:R-:W4:Y:S04]  /*37de0*/  LDL.LU R196, [R1+0x1480] ;  /* 0x0014800001c47983 */ /* 0x000f280000300800 */
[----:B------:R-:W4:Y:S01]  /*37df0*/  LDL.LU R197, [R1+0x147c] ;  /* 0x00147c0001c57983 */ /* 0x000f220000300800 */
        /* <DEDUP_REMOVED lines=22> */
[----:B------:R-:W-:Y:S01]  /*37f60*/  MOV R48, R128 ;  /* 0x0000008000307202 */ /* 0x000fe20000000f00 */
[----:B------:R-:W-:Y:S01]  /*37f70*/  IMAD.MOV.U32 R49, RZ, RZ, R129 ;  /* 0x000000ffff317224 */ /* 0x000fe200078e0081 */
[----:B------:R-:W-:Y:S01]  /*37f80*/  MOV R51, R133 ;  /* 0x0000008500337202 */ /* 0x000fe20000000f00 */
        /* <DEDUP_REMOVED lines=15> */
[----:B------:R-:W-:-:S06]  /*38080*/  MOV R45, R241 ;  /* 0x000000f1002d7202 */ /* 0x000fcc0000000f00 */
[----:B------:R-:W-:Y:S01]  /*38090*/  HMMA.1688.F32.TF32 R12, R32, R150, R12 ;  /* 0x00000096200c723c */ /* 0x000fe2000008100c */
[----:B------:R-:W-:Y:S02]  /*380a0*/  IMAD.MOV.U32 R46, RZ, RZ, R242 ;  /* 0x000000ffff2e7224 */ /* 0x000fe400078e00f2 */
[----:B------:R-:W-:-:S05]  /*380b0*/  IMAD.MOV.U32 R47, RZ, RZ, R243 ;  /* 0x000000ffff2f7224 */ /* 0x000fca00078e00f3 */
[----:B------:R-:W-:Y:S08]  /*380c0*/  HMMA.1688.F32.TF32 R8, R32, R154, R8 ;  /* 0x0000009a2008723c */ /* 0x000ff00000081008 */
[C---:B-1----:R-:W-:Y:S08]  /*380d0*/  HMMA.1688.F32.TF32 R228, R4.reuse, R138, R228 ;  /* 0x0000008a04e4723c */ /* 0x042ff000000810e4 */
[C---:B------:R-:W-:Y:S08]  /*380e0*/  HMMA.1688.F32.TF32 R232, R4.reuse, R134, R232 ;  /* 0x0000008604e8723c */ /* 0x040ff000000810e8 */
[----:B------:R-:W-:Y:S08]  /*380f0*/  HMMA.1688.F32.TF32 R236, R4, R130, R236 ;  /* 0x0000008204ec723c */ /* 0x000ff000000810ec */
[----:B------:R-:W-:Y:S08]  /*38100*/  HMMA.1688.F32.TF32 R28, R32, R134, R28 ;  /* 0x00000086201c723c */ /* 0x000ff0000008101c */
[-C--:B---3--:R-:W-:Y:S08]  /*38110*/  HMMA.1688.F32.TF32 R216, R4, R142.reuse, R216 ;  /* 0x0000008e04d8723c */ /* 0x088ff000000810d8 */
[----:B------:R-:W-:Y:S08]  /*38120*/  HMMA.1688.F32.TF32 R140, R36, R142, R48 ;  /* 0x0000008e248c723c */ /* 0x000ff00000081030 */
[-C--:B--2---:R-:W-:Y:S08]  /*38130*/  HMMA.1688.F32.TF32 R212, R4, R146.reuse, R212 ;  /* 0x0000009204d4723c */ /* 0x084ff000000810d4 */
[----:B------:R-:W-:Y:S08]  /*38140*/  HMMA.1688.F32.TF32 R144, R36, R146, R52 ;  /* 0x000000922490723c */ /* 0x000ff00000081034 */
[-C--:B----4-:R-:W-:Y:S08]  /*38150*/  HMMA.1688.F32.TF32 R208, R4, R150.reuse, R208 ;  /* 0x0000009604d0723c */ /* 0x090ff000000810d0 */
[----:B------:R-:W-:Y:S08]  /*38160*/  HMMA.1688.F32.TF32 R148, R36, R150, R56 ;  /* 0x000000962494723c */ /* 0x000ff00000081038 */
[C---:B------:R-:W-:Y:S01]  /*38170*/  HMMA.1688.F32.TF32 R248, R244.reuse, R134, R192 ;  /* 0x00000086f4f8723c */ /* 0x040fe200000810c0 */
[----:B------:R-:W-:Y:S04]  /*38180*/  LDS R192, [R3+0x1c100] ;  /* 0x01c1000003c07984 */ /* 0x000fe80000000800 */
[----:B------:R-:W-:Y:S03]  /*38190*/  LDS R194, [R3+0x1d100] ;  /* 0x01d1000003c27984 */ /* 0x000fe60000000800 */
[----:B------:R-:W-:Y:S01]  /*381a0*/  HMMA.1688.F32.TF32 R244, R244, R130, R196 ;  /* 0x00000082f4f4723c */ /* 0x000fe200000810c4 */
[----:B------:R-:W-:Y:S04]  /*381b0*/  LDS R196, [R3+0x1c180] ;  /* 0x01c1800003c47984 */ /* 0x000fe80000000800 */
[----:B------:R-:W-:Y:S03]  /*381c0*/  LDS R198, [R3+0x1d180] ;  /* 0x01d1800003c67984 */ /* 0x000fe60000000800 */
[-C--:B------:R-:W-:Y:S01]  /*381d0*/  HMMA.1688.F32.TF32 R204, R4, R154.reuse, R204 ;  /* 0x0000009a04cc723c */ /* 0x080fe200000810cc */
[----:B------:R-:W-:Y:S04]  /*381e0*/  LDS R197, [R0+0x1c180] ;  /* 0x01c1800000c57984 */ /* 0x000fe80000000800 */
[----:B------:R-:W1:Y:S04]  /*381f0*/  LDSM.16.M88.4 R48, [R67+0x66180] ;  /* 0x066180004330783b */ /* 0x000e680000000200 */
[----:B------:R-:W2:Y:S01]  /*38200*/  LDSM.16.M88.4 R52, [R67+0x68180] ;  /* 0x068180004334783b */ /* 0x000ea20000000200 */
[----:B------:R-:W-:Y:S03]  /*38210*/  HMMA.1688.F32.TF32 R152, R36, R154, R60 ;  /* 0x0000009a2498723c */ /* 0x000fe6000008103c */
[----:B------:R-:W3:Y:S04]  /*38220*/  LDSM.16.M88.4 R56, [R67+0x6a180] ;  /* 0x06a180004338783b */ /* 0x000ee80000000200 */
[----:B------:R-:W4:Y:S01]  /*38230*/  LDSM.16.M88.4 R60, [R67+0x6c180] ;  /* 0x06c18000433c783b */ /* 0x000f220000000200 */
[----:B------:R-:W-:Y:S03]  /*38240*/  HMMA.1688.F32.TF32 R240, R4, R158, R200 ;  /* 0x0000009e04f0723c */ /* 0x000fe600000810c8 */
[----:B------:R-:W-:Y:S04]  /*38250*/  STL.64 [R1+0x1390], R250 ;  /* 0x001390fa01007387 */ /* 0x000fe80000100a00 */
[----:B------:R-:W-:Y:S04]  /*38260*/  STL.64 [R1+0x1388], R248 ;  /* 0x001388f801007387 */ /* 0x000fe80000100a00 */
[----:B------:R-:W-:Y:S04]  /*38270*/  STL.64 [R1+0x13a0], R246 ;  /* 0x0013a0f601007387 */ /* 0x000fe80000100a00 */
[----:B------:R-:W-:Y:S01]  /*38280*/  STL.64 [R1+0x1398], R244 ;  /* 0x001398f401007387 */ /* 0x000fe20000100a00 */
[----:B------:R-:W-:Y:S03]  /*38290*/  HMMA.1688.F32.TF32 R136, R36, R138, R44 ;  /* 0x0000008a2488723c */ /* 0x000fe6000008102c */
[----:B------:R-:W-:Y:S04]  /*382a0*/  LDSM.16.M88.4 R44, [R67+0x64180] ;  /* 0x06418000432c783b */ /* 0x000fe80000000200 */
        /* <DEDUP_REMOVED lines=8> */
[----:B-1----:R-:W-:Y:S04]  /*38330*/  STL [R1+0x132c], R50 ;  /* 0x00132c3201007387 */ /* 0x002fe80000100800 */
[----:B------:R-:W-:Y:S04]  /*38340*/  STL [R1+0x1328], R51 ;  /* 0x0013283301007387 */ /* 0x000fe80000100800 */
[----:B--2---:R-:W-:Y:S04]  /*38350*/  STL [R1+0x1334], R54 ;  /* 0x0013343601007387 */ /* 0x004fe80000100800 */
        /* <DEDUP_REMOVED lines=12> */
[----:B------:R-:W3:Y:S01]  /*38420*/  LDL.LU R107, [R1+0x21c] ;  /* 0x00021c00016b7983 */ /* 0x000ee20000300800 */
[C---:B------:R-:W-:Y:S03]  /*38430*/  HMMA.1688.F32.TF32 R4, R32.reuse, R158, R76 ;  /* 0x0000009e2004723c */ /* 0x040fe6000008104c */
[----:B------:R-:W4:Y:S04]  /*38440*/  LDL.LU R80, [R1+0x2d0] ;  /* 0x0002d00001507983 */ /* 0x000f280000300800 */
[----:B------:R-:W4:Y:S04]  /*38450*/  LDL.LU R81, [R1+0x2d4] ;  /* 0x0002d40001517983 */ /* 0x000f280000300800 */
[----:B------:R-:W4:Y:S04]  /*38460*/  LDL.LU R82, [R1+0x2d8] ;  /* 0x0002d80001527983 */ /* 0x000f280000300800 */
[----:B------:R-:W4:Y:S01]  /*38470*/  LDL.LU R83, [R1+0x2dc] ;  /* 0x0002dc0001537983 */ /* 0x000f220000300800 */
[----:B------:R-:W-:Y:S03]  /*38480*/  HMMA.1688.F32.TF32 R32, R32, R130, R72 ;  /* 0x000000822020723c */ /* 0x000fe60000081048 */
        /* <DEDUP_REMOVED lines=33> */
[C---:B------:R-:W-:Y:S03]  /*386a0*/  HMMA.1688.F32.TF32 R132, R36.reuse, R134, R40 ;  /* 0x000000862484723c */ /* 0x040fe60000081028 */
[----:B------:R-:W-:Y:S04]  /*386b0*/  LDSM.16.M88.4 R40, [R67+0x62180] ;  /* 0x062180004328783b */ /* 0x000fe80000000200 */
[----:B------:R-:W-:Y:S01]  /*386c0*/  LDS R199, [R0+0x1d180] ;  /* 0x01d1800000c77984 */ /* 0x000fe20000000800 */
[----:B------:R-:W-:Y:S03]  /*386d0*/  HMMA.1688.F32.TF32 R128, R36, R130, R160 ;  /* 0x000000822480723c */ /* 0x000fe600000810a0 */
[----:B------:R-:W-:Y:S04]  /*386e0*/  LDSM.16.M88.4 R36, [R67+0x60180] ;  /* 0x060180004324783b */ /* 0x000fe80000000200 */
[----:B------:R-:W1:Y:S04]  /*386f0*/  LDSM.16.M88.4 R64, [R67+0x6e180] ;  /* 0x06e180004340783b */ /* 0x000e680000000200 */
[----:B------:R-:W-:Y:S04]  /*38700*/  LDS R160, [R3+0x1c080] ;  /* 0x01c0800003a07984 */ /* 0x000fe80000000800 */
[----:B------:R-:W-:Y:S04]  /*38710*/  LDS R162, [R3+0x1d080] ;  /* 0x01d0800003a27984 */ /* 0x000fe80000000800 */
[----:B------:R-:W-:Y:S04]  /*38720*/  LDS R161, [R0+0x1c080] ;  /* 0x01c0800000a17984 */ /* 0x000fe80000000800 */
[----:B------:R-:W3:Y:S04]  /*38730*/  LDS R163, [R0+0x1d080] ;  /* 0x01d0800000a37984 */ /* 0x000ee80000000800 */
[----:B------:R-:W-:Y:S04]  /*38740*/  LDS R193, [R0+0x1c100] ;  /* 0x01c1000000c17984 */ /* 0x000fe80000000800 */
[----:B------:R-:W2:Y:S04]  /*38750*/  LDS R195, [R0+0x1d100] ;  /* 0x01d1000000c37984 */ /* 0x000ea80000000800 */
[----:B-1----:R-:W-:Y:S04]  /*38760*/  STL [R1+0x133c], R66 ;  /* 0x00133c4201007387 */ /* 0x002fe80000100800 */
[----:B------:R-:W-:Y:S01]  /*38770*/  STL [R1+0x1318], R67 ;  /* 0x0013184301007387 */ /* 0x000fe20000100800 */
[----:B------:R-:W-:Y:S01]  /*38780*/  MOV R240, R164 ;  /* 0x000000a400f07202 */ /* 0x000fe20000000f00 */
[----:B------:R-:W-:Y:S01]  /*38790*/  IMAD.MOV.U32 R241, RZ, RZ, R165 ;  /* 0x000000fffff17224 */ /* 0x000fe200078e00a5 */
[----:B------:R-:W-:Y:S01]  /*387a0*/  MOV R243, R124 ;  /* 0x0000007c00f37202 */ /* 0x000fe20000000f00 */
[----:B------:R-:W-:-:S02]  /*387b0*/  IMAD.MOV.U32 R242, RZ, RZ, R166 ;  /* 0x000000fffff27224 */ /* 0x000fc400078e00a6 */
[----:B------:R-:W-:Y:S01]  /*387c0*/  IMAD.MOV.U32 R200, RZ, RZ, R125 ;  /* 0x000000ffffc87224 */ /* 0x000fe200078e007d */
[----:B------:R-:W-:Y:S01]  /*387d0*/  MOV R202, R127 ;  /* 0x0000007f00ca7202 */ /* 0x000fe20000000f00 */
[----:B------:R-:W-:Y:S01]  /*387e0*/  IMAD.MOV.U32 R201, RZ, RZ, R126 ;  /* 0x000000ffffc97224 */ /* 0x000fe200078e007e */
[----:B----4-:R-:W-:Y:S08]  /*387f0*/  HMMA.1688.F32.TF32 R80, R96, R48, R80 ;  /* 0x000000306050723c */ /* 0x010ff00000081050 */
[----:B---3--:R-:W-:Y:S08]  /*38800*/  HMMA.1688.F32.TF32 R104, R160, R40, R104 ;  /* 0x00000028a068723c */ /* 0x008ff00000081068 */
[C---:B--2---:R-:W-:Y:S07]  /*38810*/  HMMA.1688.F32.TF32 R76, R96.reuse, R44, R76 ;  /* 0x0000002c604c723c */ /* 0x044fee000008104c */
[----:B------:R1:W-:Y:S01]  /*38820*/  STL [R1+0x134c], R80 ;  /* 0x00134c5001007387 */ /* 0x0003e20000100800 */
[C---:B------:R-:W-:Y:S03]  /*38830*/  HMMA.1688.F32.TF32 R72, R96.reuse, R40, R72 ;  /* 0x000000286048723c */ /* 0x040fe60000081048 */
[----:B------:R2:W-:Y:S04]  /*38840*/  STL [R1+0x1348], R81 ;  /* 0x0013485101007387 */ /* 0x0005e80000100800 */
[----:B------:R3:W-:Y:S01]  /*38850*/  STL [R1+0x1344], R82 ;  /* 0x0013445201007387 */ /* 0x0007e20000100800 */
[C---:B------:R-:W-:Y:S03]  /*38860*/  HMMA.1688.F32.TF32 R68, R96.reuse, R36, R68 ;  /* 0x000000246044723c */ /* 0x040fe60000081044 */
[----:B------:R2:W-:Y:S05]  /*38870*/  STL [R1+0x1340], R83 ;  /* 0x0013405301007387 */ /* 0x0005ea0000100800 */
[C---:B------:R-:W-:Y:S08]  /*38880*/  HMMA.1688.F32.TF32 R84, R96.reuse, R52, R84 ;  /* 0x000000346054723c */ /* 0x040ff00000081054 */
[C---:B------:R-:W-:Y:S08]  /*38890*/  HMMA.1688.F32.TF32 R88, R96.reuse, R56, R88 ;  /* 0x000000386058723c */ /* 0x040ff00000081058 */
[C---:B------:R-:W-:Y:S07]  /*388a0*/  HMMA.1688.F32.TF32 R92, R96.reuse, R60, R92 ;  /* 0x0000003c605c723c */ /* 0x040fee000008105c */
[----:B------:R-:W-:Y:S01]  /*388b0*/  STL [R1+0x135c], R84 ;  /* 0x00135c5401007387 */ /* 0x000fe20000100800 */
[----:B------:R-:W-:Y:S03]  /*388c0*/  HMMA.1688.F32.TF32 R96, R96, R64, R112 ;  /* 0x000000406060723c */ /* 0x000fe60000081070 */
[----:B------:R-:W-:Y:S04]  /*388d0*/  STL [R1+0x1358], R85 ;  /* 0x0013585501007387 */ /* 0x000fe80000100800 */
[----:B------:R-:W-:Y:S04]  /*388e0*/  STL [R1+0x1354], R86 ;  /* 0x0013545601007387 */ /* 0x000fe80000100800 */
[----:B------:R-:W-:Y:S04]  /*388f0*/  STL [R1+0x1350], R87 ;  /* 0x0013505701007387 */ /* 0x000fe80000100800 */
        /* <DEDUP_REMOVED lines=42> */
[----:B-1----:R-:W4:Y:S04]  /*38ba0*/  LDL.LU R80, [R1+0x1d0] ;  /* 0x0001d00001507983 */ /* 0x002f280000300800 */
[----:B--2---:R-:W2:Y:S04]  /*38bb0*/  LDL.LU R81, [R1+0x1d4] ;  /* 0x0001d40001517983 */ /* 0x004ea80000300800 */
[----:B---3--:R-:W2:Y:S04]  /*38bc0*/  LDL.LU R82, [R1+0x1d8] ;  /* 0x0001d80001527983 */ /* 0x008ea80000300800 */
        /* <DEDUP_REMOVED lines=15> */
[----:B------:R-:W3:Y:S01]  /*38cc0*/  LDL.LU R166, [R1+0x144c] ;  /* 0x00144c0001a67983 */ /* 0x000ee20000300800 */
[----:B------:R-:W-:-:S03]  /*38cd0*/  IMAD.MOV.U32 R203, RZ, RZ, R120 ;  /* 0x000000ffffcb7224 */ /* 0x000fc600078e0078 */
        /* <DEDUP_REMOVED lines=17> */
[C---:B------:R-:W-:Y:S08]  /*38df0*/  HMMA.1688.F32.TF32 R100, R160.reuse, R36, R100 ;  /* 0x00000024a064723c */ /* 0x040ff00000081064 */
[----:B------:R-:W-:Y:S08]  /*38e00*/  HMMA.1688.F32.TF32 R108, R160, R44, R108 ;  /* 0x0000002ca06c723c */ /* 0x000ff0000008106c */
[C---:B----4-:R-:W-:Y:S11]  /*38e10*/  HMMA.1688.F32.TF32 R88, R196.reuse, R36, R208 ;  /* 0x00000024c458723c */ /* 0x050ff600000810d0 */
[----:B------:R-:W-:Y:S11]  /*38e20*/  @!UPT UIADD3 URZ, URZ, URZ, URZ ;  /* 0x0000003f3f3ff290 */ /* 0x000ff6000fffe03f */
[----:B------:R-:W-:Y:S01]  /*38e30*/  @!UPT UIADD3 URZ, URZ, URZ, URZ ;  /* 0x0000003f3f3ff290 */ /* 0x000fe2000fffe03f */
[----:B------:R-:W-:Y:S04]  /*38e40*/  STL.64 [R1], R88 ;  /* 0x0000005801007387 */ /* 0x000fe80000100a00 */
[----:B------:R1:W-:Y:S02]  /*38e50*/  STL.64 [R1+0x8], R90 ;  /* 0x0000085a01007387 */ /* 0x0003e40000100a00 */
[----:B-1----:R-:W-:Y:S08]  /*38e60*/  HMMA.1688.F32.TF32 R88, R196, R44, R240 ;  /* 0x0000002cc458723c */ /* 0x002ff000000810f0 */
[----:B------:R-:W-:Y:S01]  /*38e70*/  HMMA.1688.F32.TF32 R112, R160, R48, R112 ;  /* 0x00000030a070723c */ /* 0x000fe20000081070 */
[----:B------:R-:W-:Y:S01]  /*38e80*/  MOV R240, R223 ;  /* 0x000000df00f07202 */ /* 0x000fe20000000f00 */
[----:B------:R-:W-:Y:S01]  /*38e90*/  IMAD.MOV.U32 R241, RZ, RZ, R222 ;  /* 0x000000fffff17224 */ /* 0x000fe200078e00de */
[----:B------:R-:W-:Y:S01]  /*38ea0*/  MOV R243, R221 ;  /* 0x000000dd00f37202 */ /* 0x000fe20000000f00 */
[----:B------:R-:W-:-:S04]  /*38eb0*/  IMAD.MOV.U32 R242, RZ, RZ, R220 ;  /* 0x000000fffff27224 */ /* 0x000fc800078e00dc */
[----:B------:R-:W-:Y:S08]  /*38ec0*/  HMMA.1688.F32.TF32 R116, R160, R52, R116 ;  /* 0x00000034a074723c */ /* 0x000ff00000081074 */
[----:B--2---:R-:W-:Y:S11]  /*38ed0*/  HMMA.1688.F32.TF32 R84, R196, R40, R204 ;  /* 0x00000028c454723c */ /* 0x004ff600000810cc */
[----:B------:R-:W-:Y:S11]  /*38ee0*/  @!UPT UIADD3 URZ, URZ, URZ, URZ ;  /* 0x0000003f3f3ff290 */ /* 0x000ff6000fffe03f */
[----:B------:R-:W-:Y:S02]  /*38ef0*/  @!UPT UIADD3 URZ, URZ, URZ, URZ ;  /* 0x0000003f3f3ff290 */ /* 0x000fe4000fffe03f */
[----:B------:R-:W-:Y:S01]  /*38f00*/  MOV R54, R87 ;  /* 0x0000005700367202 */ /* 0x000fe20000000f00 */
[----:B------:R-:W-:Y:S01]  /*38f10*/  IMAD.MOV.U32 R87, RZ, RZ, R88 ;  /* 0x000000ffff577224 */ /* 0x000fe200078e0058 */
[C---:B---3--:R-:W-:Y:S08]  /*38f20*/  HMMA.1688.F32.TF32 R124, R160.reuse, R60, R124 ;  /* 0x0000003ca07c723c */ /* 0x048ff0000008107c */
[C---:B------:R-:W-:Y:S08]  /*38f30*/  HMMA.1688.F32.TF32 R120, R160.reuse, R56, R120 ;  /* 0x00000038a078723c */ /* 0x040ff00000081078 */
[----:B------:R-:W-:Y:S07]  /*38f40*/  HMMA.1688.F32.TF32 R160, R160, R64, R80 ;  /* 0x00000040a0a0723c */ /* 0x000fee0000081050 */
[----:B------:R-:W-:Y:S01]  /*38f50*/  IMAD.MOV.U32 R80, RZ, RZ, R89 ;  /* 0x000000ffff507224 */ /* 0x000fe200078e0059 */
[----:B------:R-:W-:Y:S01]  /*38f60*/  MOV R81, R90 ;  /* 0x0000005a00517202 */ /* 0x000fe20000000f00 */
[----:B------:R-:W-:-:S02]  /*38f70*/  IMAD.MOV.U32 R82, RZ, RZ, R91 ;  /* 0x000000ffff527224 */ /* 0x000fc400078e005b */
[C---:B------:R-:W-:Y:S08]  /*38f80*/  HMMA.1688.F32.TF32 R88, R196.reuse, R48, R200 ;  /* 0x00000030c458723c */ /* 0x040ff000000810c8 */
[----:B------:R-:W-:Y:S07]  /*38f90*/  HMMA.1688.F32.TF32 R200, R196, R56, R248 ;  /* 0x00000038c4c8723c */ /* 0x000fee00000810f8 */
[----:B------:R-:W-:Y:S01]  /*38fa0*/  IMAD.MOV.U32 R248, RZ, RZ, R227 ;  /* 0x000000fffff87224 */ /* 0x000fe200078e00e3 */
[----:B------:R-:W-:Y:S01]  /*38fb0*/  MOV R249, R226 ;  /* 0x000000e200f97202 */ /* 0x000fe20000000f00 */
[----:B------:R-:W2:Y:S01]  /*38fc0*/  LDL.LU R227, [R1+0x1424] ;  /* 0x0014240001e37983 */ /* 0x000ea20000300800 */
[----:B------:R-:W-:-:S02]  /*38fd0*/  IMAD.MOV.U32 R250, RZ, RZ, R224 ;  /* 0x000000fffffa7224 */ /* 0x000fc400078e00e0 */
[----:B------:R-:W-:Y:S01]  /*38fe0*/  IMAD.MOV.U32 R251, RZ, RZ, R225 ;  /* 0x000000fffffb7224 */ /* 0x000fe200078e00e1 */
[----:B------:R-:W3:Y:S04]  /*38ff0*/  LDL.LU R226, [R1+0x1420] ;  /* 0x0014200001e27983 */ /* 0x000ee80000300800 */
        /* <DEDUP_REMOVED lines=13> */
[----:B------:R-:W-:Y:S08]  /*390d0*/  HMMA.1688.F32.TF32 R192, R192, R64, R212 ;  /* 0x00000040c0c0723c */ /* 0x000ff000000810d4 */
[----:B------:R-:W-:Y:S01]  /*390e0*/  HMMA.1688.F32.TF32 R92, R196, R52, R244 ;  /* 0x00000034c45c723c */ /* 0x000fe200000810f4 */
[----:B--2---:R-:W-:Y:S01]  /*390f0*/  IMAD.MOV.U32 R207, RZ, RZ, R227 ;  /* 0x000000ffffcf7224 */ /* 0x004fe200078e00e3 */
[----:B---3--:R-:W-:Y:S01]  /*39100*/  MOV R206, R226 ;  /* 0x000000e200ce7202 */ /* 0x008fe20000000f00 */
[----:B----4-:R-:W-:-:S02]  /*39110*/  IMAD.MOV.U32 R204, RZ, RZ, R224 ;  /* 0x000000ffffcc7224 */ /* 0x010fc400078e00e0 */
[----:B------:R-:W2:Y:S01]  /*39120*/  LDL.LU R224, [R1+0x1404] ;  /* 0x0014040001e07983 */ /* 0x000ea20000300800 */
[----:B------:R-:W-:-:S03]  /*39130*/  IMAD.MOV.U32 R205, RZ, RZ, R225 ;  /* 0x000000ffffcd7224 */ /* 0x000fc600078e00e1 */
[----:B------:R-:W2:Y:S04]  /*39140*/  LDL.LU R225, [R1+0x1400] ;  /* 0x0014000001e17983 */ /* 0x000ea80000300800 */
[----:B------:R-:W2:Y:S01]  /*39150*/  LDL.LU R226, [R1+0x13fc] ;  /* 0x0013fc0001e27983 */ /* 0x000ea20000300800 */
[----:B------:R-:W-:-:S03]  /*39160*/  IMAD.MOV.U32 R211, RZ, RZ, R223 ;  /* 0x000000ffffd37224 */ /* 0x000fc600078e00df */
[----:B------:R-:W2:Y:S01]  /*39170*/  LDL.LU R227, [R1+0x13f8] ;  /* 0x0013f80001e37983 */ /* 0x000ea20000300800 */
[----:B------:R-:W-:-:S03]  /*39180*/  IMAD.MOV.U32 R208, RZ, RZ, R220 ;  /* 0x000000ffffd07224 */ /* 0x000fc600078e00dc */
[----:B------:R-:W3:Y:S01]  /*39190*/  LDL.LU R220, [R1+0x13f4] ;  /* 0x0013f40001dc7983 */ /* 0x000ee20000300800 */
[----:B------:R-:W-:Y:S01]  /*391a0*/  IMAD.MOV.U32 R210, RZ, RZ, R222 ;  /* 0x000000ffffd27224 */ /* 0x000fe200078e00de */
[----:B------:R-:W-:Y:S02]  /*391b0*/  MOV R209, R221 ;  /* 0x000000dd00d17202 */ /* 0x000fe40000000f00 */
        /* <DEDUP_REMOVED lines=19> */
[----:B------:R-:W-:Y:S01]  /*392f0*/  IMAD.MOV.U32 R247, RZ, RZ, R2 ;  /* 0x000000fffff77224 */ /* 0x000fe200078e0002 */
[----:B---3--:R-:W-:Y:S01]  /*39300*/  HMMA.1688.F32.TF32 R200, R196, R60, R220 ;  /* 0x0000003cc4c8723c */ /* 0x008fe200000810dc */
[----:B------:R-:W-:-:S07]  /*39310*/  MOV R83, R84 ;  /* 0x0000005400537202 */ /* 0x000fce0000000f00 */
[----:B--2---:R-:W-:Y:S01]  /*39320*/  HMMA.1688.F32.TF32 R196, R196, R64, R224 ;  /* 0x00000040c4c4723c */ /* 0x004fe200000810e0 */
[----:B------:R-:W-:Y:S01]  /*39330*/  IMAD.MOV.U32 R66, RZ, RZ, R85 ;  /* 0x000000ffff427224 */ /* 0x000fe200078e0055 */
[----:B------:R-:W-:Y:S01]  /*39340*/  LDS R220, [R3+0x1c300] ;  /* 0x01c3000003dc7984 */ /* 0x000fe20000000800 */
[----:B------:R-:W-:Y:S02]  /*39350*/  IMAD.MOV.U32 R63, RZ, RZ, R91 ;  /* 0x000000ffff3f7224 */ /* 0x000fe400078e005b */
[----:B------:R-:W-:Y:S01]  /*39360*/  IMAD.MOV.U32 R84, RZ, RZ, R93 ;  /* 0x000000ffff547224 */ /* 0x000fe200078e005d */
[----:B------:R-:W-:Y:S04]  /*39370*/  LDS R222, [R3+0x1d300] ;  /* 0x01d3000003de7984 */ /* 0x000fe80000000800 */
[----:B------:R-:W-:Y:S04]  /*39380*/  LDS R221, [R0+0x1c300] ;  /* 0x01c3000000dd7984 */ /* 0x000fe80000000800 */
[----:B------:R-:W-:Y:S02]  /*39390*/  LDS R223, [R0+0x1d300] ;  /* 0x01d3000000df7984 */ /* 0x000fe40000000800 */
[----:B------:R-:W-:-:S02]  /*393a0*/  IMAD.MOV.U32 R99, RZ, RZ, R200 ;  /* 0x000000ffff637224 */ /* 0x000fc400078e00c8 */
[----:B------:R-:W-:Y:S04]  /*393b0*/  LDS R224, [R3+0x1c380] ;  /* 0x01c3800003e07984 */ /* 0x000fe80000000800 */
[----:B------:R-:W-:Y:S02]  /*393c0*/  LDS R226, [R3+0x1d380] ;  /* 0x01d3800003e27984 */ /* 0x000fe40000000800 */
[----:B------:R-:W-:Y:S01]  /*393d0*/  MOV R58, R196 ;  /* 0x000000c4003a7202 */ /* 0x000fe20000000f00 */
[----:B------:R-:W-:Y:S01]  /*393e0*/  IMAD.MOV.U32 R59, RZ, RZ, R197 ;  /* 0x000000ffff3b7224 */ /* 0x000fe200078e00c5 */
[----:B------:R-:W-:Y:S01]  /*393f0*/  MOV R107, R199 ;  /* 0x000000c7006b7202 */ /* 0x000fe20000000f00 */
[----:B------:R-:W-:Y:S01]  /*39400*/  IMAD.MOV.U32 R67, RZ, RZ, R198 ;  /* 0x000000ffff437224 */ /* 0x000fe200078e00c6 */
[----:B------:R-:W-:Y:S04]  /*39410*/  LDS R196, [R3+0x1c200] ;  /* 0x01c2000003c47984 */ /* 0x000fe80000000800 */
[----:B------:R-:W-:Y:S04]  /*39420*/  LDS R198, [R3+0x1d200] ;  /* 0x01d2000003c67984 */ /* 0x000fe80000000800 */
[----:B------:R-:W-:Y:S04]  /*39430*/  LDS R197, [R0+0x1c200] ;  /* 0x01c2000000c57984 */ /* 0x000fe80000000800 */
[----:B------:R-:W4:Y:S01]  /*39440*/  LDS R199, [R0+0x1d200] ;  /* 0x01d2000000c77984 */ /* 0x000f220000000800 */
[----:B------:R-:W-:Y:S01]  /*39450*/  MOV R91, R92 ;  /* 0x0000005c005b7202 */ /* 0x000fe20000000f00 */
[----:B------:R-:W-:-:S02]  /*39460*/  IMAD.MOV.U32 R85, RZ, RZ, R94 ;  /* 0x000000ffff557224 */ /* 0x000fc400078e005e */
[----:B------:R-:W-:Y:S01]  /*39470*/  IMAD.MOV.U32 R93, RZ, RZ, R202 ;  /* 0x000000ffff5d7224 */ /* 0x000fe200078e00ca */
[----:B------:R-:W-:Y:S04]  /*39480*/  LDS R200, [R3+0x1c280] ;  /* 0x01c2800003c87984 */ /* 0x000fe80000000800 */
[----:B------:R-:W-:Y:S04]  /*39490*/  LDS R225, [R0+0x1c380] ;  /* 0x01c3800000e17984 */ /* 0x000fe80000000800 */
[----:B------:R-:W1:Y:S01]  /*394a0*/  LDS R227, [R0+0x1d380] ;  /* 0x01d3800000e37984 */ /* 0x000e620000000800 */
[C---:B----4-:R-:W-:Y:S08]  /*394b0*/  HMMA.1688.F32.TF32 R212, R196.reuse, R36, R212 ;  /* 0x00000024c4d4723c */ /* 0x050ff000000810d4 */
[C---:B------:R-:W-:Y:S08]  /*394c0*/  HMMA.1688.F32.TF32 R208, R196.reuse, R40, R208 ;  /* 0x00000028c4d0723c */ /* 0x040ff000000810d0 */
[C---:B------:R-:W-:Y:S08]  /*394d0*/  HMMA.1688.F32.TF32 R204, R196.reuse, R44, R204 ;  /* 0x0000002cc4cc723c */ /* 0x040ff000000810cc */
[C---:B------:R-:W-:Y:S01]  /*394e0*/  HMMA.1688.F32.TF32 R240, R196.reuse, R48, R240 ;  /* 0x00000030c4f0723c */ /* 0x040fe200000810f0 */
[----:B------:R-:W-:Y:S07]  /*394f0*/  STL.64 [R1+0xc0], R212 ;  /* 0x0000c0d401007387 */ /* 0x000fee0000100a00 */
[C---:B------:R-:W-:Y:S01]  /*39500*/  HMMA.1688.F32.TF32 R244, R196.reuse, R52, R244 ;  /* 0x00000034c4f4723c */ /* 0x040fe200000810f4 */
[----:B------:R2:W-:Y:S07]  /*39510*/  STL.64 [R1+0xc8], R214 ;  /* 0x0000c8d601007387 */ /* 0x0005ee0000100a00 */
[----:B------:R-:W-:Y:S01]  /*39520*/  HMMA.1688.F32.TF32 R248, R196, R56, R248 ;  /* 0x00000038c4f8723c */ /* 0x000fe200000810f8 */
[----:B------:R-:W-:Y:S01]  /*39530*/  MOV R92, R201 ;  /* 0x000000c9005c7202 */ /* 0x000fe20000000f00 */
[----:B------:R-:W-:Y:S01]  /*39540*/  IMAD.MOV.U32 R94, RZ, RZ, R203 ;  /* 0x000000ffff5e7224 */ /* 0x000fe200078e00cb */
[----:B------:R-:W-:Y:S04]  /*39550*/  LDS R202, [R3+0x1d280] ;  /* 0x01d2800003ca7984 */ /* 0x000fe80000000800 */
[----:B--2---:R-:W2:Y:S04]  /*39560*/  LDL.LU.64 R214, [R1+0x13e0] ;  /* 0x0013e00001d67983 */ /* 0x004ea80000300a00 */
[----:B------:R-:W2:Y:S04]  /*39570*/  LDL.LU.64 R212, [R1+0x13d8] ;  /* 0x0013d80001d47983 */ /* 0x000ea80000300a00 */
[----:B------:R-:W-:Y:S04]  /*39580*/  STL.64 [R1+0xe0], R208 ;  /* 0x0000e0d001007387 */ /* 0x000fe80000100a00 */
[----:B------:R3:W-:Y:S04]  /*39590*/  STL.64 [R1+0xe8], R210 ;  /* 0x0000e8d201007387 */ /* 0x0007e80000100a00 */
[----:B------:R-:W-:Y:S04]  /*395a0*/  LDS R201, [R0+0x1c280] ;  /* 0x01c2800000c97984 */ /* 0x000fe80000000800 */
[----:B------:R-:W2:Y:S04]  /*395b0*/  LDS R203, [R0+0x1d280] ;  /* 0x01d2800000cb7984 */ /* 0x000ea80000000800 */
[----:B---3--:R-:W3:Y:S04]  /*395c0*/  LDL.LU.64 R210, [R1+0x13d0] ;  /* 0x0013d00001d27983 */ /* 0x008ee80000300a00 */
[----:B------:R-:W3:Y:S04]  /*395d0*/  LDL.LU.64 R208, [R1+0x13c8] ;  /* 0x0013c80001d07983 */ /* 0x000ee80000300a00 */
[----:B------:R-:W-:Y:S04]  /*395e0*/  STL.64 [R1+0x100], R204 ;  /* 0x000100cc01007387 */ /* 0x000fe80000100a00 */
[----:B------:R4:W-:Y:S04]  /*395f0*/  STL.64 [R1+0x108], R206 ;  /* 0x000108ce01007387 */ /* 0x0009e80000100a00 */
[----:B----4-:R-:W4:Y:S04]  /*39600*/  LDL.LU.64 R206, [R1+0x13c0] ;  /* 0x0013c00001ce7983 */ /* 0x010f280000300a00 */
[----:B------:R-:W4:Y:S04]  /*39610*/  LDL.LU.64 R204, [R1+0x13b8] ;  /* 0x0013b80001cc7983 */ /* 0x000f280000300a00 */
        /* <DEDUP_REMOVED lines=12> */
[----:B------:R-:W-:Y:S08]  /*396e0*/  HMMA.1688.F32.TF32 R4, R220, R36, R4 ;  /* 0x00000024dc04723c */ /* 0x000ff00000081004 */
[C---:B------:R-:W-:Y:S08]  /*396f0*/  HMMA.1688.F32.TF32 R144, R224.reuse, R48, R144 ;  /* 0x00000030e090723c */ /* 0x040ff00000081090 */
[C---:B------:R-:W-:Y:S08]  /*39700*/  HMMA.1688.F32.TF32 R140, R224.reuse, R52, R140 ;  /* 0x00000034e08c723c */ /* 0x040ff0000008108c */
[----:B------:R-:W-:Y:S08]  /*39710*/  HMMA.1688.F32.TF32 R136, R224, R56, R136 ;  /* 0x00000038e088723c */ /* 0x000ff00000081088 */
[C---:B--2---:R-:W-:Y:S08]  /*39720*/  HMMA.1688.F32.TF32 R212, R200.reuse, R48, R212 ;  /* 0x00000030c8d4723c */ /* 0x044ff000000810d4 */
[C---:B----4-:R-:W-:Y:S08]  /*39730*/  HMMA.1688.F32.TF32 R204, R200.reuse, R40, R204 ;  /* 0x00000028c8cc723c */ /* 0x050ff000000810cc */
[----:B---3--:R-:W-:Y:S08]  /*39740*/  HMMA.1688.F32.TF32 R240, R200, R36, R240 ;  /* 0x00000024c8f0723c */ /* 0x008ff000000810f0 */
[C---:B------:R-:W-:Y:S08]  /*39750*/  HMMA.1688.F32.TF32 R248, R196.reuse, R60, R248 ;  /* 0x0000003cc4f8723c */ /* 0x040ff000000810f8 */
[----:B------:R-:W-:Y:S11]  /*39760*/  HMMA.1688.F32.TF32 R196, R196, R64, R244 ;  /* 0x00000040c4c4723c */ /* 0x000ff600000810f4 */
[----:B------:R-:W-:Y:S04]  /*39770*/  @!UPT UIADD3 URZ, URZ, URZ, URZ ;  /* 0x0000003f3f3ff290 */ /* 0x000fe8000fffe03f */
[----:B------:R-:W-:Y:S04]  /*39780*/  STL.64 [R1+0x1b0], R248 ;  /* 0x0001b0f801007387 */ /* 0x000fe80000100a00 */
[----:B------:R-:W-:Y:S04]  /*39790*/  STL.64 [R1+0x1b8], R250 ;  /* 0x0001b8fa01007387 */ /* 0x000fe80000100a00 */
[----:B------:R-:W-:Y:S04]  /*397a0*/  STL.64 [R1+0x190], R196 ;  /* 0x000190c401007387 */ /* 0x000fe80000100a00 */
[----:B------:R1:W-:Y:S02]  /*397b0*/  STL.64 [R1+0x198], R198 ;  /* 0x000198c601007387 */ /* 0x0003e40000100a00 */
[----:B-1----:R-:W-:Y:S02]  /*397c0*/  HMMA.1688.F32.TF32 R196, R200, R44, R208 ;  /* 0x0000002cc8c4723c */ /* 0x002fe400000810d0 */
[----:B------:R-:W-:Y:S04]  /*397d0*/  STL.64 [R1+0x180], R240 ;  /* 0x000180f001007387 */ /* 0x000fe80000100a00 */
[----:B------:R-:W-:Y:S04]  /*397e0*/  STL.64 [R1+0x188], R242 ;  /* 0x000188f201007387 */ /* 0x000fe80000100a00 */
[----:B------:R-:W-:Y:S04]  /*397f0*/  STL.64 [R1+0x170], R204 ;  /* 0x000170cc01007387 */ /* 0x000fe80000100a00 */
[----:B------:R-:W-:Y:S09]  /*39800*/  STL.64 [R1+0x178], R206 ;  /* 0x000178ce01007387 */ /* 0x000ff20000100a00 */
[----:B------:R1:W-:Y:S01]  /*39810*/  STL.64 [R1+0x160], R196 ;  /* 0x000160c401007387 */ /* 0x0003e20000100a00 */
[----:B------:R-:W-:-:S02]  /*39820*/  IMAD.MOV.U32 R2, RZ, RZ, R198 ;  /* 0x000000ffff027224 */ /* 0x000fc400078e00c6 */
[----:B------:R-:W-:Y:S02]  /*39830*/  IMAD.MOV.U32 R252, RZ, RZ, R199 ;  /* 0x000000fffffc7224 */ /* 0x000fe400078e00c7 */
[C---:B-1----:R-:W-:Y:S03]  /*39840*/  HMMA.1688.F32.TF32 R196, R200.reuse, R52, R216 ;  /* 0x00000034c8c4723c */ /* 0x042fe600000810d8 */
[----:B------:R-:W-:Y:S04]  /*39850*/  STL [R1+0x12f8], R252 ;  /* 0x0012f8fc01007387 */ /* 0x000fe80000100800 */
[----:B------:R-:W-:Y:S04]  /*39860*/  STL [R1+0x12f4], R2 ;  /* 0x0012f40201007387 */ /* 0x000fe80000100800 */
[----:B------:R-:W-:Y:S01]  /*39870*/  STL.64 [R1+0x12e8], R214 ;  /* 0x0012e8d601007387 */ /* 0x000fe20000100a00 */
[C---:B------:R-:W-:Y:S03]  /*39880*/  HMMA.1688.F32.TF32 R216, R200.reuse, R56, R228 ;  /* 0x00000038c8d8723c */ /* 0x040fe600000810e4 */
[----:B------:R1:W-:Y:S09]  /*39890*/  STL.64 [R1+0x12e0], R212 ;  /* 0x0012e0d401007387 */ /* 0x0003f20000100a00 */
[----:B------:R-:W-:Y:S01]  /*398a0*/  MOV R211, R196 ;  /* 0x000000c400d37202 */ /* 0x000fe20000000f00 */
[----:B------:R-:W-:Y:S01]  /*398b0*/  IMAD.MOV.U32 R210, RZ, RZ, R197 ;  /* 0x000000ffffd27224 */ /* 0x000fe200078e00c5 */
[----:B------:R-:W-:Y:S01]  /*398c0*/  MOV R208, R199 ;  /* 0x000000c700d07202 */ /* 0x000fe20000000f00 */
[----:B------:R-:W-:Y:S01]  /*398d0*/  IMAD.MOV.U32 R209, RZ, RZ, R198 ;  /* 0x000000ffffd17224 */ /* 0x000fe200078e00c6 */
[C---:B-1----:R-:W-:Y:S08]  /*398e0*/  HMMA.1688.F32.TF32 R212, R200.reuse, R64, R236 ;  /* 0x00000040c8d4723c */ /* 0x042ff000000810ec */
[----:B------:R-:W-:Y:S07]  /*398f0*/  HMMA.1688.F32.TF32 R196, R200, R60, R232 ;  /* 0x0000003cc8c4723c */ /* 0x000fee00000810e8 */
[----:B------:R-:W-:Y:S01]  /*39900*/  IMAD.MOV.U32 R203, RZ, RZ, R4 ;  /* 0x000000ffffcb7224 */ /* 0x000fe200078e0004 */
[----:B------:R-:W-:Y:S01]  /*39910*/  MOV R202, R5 ;  /* 0x0000000500ca7202 */ /* 0x000fe20000000f00 */
[----:B------:R-:W-:-:S02]  /*39920*/  IMAD.MOV.U32 R201, RZ, RZ, R6 ;  /* 0x000000ffffc97224 */ /* 0x000fc400078e0006 */
[----:B------:R-:W-:Y:S02]  /*39930*/  IMAD.MOV.U32 R200, RZ, RZ, R7 ;  /* 0x000000ffffc87224 */ /* 0x000fe400078e0007 */
[----:B------:R-:W-:Y:S08]  /*39940*/  HMMA.1688.F32.TF32 R4, R220, R40, R8 ;  /* 0x00000028dc04723c */ /* 0x000ff00000081008 */
[----:B------:R-:W-:Y:S01]  /*39950*/  HMMA.1688.F32.TF32 R248, R224, R36, R156 ;  /* 0x00000024e0f8723c */ /* 0x000fe2000008109c */
[----:B------:R-:W-:Y:S01]  /*39960*/  IMAD.MOV.U32 R207, RZ, RZ, R212 ;  /* 0x000000ffffcf7224 */ /* 0x000fe200078e00d4 */
[----:B------:R-:W-:Y:S01]  /*39970*/  MOV R205, R214 ;  /* 0x000000d600cd7202 */ /* 0x000fe20000000f00 */
[----:B------:R-:W-:-:S05]  /*39980*/  IMAD.MOV.U32 R206, RZ, RZ, R213 ;  /* 0x000000ffffce7224 */ /* 0x000fca00078e00d5 */
[C---:B------:R-:W-:Y:S01]  /*39990*/  HMMA.1688.F32.TF32 R244, R224.reuse, R40, R152 ;  /* 0x00000028e0f4723c */ /* 0x040fe20000081098 */
[----:B------:R-:W-:Y:S01]  /*399a0*/  IMAD.MOV.U32 R204, RZ, RZ, R215 ;  /* 0x000000ffffcc7224 */ /* 0x000fe200078e00d7 */
[----:B------:R-:W-:Y:S04]  /*399b0*/  STL [R1+0x1308], R208 ;  /* 0x001308d001007387 */ /* 0x000fe80000100800 */
[----:B------:R-:W-:Y:S02]  /*399c0*/  LDS R8, [R3+0x1e100] ;  /* 0x01e1000003087984 */ /* 0x000fe40000000800 */
[----:B------:R-:W-:Y:S01]  /*399d0*/  MOV R215, R4 ;  /* 0x0000000400d77202 */ /* 0x000fe20000000f00 */
[----:B------:R-:W-:Y:S01]  /*399e0*/  IMAD.MOV.U32 R214, RZ, RZ, R5 ;  /* 0x000000ffffd67224 */ /* 0x000fe200078e0005 */
[----:B------:R-:W-:Y:S01]  /*399f0*/  MOV R212, R7 ;  /* 0x0000000700d47202 */ /* 0x000fe20000000f00 */
[----:B------:R-:W-:Y:S01]  /*39a00*/  IMAD.MOV.U32 R213, RZ, RZ, R6 ;  /* 0x000000ffffd57224 */ /* 0x000fe200078e0006 */
[-C--:B------:R-:W-:Y:S01]  /*39a10*/  HMMA.1688.F32.TF32 R240, R224, R44.reuse, R148 ;  /* 0x0000002ce0f0723c */ /* 0x080fe20000081094 */
[----:B------:R-:W-:Y:S04]  /*39a20*/  LDS R10, [R3+0x1f100] ;  /* 0x01f10000030a7984 */ /* 0x000fe80000000800 */
[----:B------:R-:W-:Y:S03]  /*39a30*/  LDS R9, [R0+0x1e100] ;  /* 0x01e1000000097984 */ /* 0x000fe60000000800 */
[----:B------:R-:W-:Y:S01]  /*39a40*/  HMMA.1688.F32.TF32 R4, R220, R44, R12 ;  /* 0x0000002cdc04723c */ /* 0x000fe2000008100c */
[----:B------:R-:W-:Y:S07]  /*39a50*/  STL [R1+0x1304], R209 ;  /* 0x001304d101007387 */ /* 0x000fee0000100800 */
[C---:B------:R-:W-:Y:S08]  /*39a60*/  HMMA.1688.F32.TF32 R132, R224.reuse, R60, R132 ;  /* 0x0000003ce084723c */ /* 0x040ff00000081084 */
[----:B------:R-:W-:Y:S01]  /*39a70*/  HMMA.1688.F32.TF32 R128, R224, R64, R128 ;  /* 0x00000040e080723c */ /* 0x000fe20000081080 */
[----:B------:R-:W-:Y:S01]  /*39a80*/  IMAD.MOV.U32 R152, RZ, RZ, R83 ;  /* 0x000000ffff987224 */ /* 0x000fe200078e0053 */
[----:B------:R-:W-:Y:S01]  /*39a90*/  MOV R153, R66 ;  /* 0x0000004200997202 */ /* 0x000fe20000000f00 */
[----:B------:R-:W-:Y:S01]  /*39aa0*/  IMAD.MOV.U32 R154, RZ, RZ, R62 ;  /* 0x000000ffff9a7224 */ /* 0x000fe200078e003e */
[----:B------:R-:W-:Y:S04]  /*39ab0*/  LDS R11, [R0+0x1f100] ;  /* 0x01f10000000b7984 */ /* 0x000fe80000000800 */
[----:B------:R-:W-:Y:S01]  /*39ac0*/  IMAD.MOV.U32 R231, RZ, RZ, R4 ;  /* 0x000000ffffe77224 */ /* 0x000fe200078e0004 */
[----:B------:R-:W-:Y:S01]  /*39ad0*/  MOV R229, R6 ;  /* 0x0000000600e57202 */ /* 0x000fe20000000f00 */
[----:B------:R-:W-:-:S02]  /*39ae0*/  IMAD.MOV.U32 R230, RZ, RZ, R5 ;  /* 0x000000ffffe67224 */ /* 0x000fc400078e0005 */
[----:B------:R-:W-:Y:S01]  /*39af0*/  IMAD.MOV.U32 R156, RZ, RZ, R58 ;  /* 0x000000ffff9c7224 */ /* 0x000fe200078e003a */
[----:B------:R-:W-:Y:S01]  /*39b00*/  MOV R158, R67 ;  /* 0x00000043009e7202 */ /* 0x000fe20000000f00 */
[----:B------:R-:W-:Y:S01]  /*39b10*/  IMAD.MOV.U32 R228, RZ, RZ, R7 ;  /* 0x000000ffffe47224 */ /* 0x000fe200078e0007 */
[----:B------:R-:W-:Y:S01]  /*39b20*/  LDS R12, [R3+0x1e080] ;  /* 0x01e08000030c7984 */ /* 0x000fe20000000800 */
[----:B------:R-:W-:Y:S03]  /*39b30*/  HMMA.1688.F32.TF32 R4, R220, R48, R16 ;  /* 0x00000030dc04723c */ /* 0x000fe60000081010 */
[----:B------:R-:W-:Y:S04]  /*39b40*/  LDS R16, [R3+0x1e000] ;  /* 0x01e0000003107984 */ /* 0x000fe80000000800 */
[----:B------:R-:W-:Y:S04]  /*39b50*/  LDS R18, [R3+0x1f000] ;  /* 0x01f0000003127984 */ /* 0x000fe80000000800 */
[----:B------:R-:W-:Y:S04]  /*39b60*/  LDS R17, [R0+0x1e000] ;  /* 0x01e0000000117984 */ /* 0x000fe80000000800 */
[----:B------:R-:W1:Y:S01]  /*39b70*/  LDS R19, [R0+0x1f000] ;  /* 0x01f0000000137984 */ /* 0x000e620000000800 */
[----:B------:R-:W-:-:S02]  /*39b80*/  IMAD.MOV.U32 R155, RZ, RZ, R54 ;  /* 0x000000ffff9b7224 */ /* 0x000fc400078e0036 */
[----:B------:R-:W-:Y:S01]  /*39b90*/  IMAD.MOV.U32 R157, RZ, RZ, R59 ;  /* 0x000000ffff9d7224 */ /* 0x000fe200078e003b */
[----:B------:R-:W-:Y:S01]  /*39ba0*/  LDS R14, [R3+0x1f080] ;  /* 0x01f08000030e7984 */ /* 0x000fe20000000800 */
[----:B------:R-:W-:-:S03]  /*39bb0*/  IMAD.MOV.U32 R159, RZ, RZ, R107 ;  /* 0x000000ffff9f7224 */ /* 0x000fc600078e006b */
[----:B------:R-:W-:Y:S01]  /*39bc0*/  LDS R13, [R0+0x1e080] ;  /* 0x01e08000000d7984 */ /* 0x000fe20000000800 */
[----:B------:R-:W-:Y:S01]  /*39bd0*/  IMAD.MOV.U32 R235, RZ, RZ, R4 ;  /* 0x000000ffffeb7224 */ /* 0x000fe200078e0004 */
[----:B------:R-:W-:Y:S01]  /*39be0*/  MOV R234, R5 ;  /* 0x0000000500ea7202 */ /* 0x000fe20000000f00 */
[----:B------:R-:W-:Y:S01]  /*39bf0*/  IMAD.MOV.U32 R233, RZ, RZ, R6 ;  /* 0x000000ffffe97224 */ /* 0x000fe200078e0006 */
[----:B------:R-:W-:Y:S01]  /*39c00*/  LDS R15, [R0+0x1f080] ;  /* 0x01f08000000f7984 */ /* 0x000fe20000000800 */
[----:B------:R-:W-:Y:S02]  /*39c10*/  IMAD.MOV.U32 R232, RZ, RZ, R7 ;  /* 0x000000ffffe87224 */ /* 0x000fe400078e0007 */
[C---:B------:R-:W-:Y:S01]  /*39c20*/  HMMA.1688.F32.TF32 R4, R220.reuse, R52, R20 ;  /* 0x00000034dc04723c */ /* 0x040fe20000081014 */
[----:B------:R2:W-:Y:S11]  /*39c30*/  STL [R1+0x1300], R210 ;  /* 0x001300d201007387 */ /* 0x0005f60000100800 */
[----:B------:R-:W-:Y:S11]  /*39c40*/  @!UPT UIADD3 URZ, URZ, URZ, URZ ;  /* 0x0000003f3f3ff290 */ /* 0x000ff6000fffe03f */
[----:B------:R-:W-:Y:S01]  /*39c50*/  @!UPT UIADD3 URZ, URZ, URZ, URZ ;  /* 0x0000003f3f3ff290 */ /* 0x000fe2000fffe03f */
[----:B------:R-:W-:Y:S01]  /*39c60*/  MOV R239, R4 ;  /* 0x0000000400ef7202 */ /* 0x000fe20000000f00 */
[----:B------:R-:W-:Y:S01]  /*39c70*/  IMAD.MOV.U32 R238, RZ, RZ, R5 ;  /* 0x000000ffffee7224 */ /* 0x000fe200078e0005 */
[----:B------:R-:W-:Y:S01]  /*39c80*/  MOV R236, R7 ;  /* 0x0000000700ec7202 */ /* 0x000fe20000000f00 */
[----:B------:R-:W-:Y:S02]  /*39c90*/  IMAD.MOV.U32 R237, RZ, RZ, R6 ;  /* 0x000000ffffed7224 */ /* 0x000fe400078e0006 */
[----:B------:R-:W-:Y:S01]  /*39ca0*/  HMMA.1688.F32.TF32 R4, R220, R56, R24 ;  /* 0x00000038dc04723c */ /* 0x000fe20000081018 */
[----:B------:R3:W-:Y:S04]  /*39cb0*/  STL [R1+0x12fc], R211 ;  /* 0x0012fcd301007387 */ /* 0x0007e80000100800 */
[----:B------:R4:W-:Y:S03]  /*39cc0*/  STL [R1+0x1310], R218 ;  /* 0x001310da01007387 */ /* 0x0009e60000100800 */
[C---:B-1----:R-:W-:Y:S01]  /*39cd0*/  HMMA.1688.F32.TF32 R24, R16.reuse, R42, R72 ;  /* 0x0000002a1018723c */ /* 0x042fe20000081048 */
[----:B------:R1:W-:Y:S04]  /*39ce0*/  STL [R1+0x130c], R219 ;  /* 0x00130cdb01007387 */ /* 0x0003e80000100800 */
[----:B------:R-:W-:Y:S03]  /*39cf0*/  STL.64 [R1+0x1258], R250 ;  /* 0x001258fa01007387 */ /* 0x000fe60000100a00 */
[----:B------:R-:W-:Y:S08]  /*39d00*/  HMMA.1688.F32.TF32 R20, R16, R46, R76 ;  /* 0x0000002e1014723c */ /* 0x000ff0000008104c */
[----:B--2---:R-:W-:Y:S01]  /*39d10*/  IMAD.MOV.U32 R210, RZ, RZ, R4 ;  /* 0x000000ffffd27224 */ /* 0x004fe200078e0004 */
[----:B------:R-:W-:Y:S01]  /*39d20*/  MOV R252, R6 ;  /* 0x0000000600fc7202 */ /* 0x000fe20000000f00 */
[----:B---3--:R-:W-:-:S02]  /*39d30*/  IMAD.MOV.U32 R211, RZ, RZ, R5 ;  /* 0x000000ffffd37224 */ /* 0x008fc400078e0005 */
[----:B------:R-:W-:Y:S02]  /*39d40*/  IMAD.MOV.U32 R2, RZ, RZ, R7 ;  /* 0x000000ffff027224 */ /* 0x000fe400078e0007 */
[----:B------:R-:W-:Y:S08]  /*39d50*/  HMMA.1688.F32.TF32 R4, R220, R60, R28 ;  /* 0x0000003cdc04723c */ /* 0x000ff0000008101c */
[----:B------:R-:W-:Y:S01]  /*39d60*/  HMMA.1688.F32.TF32 R28, R16, R38, R68 ;  /* 0x00000026101c723c */ /* 0x000fe20000081044 */
        /* <DEDUP_REMOVED lines=13> */
[----:B----4-:R-:W-:-:S03]  /*39e40*/  IMAD.MOV.U32 R218, RZ, RZ, R4 ;  /* 0x000000ffffda7224 */ /* 0x010fc600078e0004 */
[----:B------:R-:W-:Y:S01]  /*39e50*/  STL.64 [R1+0x12c8], R130 ;  /* 0x0012c88201007387 */ /* 0x000fe20000100a00 */
[----:B-1----:R-:W-:Y:S01]  /*39e60*/  MOV R219, R5 ;  /* 0x0000000500db7202 */ /* 0x002fe20000000f00 */
[----:B------:R-:W-:Y:S02]  /*39e70*/  IMAD.MOV.U32 R208, RZ, RZ, R6 ;  /* 0x000000ffffd07224 */ /* 0x000fe400078e0006 */
[----:B------:R-:W-:Y:S01]  /*39e80*/  STL.64 [R1+0x12c0], R128 ;  /* 0x0012c08001007387 */ /* 0x000fe20000100a00 */
[----:B------:R-:W-:-:S03]  /*39e90*/  IMAD.MOV.U32 R209, RZ, RZ, R7 ;  /* 0x000000ffffd17224 */ /* 0x000fc600078e0007 */
[----:B------:R1:W-:Y:S01]  /*39ea0*/  STL.64 [R1+0x200], R28 ;  /* 0x0002001c01007387 */ /* 0x0003e20000100a00 */
[----:B------:R-:W-:Y:S03]  /*39eb0*/  HMMA.1688.F32.TF32 R4, R220, R64, R32 ;  /* 0x00000040dc04723c */ /* 0x000fe60000081020 */
[----:B------:R2:W-:Y:S04]  /*39ec0*/  STL.64 [R1+0x208], R30 ;  /* 0x0002081e01007387 */ /* 0x0005e80000100a00 */
[----:B------:R3:W-:Y:S01]  /*39ed0*/  STL.64 [R1+0x1f0], R24 ;  /* 0x0001f01801007387 */ /* 0x0007e20000100a00 */
[----:B------:R-:W-:-:S03]  /*39ee0*/  IMAD.MOV.U32 R32, RZ, RZ, R99 ;  /* 0x000000ffff207224 */ /* 0x000fc600078e0063 */
[----:B------:R2:W-:Y:S01]  /*39ef0*/  STL.64 [R1+0x1f8], R26 ;  /* 0x0001f81a01007387 */ /* 0x0005e20000100a00 */
[----:B------:R-:W-:-:S03]  /*39f00*/  IMAD.MOV.U32 R33, RZ, RZ, R92 ;  /* 0x000000ffff217224 */ /* 0x000fc600078e005c */
[----:B------:R-:W4:Y:S01]  /*39f10*/  LDL.LU R99, [R1+0x1380] ;  /* 0x0013800001637983 */ /* 0x000f220000300800 */
[----:B------:R-:W-:-:S03]  /*39f20*/  MOV R34, R93 ;  /* 0x0000005d00227202 */ /* 0x000fc60000000f00 */
[----:B------:R2:W-:Y:S01]  /*39f30*/  STL.64 [R1+0x1e0], R20 ;  /* 0x0001e01401007387 */ /* 0x0005e20000100a00 */
[----:B------:R-:W-:-:S03]  /*39f40*/  IMAD.MOV.U32 R35, RZ, RZ, R94 ;  /* 0x000000ffff237224 */ /* 0x000fc600078e005e */
[----:B------:R3:W-:Y:S01]  /*39f50*/  STL.64 [R1+0x1e8], R22 ;  /* 0x0001e81601007387 */ /* 0x0007e20000100a00 */
[----:B-1----:R-:W-:-:S03]  /*39f60*/  IMAD.MOV.U32 R28, RZ, RZ, R95 ;  /* 0x000000ffff1c7224 */ /* 0x002fc600078e005f */
[----:B------:R-:W4:Y:S01]  /*39f70*/  LDL.LU R92, [R1+0x137c] ;  /* 0x00137c00015c7983 */ /* 0x000f220000300800 */
[----:B------:R-:W-:-:S03]  /*39f80*/  MOV R29, R88 ;  /* 0x00000058001d7202 */ /* 0x000fc60000000f00 */
[----:B------:R-:W4:Y:S01]  /*39f90*/  LDL.LU R93, [R1+0x1378] ;  /* 0x00137800015d7983 */ /* 0x000f220000300800 */
[----:B--2---:R-:W-:-:S03]  /*39fa0*/  IMAD.MOV.U32 R30, RZ, RZ, R89 ;  /* 0x000000ffff1e7224 */ /* 0x004fc600078e0059 */
[----:B------:R-:W4:Y:S01]  /*39fb0*/  LDL.LU R94, [R1+0x1374] ;  /* 0x00137400015e7983 */ /* 0x000f220000300800 */
[----:B------:R-:W-:-:S03]  /*39fc0*/  IMAD.MOV.U32 R31, RZ, RZ, R90 ;  /* 0x000000ffff1f7224 */ /* 0x000fc600078e005a */
[----:B------:R-:W4:Y:S01]  /*39fd0*/  LDL.LU R95, [R1+0x1370] ;  /* 0x00137000015f7983 */ /* 0x000f220000300800 */
[----:B---3--:R-:W-:-:S03]  /*39fe0*/  MOV R24, R91 ;  /* 0x0000005b00187202 */ /* 0x008fc60000000f00 */
        /* <DEDUP_REMOVED lines=8> */
[----:B------:R-:W3:Y:S01]  /*3a070*/  LDL.LU R84, [R1+0x135c] ;  /* 0x00135c0001547983 */ /* 0x000ee20000300800 */
[----:B------:R-:W-:-:S03]  /*3a080*/  IMAD.MOV.U32 R249, RZ, RZ, R80 ;  /* 0x000000fffff97224 */ /* 0x000fc600078e0050 */
[----:B------:R-:W3:Y:S01]  /*3a090*/  LDL.LU R85, [R1+0x1358] ;  /* 0x0013580001557983 */ /* 0x000ee20000300800 */
[----:B------:R-:W-:-:S03]  /*3a0a0*/  MOV R250, R81 ;  /* 0x0000005100fa7202 */ /* 0x000fc60000000f00 */
[----:B------:R-:W3:Y:S01]  /*3a0b0*/  LDL.LU R86, [R1+0x1354] ;  /* 0x0013540001567983 */ /* 0x000ee20000300800 */
[----:B------:R-:W-:-:S03]  /*3a0c0*/  IMAD.MOV.U32 R251, RZ, RZ, R82 ;  /* 0x000000fffffb7224 */ /* 0x000fc600078e0052 */
[----:B------:R-:W3:Y:S04]  /*3a0d0*/  LDL.LU R87, [R1+0x1350] ;  /* 0x0013500001577983 */ /* 0x000ee80000300800 */
[----:B------:R-:W2:Y:S04]  /*3a0e0*/  LDL.LU R80, [R1+0x134c] ;  /* 0x00134c0001507983 */ /* 0x000ea80000300800 */
[----:B------:R-:W2:Y:S04]  /*3a0f0*/  LDL.LU R81, [R1+0x1348] ;  /* 0x0013480001517983 */ /* 0x000ea80000300800 */
[----:B------:R-:W2:Y:S04]  /*3a100*/  LDL.LU R82, [R1+0x1344] ;  /* 0x0013440001527983 */ /* 0x000ea80000300800 */
[----:B------:R-:W2:Y:S04]  /*3a110*/  LDL.LU R83, [R1+0x1340] ;  /* 0x0013400001537983 */ /* 0x000ea80000300800 */
[----:B------:R-:W2:Y:S04]  /*3a120*/  LDL.LU R66, [R1+0x133c] ;  /* 0x00133c0001427983 */ /* 0x000ea80000300800 */
[----:B------:R-:W2:Y:S04]  /*3a130*/  LDL.LU R62, [R1+0x1338] ;  /* 0x00133800013e7983 */ /* 0x000ea80000300800 */
[----:B------:R-:W3:Y:S01]  /*3a140*/  LDL.LU R54, [R1+0x1334] ;  /* 0x0013340001367983 */ /* 0x000ee20000300800 */
[----:B------:R-:W-:-:S03]  /*3a150*/  MOV R20, R55 ;  /* 0x0000003700147202 */ /* 0x000fc60000000f00 */
[----:B------:R-:W2:Y:S01]  /*3a160*/  LDL.LU R244, [R1] ;  /* 0x0000000001f47983 */ /* 0x000ea20000300800 */
[----:B------:R-:W-:-:S03]  /*3a170*/  IMAD.MOV.U32 R21, RZ, RZ, R50 ;  /* 0x000000ffff157224 */ /* 0x000fc600078e0032 */
[----:B------:R-:W2:Y:S01]  /*3a180*/  LDL.LU R245, [R1+0x4] ;  /* 0x0000040001f57983 */ /* 0x000ea20000300800 */
[----:B------:R-:W-:-:S03]  /*3a190*/  IMAD.MOV.U32 R22, RZ, RZ, R51 ;  /* 0x000000ffff167224 */ /* 0x000fc600078e0033 */
[----:B------:R-:W2:Y:S04]  /*3a1a0*/  LDL.LU R246, [R1+0x8] ;  /* 0x0000080001f67983 */ /* 0x000ea80000300800 */
[----:B------:R-:W2:Y:S04]  /*3a1b0*/  LDL.LU R247, [R1+0xc] ;  /* 0x00000c0001f77983 */ /* 0x000ea80000300800 */
[----:B------:R-:W3:Y:S04]  /*3a1c0*/  LDL.LU R55, [R1+0x1330] ;  /* 0x0013300001377983 */ /* 0x000ee80000300800 */
[----:B------:R-:W2:Y:S04]  /*3a1d0*/  LDL.LU R50, [R1+0x132c] ;  /* 0x00132c0001327983 */ /* 0x000ea80000300800 */
[----:B------:R-:W2:Y:S01]  /*3a1e0*/  LDL.LU R51, [R1+0x1328] ;  /* 0x0013280001337983 */ /* 0x000ea20000300800 */
[----:B------:R-:W-:-:S03]  /*3a1f0*/  MOV R23, R63 ;  /* 0x0000003f00177202 */ /* 0x000fc60000000f00 */
        /* <DEDUP_REMOVED lines=8> */
[----:B------:R-:W-:Y:S04]  /*3a280*/  LDS R4, [R3+0x1e180] ;  /* 0x01e1800003047984 */ /* 0x000fe80000000800 */
[----:B------:R-:W-:Y:S04]  /*3a290*/  LDS R6, [R3+0x1f180] ;  /* 0x01f1800003067984 */ /* 0x000fe80000000800 */
[----:B------:R-:W-:Y:S04]  /*3a2a0*/  LDS R5, [R0+0x1e180] ;  /* 0x01e1800000057984 */ /* 0x000fe80000000800 */
[----:B------:R-:W1:Y:S01]  /*3a2b0*/  LDS R7, [R0+0x1f180] ;  /* 0x01f1800000077984 */ /* 0x000e620000000800 */
[C---:B------:R-:W-:Y:S03]  /*3a2c0*/  HMMA.1688.F32.TF32 R164, R8.reuse, R38, R164 ;  /* 0x0000002608a4723c */ /* 0x040fe600000810a4 */
[----:B------:R-:W4:Y:S05]  /*3a2d0*/  LDL.LU R107, [R1+0x1314] ;  /* 0x00131400016b7983 */ /* 0x000f2a0000300800 */
[----:B------:R-:W-:Y:S01]  /*3a2e0*/  HMMA.1688.F32.TF32 R168, R8, R42, R168 ;  /* 0x0000002a08a8723c */ /* 0x000fe200000810a8 */
[----:B------:R-:W-:-:S07]  /*3a2f0*/  IMAD.MOV.U32 R240, RZ, RZ, R210 ;  /* 0x000000fffff07224 */ /* 0x000fce00078e00d2 */
[----:B------:R-:W-:Y:S01]  /*3a300*/  HMMA.1688.F32.TF32 R172, R8, R46, R172 ;  /* 0x0000002e08ac723c */ /* 0x000fe200000810ac */
[----:B------:R-:W-:-:S07]  /*3a310*/  IMAD.MOV.U32 R241, RZ, RZ, R211 ;  /* 0x000000fffff17224 */ /* 0x000fce00078e00d3 */
[C---:B---3--:R-:W-:Y:S08]  /*3a320*/  HMMA.1688.F32.TF32 R84, R16.reuse, R54, R84 ;  /* 0x000000361054723c */ /* 0x048ff00000081054 */
[-C--:B--2---:R-:W-:Y:S08]  /*3a330*/  HMMA.1688.F32.TF32 R68, R16, R50.reuse, R80 ;  /* 0x000000321044723c */ /* 0x084ff00000081050 */
[C---:B------:R-:W-:Y:S07]  /*3a340*/  HMMA.1688.F32.TF32 R176, R8.reuse, R50, R176 ;  /* 0x0000003208b0723c */ /* 0x040fee00000810b0 */
[----:B------:R-:W-:Y:S01]  /*3a350*/  STL.64 [R1+0x12d8], R86 ;  /* 0x0012d85601007387 */ /* 0x000fe20000100a00 */
[C---:B------:R-:W-:Y:S07]  /*3a360*/  HMMA.1688.F32.TF32 R180, R8.reuse, R54, R180 ;  /* 0x0000003608b4723c */ /* 0x040fee00000810b4 */
[----:B------:R2:W-:Y:S01]  /*3a370*/  STL.64 [R1+0x1d0], R68 ;  /* 0x0001d04401007387 */ /* 0x0005e20000100a00 */
[C---:B----4-:R-:W-:Y:S03]  /*3a380*/  HMMA.1688.F32.TF32 R184, R8.reuse, R58, R184 ;  /* 0x0000003a08b8723c */ /* 0x050fe600000810b8 */
[----:B------:R3:W-:Y:S05]  /*3a390*/  STL.64 [R1+0x1d8], R70 ;  /* 0x0001d84601007387 */ /* 0x0007ea0000100a00 */
[C---:B------:R-:W-:Y:S01]  /*3a3a0*/  HMMA.1688.F32.TF32 R188, R8.reuse, R62, R188 ;  /* 0x0000003e08bc723c */ /* 0x040fe200000810bc */
[----:B------:R4:W-:Y:S07]  /*3a3b0*/  STL.64 [R1+0x12d0], R84 ;  /* 0x0012d05401007387 */ /* 0x0009ee0000100a00 */
[----:B------:R-:W-:Y:S08]  /*3a3c0*/  HMMA.1688.F32.TF32 R192, R8, R66, R192 ;  /* 0x0000004208c0723c */ /* 0x000ff000000810c0 */
[----:B-1----:R-:W-:Y:S07]  /*3a3d0*/  HMMA.1688.F32.TF32 R8, R4, R38, R244 ;  /* 0x000000260408723c */ /* 0x002fee00000810f4 */
[----:B------:R-:W-:Y:S01]  /*3a3e0*/  MOV R244, R218 ;  /* 0x000000da00f47202 */ /* 0x000fe20000000f00 */
[----:B------:R-:W-:Y:S01]  /*3a3f0*/  IMAD.MOV.U32 R245, RZ, RZ, R219 ;  /* 0x000000fffff57224 */ /* 0x000fe200078e00db */
[----:B------:R-:W2:Y:S01]  /*3a400*/  LDL.LU R218, [R1+0x1310] ;  /* 0x0013100001da7983 */ /* 0x000ea20000300800 */
[----:B------:R-:W-:Y:S01]  /*3a410*/  IMAD.MOV.U32 R246, RZ, RZ, R208 ;  /* 0x000000fffff67224 */ /* 0x000fe200078e00d0 */
[----:B------:R-:W-:-:S02]  /*3a420*/  MOV R247, R209 ;  /* 0x000000d100f77202 */ /* 0x000fc40000000f00 */
[----:B------:R-:W2:Y:S04]  /*3a430*/  LDL.LU R219, [R1+0x130c] ;  /* 0x00130c0001db7983 */ /* 0x000ea80000300800 */
[----:B------:R-:W2:Y:S04]  /*3a440*/  LDL.LU R208, [R1+0x1308] ;  /* 0x0013080001d07983 */ /* 0x000ea80000300800 */
[----:B------:R-:W3:Y:S04]  /*3a450*/  LDL.LU R209, [R1+0x1304] ;  /* 0x0013040001d17983 */ /* 0x000ee80000300800 */
[----:B------:R-:W4:Y:S04]  /*3a460*/  LDL.LU R210, [R1+0x1300] ;  /* 0x0013000001d27983 */ /* 0x000f280000300800 */
[----:B------:R-:W4:Y:S01]  /*3a470*/  LDL.LU R211, [R1+0x12fc] ;  /* 0x0012fc0001d37983 */ /* 0x000f220000300800 */
[C---:B------:R-:W-:Y:S01]  /*3a480*/  HMMA.1688.F32.TF32 R100, R12.reuse, R38, R100 ;  /* 0x000000260c64723c */ /* 0x040fe20000081064 */
[----:B------:R-:W-:Y:S01]  /*3a490*/  MOV R242, R252 ;  /* 0x000000fc00f27202 */ /* 0x000fe20000000f00 */
[----:B------:R-:W-:Y:S01]  /*3a4a0*/  IMAD.MOV.U32 R243, RZ, RZ, R2 ;  /* 0x000000fffff37224 */ /* 0x000fe200078e0002 */
        /* <DEDUP_REMOVED lines=10> */
[----:B------:R-:W-:Y:S01]  /*3a550*/  IMAD.MOV.U32 R135, RZ, RZ, R212 ;  /* 0x000000ffff877224 */ /* 0x000fe200078e00d4 */
[----:B------:R-:W-:Y:S01]  /*3a560*/  MOV R133, R214 ;  /* 0x000000d600857202 */ /* 0x000fe20000000f00 */
[----:B------:R-:W-:Y:S01]  /*3a570*/  IMAD.MOV.U32 R134, RZ, RZ, R213 ;  /* 0x000000ffff867224 */ /* 0x000fe200078e00d5 */
[----:B------:R-:W-:Y:S01]  /*3a580*/  MOV R131, R200 ;  /* 0x000000c800837202 */ /* 0x000fe20000000f00 */
[----:B------:R-:W-:-:S02]  /*3a590*/  IMAD.MOV.U32 R132, RZ, RZ, R215 ;  /* 0x000000ffff847224 */ /* 0x000fc400078e00d7 */
[----:B------:R-:W-:Y:S01]  /*3a5a0*/  IMAD.MOV.U32 R130, RZ, RZ, R201 ;  /* 0x000000ffff827224 */ /* 0x000fe200078e00c9 */
[----:B------:R-:W-:Y:S01]  /*3a5b0*/  MOV R128, R203 ;  /* 0x000000cb00807202 */ /* 0x000fe20000000f00 */
[----:B------:R-:W-:Y:S01]  /*3a5c0*/  IMAD.MOV.U32 R129, RZ, RZ, R202 ;  /* 0x000000ffff817224 */ /* 0x000fe200078e00ca */
[C---:B------:R-:W-:Y:S08]  /*3a5d0*/  HMMA.1688.F32.TF32 R88, R16.reuse, R58, R88 ;  /* 0x0000003a1058723c */ /* 0x040ff00000081058 */
[C---:B------:R-:W-:Y:S08]  /*3a5e0*/  HMMA.1688.F32.TF32 R92, R16.reuse, R62, R92 ;  /* 0x0000003e105c723c */ /* 0x040ff0000008105c */
[----:B------:R-:W-:Y:S08]  /*3a5f0*/  HMMA.1688.F32.TF32 R96, R16, R66, R96 ;  /* 0x000000421060723c */ /* 0x000ff00000081060 */
[C---:B------:R-:W-:Y:S08]  /*3a600*/  HMMA.1688.F32.TF32 R16, R4.reuse, R46, R248 ;  /* 0x0000002e0410723c */ /* 0x040ff000000810f8 */
[----:B------:R-:W-:Y:S01]  /*3a610*/  HMMA.1688.F32.TF32 R20, R4, R50, R20 ;  /* 0x000000320414723c */ /* 0x000fe20000081014 */
[----:B------:R-:W-:-:S07]  /*3a620*/  IMAD.MOV.U32 R251, RZ, RZ, R220 ;  /* 0x000000fffffb7224 */ /* 0x000fce00078e00dc */
[----:B------:R-:W-:Y:S01]  /*3a630*/  HMMA.1688.F32.TF32 R24, R4, R54, R24 ;  /* 0x000000360418723c */ /* 0x000fe20000081018 */
[----:B------:R-:W-:-:S07]  /*3a640*/  IMAD.MOV.U32 R250, RZ, RZ, R221 ;  /* 0x000000fffffa7224 */ /* 0x000fce00078e00dd */
[----:B------:R-:W-:Y:S01]  /*3a650*/  HMMA.1688.F32.TF32 R28, R4, R58, R28 ;  /* 0x0000003a041c723c */ /* 0x000fe2000008101c */
[----:B------:R-:W-:-:S07]  /*3a660*/  MOV R249, R222 ;  /* 0x000000de00f97202 */ /* 0x000fce0000000f00 */
[----:B------:R-:W-:Y:S01]  /*3a670*/  HMMA.1688.F32.TF32 R32, R4, R62, R32 ;  /* 0x0000003e0420723c */ /* 0x000fe20000081020 */
[----:B------:R-:W-:-:S07]  /*3a680*/  IMAD.MOV.U32 R248, RZ, RZ, R223 ;  /* 0x000000fffff87224 */ /* 0x000fce00078e00df */
[----:B------:R-:W-:Y:S01]  /*3a690*/  HMMA.1688.F32.TF32 R4, R4, R66, R156 ;  /* 0x000000420404723c */ /* 0x000fe2000008109c */
[----:B--2---:R-:W-:Y:S02]  /*3a6a0*/  IMAD.MOV.U32 R155, RZ, RZ, R208 ;  /* 0x000000ffff9b7224 */ /* 0x004fe400078e00d0 */
[----:B------:R-:W2:Y:S01]  /*3a6b0*/  LDL.LU R208, [R1+0x170] ;  /* 0x0001700001d07983 */ /* 0x000ea20000300800 */
[----:B---3--:R-:W-:-:S03]  /*3a6c0*/  MOV R154, R209 ;  /* 0x000000d1009a7202 */ /* 0x008fc60000000f00 */
[----:B------:R-:W2:Y:S01]  /*3a6d0*/  LDL.LU R209, [R1+0x174] ;  /* 0x0001740001d17983 */ /* 0x000ea20000300800 */
[----:B----4-:R-:W-:-:S03]  /*3a6e0*/  IMAD.MOV.U32 R153, RZ, RZ, R210 ;  /* 0x000000ffff997224 */ /* 0x010fc600078e00d2 */
[----:B------:R-:W2:Y:S01]  /*3a6f0*/  LDL.LU R210, [R1+0x178] ;  /* 0x0001780001d27983 */ /* 0x000ea20000300800 */
[----:B------:R-:W-:-:S03]  /*3a700*/  IMAD.MOV.U32 R152, RZ, RZ, R211 ;  /* 0x000000ffff987224 */ /* 0x000fc600078e00d3 */
        /* <DEDUP_REMOVED lines=44> */
[----:B------:R-:W2:Y:S01]  /*3a9d0*/  LDS R207, [R0+0x1f200] ;  /* 0x01f2000000cf7984 */ /* 0x000ea20000000800 */
[----:B------:R-:W-:-:S03]  /*3a9e0*/  IMAD.MOV.U32 R150, RZ, RZ, R2 ;  /* 0x000000ffff967224 */ /* 0x000fc600078e0002 */
[----:B------:R-:W4:Y:S04]  /*3a9f0*/  LDL.LU R148, [R1+0x160] ;  /* 0x0001600001947983 */ /* 0x000f280000300800 */
[----:B------:R-:W4:Y:S04]  /*3aa00*/  LDL.LU R149, [R1+0x164] ;  /* 0x0001640001957983 */ /* 0x000f280000300800 */
[----:B------:R-:W4:Y:S01]  /*3aa10*/  LDL.LU R2, [R1+0x12f0] ;  /* 0x0012f00001027983 */ /* 0x000f220000300800 */
        /* <DEDUP_REMOVED lines=9> */
[----:B------:R-:W2:Y:S01]  /*3aab0*/  LDL.LU.64 R212, [R1+0x12e0] ;  /* 0x0012e00001d47983 */ /* 0x000ea20000300a00 */
        /* <DEDUP_REMOVED lines=8> */
[----:B------:R-:W-:Y:S01]  /*3ab40*/  IMAD.MOV.U32 R136, RZ, RZ, R231 ;  /* 0x000000ffff887224 */ /* 0x000fe200078e00e7 */
[----:B------:R-:W-:Y:S01]  /*3ab50*/  MOV R138, R229 ;  /* 0x000000e5008a7202 */ /* 0x000fe20000000f00 */
[----:B------:R-:W-:Y:S01]  /*3ab60*/  IMAD.MOV.U32 R137, RZ, RZ, R230 ;  /* 0x000000ffff897224 */ /* 0x000fe200078e00e6 */
[----:B------:R-:W-:Y:S01]  /*3ab70*/  LDS R229, [R0+0x1e280] ;  /* 0x01e2800000e57984 */ /* 0x000fe20000000800 */
[----:B------:R-:W-:-:S03]  /*3ab80*/  IMAD.MOV.U32 R139, RZ, RZ, R228 ;  /* 0x000000ffff8b7224 */ /* 0x000fc600078e00e4 */
[----:B------:R-:W-:Y:S04]  /*3ab90*/  LDS R228, [R3+0x1e280] ;  /* 0x01e2800003e47984 */ /* 0x000fe80000000800 */
[----:B------:R-:W-:Y:S04]  /*3aba0*/  LDS R230, [R3+0x1f280] ;  /* 0x01f2800003e67984 */ /* 0x000fe80000000800 */
[----:B------:R-:W3:Y:S01]  /*3abb0*/  LDS R231, [R0+0x1f280] ;  /* 0x01f2800000e77984 */ /* 0x000ee20000000800 */
[----:B------:R-:W-:Y:S01]  /*3abc0*/  IMAD.MOV.U32 R144, RZ, RZ, R239 ;  /* 0x000000ffff907224 */ /* 0x000fe200078e00ef */
[----:B------:R-:W-:Y:S01]  /*3abd0*/  MOV R145, R238 ;  /* 0x000000ee00917202 */ /* 0x000fe20000000f00 */
[----:B------:R-:W-:-:S02]  /*3abe0*/  IMAD.MOV.U32 R146, RZ, RZ, R237 ;  /* 0x000000ffff927224 */ /* 0x000fc400078e00ed */
[----:B------:R-:W-:Y:S01]  /*3abf0*/  IMAD.MOV.U32 R147, RZ, RZ, R236 ;  /* 0x000000ffff937224 */ /* 0x000fe200078e00ec */
[----:B------:R-:W-:Y:S01]  /*3ac00*/  MOV R151, R252 ;  /* 0x000000fc00977202 */ /* 0x000fe20000000f00 */
[----:B------:R-:W-:Y:S04]  /*3ac10*/  LDS R238, [R3+0x1f380] ;  /* 0x01f3800003ee7984 */ /* 0x000fe80000000800 */
[----:B------:R-:W-:Y:S04]  /*3ac20*/  LDS R236, [R3+0x1e380] ;  /* 0x01e3800003ec7984 */ /* 0x000fe80000000800 */
[----:B------:R-:W-:Y:S04]  /*3ac30*/  LDS R239, [R0+0x1f380] ;  /* 0x01f3800000ef7984 */ /* 0x000fe80000000800 */
[----:B------:R-:W4:Y:S01]  /*3ac40*/  LDS R237, [R0+0x1e380] ;  /* 0x01e3800000ed7984 */ /* 0x000f220000000800 */
[C---:B-1----:R-:W-:Y:S08]  /*3ac50*/  HMMA.1688.F32.TF32 R128, R232.reuse, R38, R128 ;  /* 0x00000026e880723c */ /* 0x042ff00000081080 */
[C---:B------:R-:W-:Y:S08]  /*3ac60*/  HMMA.1688.F32.TF32 R132, R232.reuse, R42, R132 ;  /* 0x0000002ae884723c */ /* 0x040ff00000081084 */
[C---:B------:R-:W-:Y:S08]  /*3ac70*/  HMMA.1688.F32.TF32 R136, R232.reuse, R46, R136 ;  /* 0x0000002ee888723c */ /* 0x040ff00000081088 */
[C---:B------:R-:W-:Y:S08]  /*3ac80*/  HMMA.1688.F32.TF32 R140, R232.reuse, R50, R140 ;  /* 0x00000032e88c723c */ /* 0x040ff0000008108c */
[----:B------:R-:W-:Y:S08]  /*3ac90*/  HMMA.1688.F32.TF32 R144, R232, R54, R144 ;  /* 0x00000036e890723c */ /* 0x000ff00000081090 */
[C---:B---3--:R-:W-:Y:S08]  /*3aca0*/  HMMA.1688.F32.TF32 R80, R228.reuse, R38, R80 ;  /* 0x00000026e450723c */ /* 0x048ff00000081050 */
[C---:B------:R-:W-:Y:S08]  /*3acb0*/  HMMA.1688.F32.TF32 R208, R228.reuse, R42, R208 ;  /* 0x0000002ae4d0723c */ /* 0x040ff000000810d0 */
[C---:B------:R-:W-:Y:S08]  /*3acc0*/  HMMA.1688.F32.TF32 R148, R228.reuse, R46, R148 ;  /* 0x0000002ee494723c */ /* 0x040ff00000081094 */
[C---:B------:R-:W-:Y:S08]  /*3acd0*/  HMMA.1688.F32.TF32 R152, R228.reuse, R54, R152 ;  /* 0x00000036e498723c */ /* 0x040ff00000081098 */
[C---:B------:R-:W-:Y:S08]  /*3ace0*/  HMMA.1688.F32.TF32 R216, R228.reuse, R58, R216 ;  /* 0x0000003ae4d8723c */ /* 0x040ff000000810d8 */
[----:B------:R-:W-:Y:S08]  /*3acf0*/  HMMA.1688.F32.TF32 R196, R228, R62, R196 ;  /* 0x0000003ee4c4723c */ /* 0x000ff000000810c4 */
[C---:B------:R-:W-:Y:S08]  /*3ad00*/  HMMA.1688.F32.TF32 R240, R232.reuse, R58, R240 ;  /* 0x0000003ae8f0723c */ /* 0x040ff000000810f0 */
[C---:B------:R-:W-:Y:S08]  /*3ad10*/  HMMA.1688.F32.TF32 R244, R232.reuse, R62, R244 ;  /* 0x0000003ee8f4723c */ /* 0x040ff000000810f4 */
[----:B------:R-:W-:Y:S08]  /*3ad20*/  HMMA.1688.F32.TF32 R232, R232, R66, R248 ;  /* 0x00000042e8e8723c */ /* 0x000ff000000810f8 */
[C---:B--2---:R-:W-:Y:S08]  /*3ad30*/  HMMA.1688.F32.TF32 R212, R228.reuse, R50, R212 ;  /* 0x00000032e4d4723c */ /* 0x044ff000000810d4 */
[----:B------:R-:W-:Y:S01]  /*3ad40*/  HMMA.1688.F32.TF32 R228, R228, R66, R84 ;  /* 0x00000042e4e4723c */ /* 0x000fe20000081054 */
[----:B------:R1:W5:Y:S04]  /*3ad50*/  LDL.LU.64 R86, [R1+0x12d8] ;  /* 0x0012d80001567983 */ /* 0x0003680000300a00 */
[----:B------:R1:W5:Y:S04]  /*3ad60*/  LDL.LU.64 R84, [R1+0x12d0] ;  /* 0x0012d00001547983 */ /* 0x0003680000300a00 */
[----:B------:R-:W-:Y:S04]  /*3ad70*/  STL.64 [R1+0x90], R128 ;  /* 0x0000908001007387 */ /* 0x000fe80000100a00 */
[----:B------:R2:W-:Y:S04]  /*3ad80*/  STL.64 [R1+0x98], R130 ;  /* 0x0000988201007387 */ /* 0x0005e80000100a00 */
[----:B--2---:R-:W2:Y:S04]  /*3ad90*/  LDL.LU.64 R130, [R1+0x12c8] ;  /* 0x0012c80001827983 */ /* 0x004ea80000300a00 */
[----:B------:R-:W2:Y:S04]  /*3ada0*/  LDL.LU.64 R128, [R1+0x12c0] ;  /* 0x0012c00001807983 */ /* 0x000ea80000300a00 */
[----:B------:R-:W3:Y:S04]  /*3adb0*/  LDL.LU R40, [R1+0x3a8] ;  /* 0x0003a80001287983 */ /* 0x000ee80000300800 */
        /* <DEDUP_REMOVED lines=18> */
[----:B-1----:R-:W4:Y:S04]  /*3aee0*/  LDL.LU.64 R242, [R1+0x1278] ;  /* 0x0012780001f27983 */ /* 0x002f280000300a00 */
[----:B------:R-:W4:Y:S04]  /*3aef0*/  LDL.LU.64 R240, [R1+0x1270] ;  /* 0x0012700001f07983 */ /* 0x000f280000300a00 */
[----:B------:R-:W-:Y:S04]  /*3af00*/  STL.64 [R1+0xd0], R244 ;  /* 0x0000d0f401007387 */ /* 0x000fe80000100a00 */
[----:B------:R1:W-:Y:S04]  /*3af10*/  STL.64 [R1+0xd8], R246 ;  /* 0x0000d8f601007387 */ /* 0x0003e80000100a00 */
[----:B-1----:R-:W2:Y:S04]  /*3af20*/  LDL.LU.64 R246, [R1+0x1268] ;  /* 0x0012680001f67983 */ /* 0x002ea80000300a00 */
[----:B------:R-:W2:Y:S04]  /*3af30*/  LDL.LU.64 R244, [R1+0x1260] ;  /* 0x0012600001f47983 */ /* 0x000ea80000300a00 */
[----:B------:R-:W2:Y:S04]  /*3af40*/  LDL.LU.64 R250, [R1+0x1258] ;  /* 0x0012580001fa7983 */ /* 0x000ea80000300a00 */
[----:B------:R-:W2:Y:S04]  /*3af50*/  LDL.LU.64 R248, [R1+0x1250] ;  /* 0x0012500001f87983 */ /* 0x000ea80000300a00 */
[----:B------:R-:W-:Y:S04]  /*3af60*/  STL.64 [R1+0xc0], R232 ;  /* 0x0000c0e801007387 */ /* 0x000fe80000100a00 */
[----:B------:R4:W-:Y:S01]  /*3af70*/  STL.64 [R1+0xc8], R234 ;  /* 0x0000c8ea01007387 */ /* 0x0009e20000100a00 */
[----:B------:R-:W-:Y:S01]  /*3af80*/  IMAD.MOV.U32 R252, RZ, RZ, 0x7f ;  /* 0x0000007ffffc7424 */ /* 0x000fe200078e00ff */
[----:B------:R-:W-:Y:S01]  /*3af90*/  MOV R0, c[0x0][0x180] ;  /* 0x0000600000007a02 */ /* 0x000fe20000000f00 */
[----:B------:R-:W-:Y:S01]  /*3afa0*/  UIADD3 UR5, UR5, 0x1, URZ ;  /* 0x0000000105057890 */ /* 0x000fe2000fffe03f */
[----:B------:R-:W-:Y:S01]  /*3afb0*/  BAR.SYNC.DEFER_BLOCKING 0x0 ;  /* 0x0000000000007b1d */ /* 0x000fe20000010000 */
[C---:B----4-:R-:W-:Y:S08]  /*3afc0*/  HMMA.1688.F32.TF32 R232, R236.reuse, R46, R240 ;  /* 0x0000002eece8723c */ /* 0x050ff000000810f0 */
[C---:B--2---:R-:W-:Y:S08]  /*3afd0*/  HMMA.1688.F32.TF32 R248, R236.reuse, R38, R248 ;  /* 0x00000026ecf8723c */ /* 0x044ff000000810f8 */
[C---:B------:R-:W-:Y:S11]  /*3afe0*/  HMMA.1688.F32.TF32 R36, R236.reuse, R42, R244 ;  /* 0x0000002aec24723c */ /* 0x040ff600000810f4 */
[----:B------:R-:W-:Y:S04]  /*3aff0*/  @!UPT UIADD3 URZ, URZ, URZ, URZ ;  /* 0x0000003f3f3ff290 */ /* 0x000fe8000fffe03f */
[----:B------:R-:W-:Y:S04]  /*3b000*/  STL.64 [R1+0xa0], R248 ;  /* 0x0000a0f801007387 */ /* 0x000fe80000100a00 */
[----:B------:R-:W-:Y:S04]  /*3b010*/  STL.64 [R1+0xa8], R250 ;  /* 0x0000a8fa01007387 */ /* 0x000fe80000100a00 */
[----:B------:R1:W-:Y:S04]  /*3b020*/  STL.64 [R1+0x70], R36 ;  /* 0x0000702401007387 */ /* 0x0003e80000100a00 */
[----:B------:R-:W-:Y:S04]  /*3b030*/  STL.64 [R1+0x78], R38 ;  /* 0x0000782601007387 */ /* 0x000fe80000100a00 */
[----:B-1----:R-:W4:Y:S04]  /*3b040*/  LDL.LU R37, [R1+0xfa0] ;  /* 0x000fa00001257983 */ /* 0x002f280000300800 */
[----:B------:R-:W-:Y:S04]  /*3b050*/  STL.64 [R1+0x60], R232 ;  /* 0x000060e801007387 */ /* 0x000fe80000100a00 */
[----:B------:R-:W-:Y:S04]  /*3b060*/  STL.64 [R1+0x68], R234 ;  /* 0x000068ea01007387 */ /* 0x000fe80000100a00 */
[----:B------:R-:W4:Y:S01]  /*3b070*/  LDL.LU R36, [R1+0xfa8] ;  /* 0x000fa80001247983 */ /* 0x000f220000300800 */
[C---:B------:R-:W-:Y:S11]  /*3b080*/  HMMA.1688.F32.TF32 R44, R236.reuse, R50, R144 ;  /* 0x00000032ec2c723c */ /* 0x040ff60000081090 */
[----:B------:R-:W-:Y:S11]  /*3b090*/  @!UPT UIADD3 URZ, URZ, URZ, URZ ;  /* 0x0000003f3f3ff290 */ /* 0x000ff6000fffe03f */
[----:B------:R-:W-:Y:S01]  /*3b0a0*/  @!UPT UIADD3 URZ, URZ, URZ, URZ ;  /* 0x0000003f3f3ff290 */ /* 0x000fe2000fffe03f */
[----:B------:R-:W-:Y:S04]  /*3b0b0*/  STL.64 [R1+0x40], R44 ;  /* 0x0000402c01007387 */ /* 0x000fe80000100a00 */
[----:B------:R1:W-:Y:S02]  /*3b0c0*/  STL.64 [R1+0x48], R46 ;  /* 0x0000482e01007387 */ /* 0x0003e40000100a00 */
[C---:B-1----:R-:W-:Y:S11]  /*3b0d0*/  HMMA.1688.F32.TF32 R44, R236.reuse, R54, R140 ;  /* 0x00000036ec2c723c */ /* 0x042ff6000008108c */
[----:B------:R-:W-:Y:S11]  /*3b0e0*/  @!UPT UIADD3 URZ, URZ, URZ, URZ ;  /* 0x0000003f3f3ff290 */ /* 0x000ff6000fffe03f */
[----:B------:R-:W-:Y:S01]  /*3b0f0*/  @!UPT UIADD3 URZ, URZ, URZ, URZ ;  /* 0x0000003f3f3ff290 */ /* 0x000fe2000fffe03f */
[----:B------:R-:W-:Y:S04]  /*3b100*/  STL.64 [R1+0x20], R44 ;  /* 0x0000202c01007387 */ /* 0x000fe80000100a00 */
[----:B------:R1:W-:Y:S02]  /*3b110*/  STL.64 [R1+0x28], R46 ;  /* 0x0000282e01007387 */ /* 0x0003e40000100a00 */
[----:B-1----:R-:W-:Y:S01]  /*3b120*/  HMMA.1688.F32.TF32 R44, R236, R58, R136 ;  /* 0x0000003aec2c723c */ /* 0x002fe20000081088 */
[----:B------:R-:W-:-:S04]  /*3b130*/  IADD3 R252, R252, c[0x0][0x180], RZ ;  /* 0x00006000fcfc7a10 */ /* 0x000fc80007ffe0ff */
[----:B------:R-:W-:Y:S11]  /*3b140*/  SHF.R.S32.HI R3, RZ, 0x1f, R252 ;  /* 0x0000001fff037819 */ /* 0x000ff600000114fc */
[----:B------:R-:W-:Y:S07]  /*3b150*/  @!UPT UIADD3 URZ, URZ, URZ, URZ ;  /* 0x0000003f3f3ff290 */ /* 0x000fee000fffe03f */
[----:B------:R1:W-:Y:S04]  /*3b160*/  STL.64 [R1], R44 ;  /* 0x0000002c01007387 */ /* 0x0003e80000100a00 */
[----:B------:R1:W-:Y:S04]  /*3b170*/  STL.64 [R1+0x8], R46 ;  /* 0x0000082e01007387 */ /* 0x0003e80000100a00 */
[----:B------:R-:W2:Y:S04]  /*3b180*/  LDL.LU R52, [R1+0xf98] ;  /* 0x000f980001347983 */ /* 0x000ea80000300800 */
[----:B------:R-:W2:Y:S04]  /*3b190*/  LDL.LU R51, [R1+0xfa4] ;  /* 0x000fa40001337983 */ /* 0x000ea80000300800 */
[----:B-1----:R-:W2:Y:S04]  /*3b1a0*/  LDL.LU R44, [R1+0xf60] ;  /* 0x000f6000012c7983 */ /* 0x002ea80000300800 */
[----:B------:R-:W2:Y:S01]  /*3b1b0*/  LDL.LU R39, [R1+0xf6c] ;  /* 0x000f6c0001277983 */ /* 0x000ea20000300800 */
[----:B------:R-:W-:Y:S01]  /*3b1c0*/  IADD3 R0, R0, -0x180, RZ ;  /* 0xfffffe8000007810 */ /* 0x000fe20007ffe0ff */
[----:B------:R-:W-:Y:S01]  /*3b1d0*/  IMAD.MOV.U32 R38, RZ, RZ, c[0x0][0x188] ;  /* 0x00006200ff267624 */ /* 0x000fe200078e00ff */
[----:B------:R-:W-:Y:S01]  /*3b1e0*/  LEA.HI R3, R3, R252, RZ, 0x7 ;  /* 0x000000fc03037211 */ /* 0x000fe200078f38ff */
[----:B------:R-:W2:Y:S04]  /*3b1f0*/  LDL.LU R47, [R1+0xf58] ;  /* 0x000f5800012f7983 */ /* 0x000ea80000300800 */
[----:B------:R-:W2:Y:S01]  /*3b200*/  LDL.LU R43, [R1+0xf64] ;  /* 0x000f6400012b7983 */ /* 0x000ea20000300800 */
[----:B------:R-:W-:Y:S01]  /*3b210*/  SHF.R.S32.HI R3, RZ, 0x7, R3 ;  /* 0x00000007ff037819 */ /* 0x000fe20000011403 */
[----:B---3--:R-:W-:-:S02]  /*3b220*/  IMAD R0, R40, -0x80, R0 ;  /* 0xffffff8028007824 */ /* 0x008fc400078e0200 */
[----:B------:R-:W2:Y:S01]  /*3b230*/  LDL.LU R49, [R1+0xf20] ;  /* 0x000f200001317983 */ /* 0x000ea20000300800 */
[----:B------:R-:W-:-:S03]  /*3b240*/  IMAD.SHL.U32 R38, R38, 0x80, RZ ;  /* 0x0000008026267824 */ /* 0x000fc600078e00ff */
[----:B------:R-:W2:Y:S01]  /*3b250*/  LDL.LU R41, [R1+0xf2c] ;  /* 0x000f2c0001297983 */ /* 0x000ea20000300800 */
[----:B------:R-:W-:Y:S02]  /*3b260*/  IADD3 R3, R3, -0x3, RZ ;  /* 0xfffffffd03037810 */ /* 0x000fe40007ffe0ff */
[----:B------:R-:W-:Y:S02]  /*3b270*/  ISETP.GT.AND P1, PT, R0, RZ, PT ;  /* 0x000000ff0000720c */ /* 0x000fe40003f24270 */
[----:B------:R-:W-:Y:S02]  /*3b280*/  SHF.L.U32 R38, R38, 0x2, RZ ;  /* 0x0000000226267819 */ /* 0x000fe400000006ff */
[----:B------:R-:W-:Y:S02]  /*3b290*/  ISETP.GE.AND P0, PT, R40, R3, PT ;  /* 0x000000032800720c */ /* 0x000fe40003f06270 */
[----:B------:R-:W-:Y:S02]  /*3b2a0*/  SEL R3, RZ, 0x4, !P1 ;  /* 0x00000004ff037807 */ /* 0x000fe40004800000 */
[----:B----4-:R-:W-:-:S04]  /*3b2b0*/  IADD3 R36, P1, R36, R38, RZ ;  /* 0x0000002624247210 */ /* 0x010fc80007f3e0ff */
[----:B------:R-:W-:Y:S01]  /*3b2c0*/  IADD3.X R37, R37, R2, RZ, P1, !PT ;  /* 0x0000000225257210 */ /* 0x000fe20000ffe4ff */
[----:B------:R1:W-:Y:S04]  /*3b2d0*/  STL [R1+0xfa8], R36 ;  /* 0x000fa82401007387 */ /* 0x0003e80000100800 */
[----:B------:R4:W-:Y:S04]  /*3b2e0*/  STL [R1+0xfa0], R37 ;  /* 0x000fa02501007387 */ /* 0x0009e80000100800 */
[----:B------:R-:W3:Y:S04]  /*3b2f0*/  LDL.LU R48, [R1+0xf18] ;  /* 0x000f180001307983 */ /* 0x000ee80000300800 */
[----:B------:R-:W3:Y:S04]  /*3b300*/  LDL.LU R46, [R1+0xf24] ;  /* 0x000f2400012e7983 */ /* 0x000ee80000300800 */
[----:B------:R-:W3:Y:S04]  /*3b310*/  LDL.LU R45, [R1+0xee0] ;  /* 0x000ee000012d7983 */ /* 0x000ee80000300800 */
[----:B------:R-:W3:Y:S04]  /*3b320*/  LDL.LU R42, [R1+0xeec] ;  /* 0x000eec00012a7983 */ /* 0x000ee80000300800 */
[----:B------:R-:W1:Y:S01]  /*3b330*/  S2R R252, SR_TID.X ;  /* 0x0000000000fc7919 */ /* 0x000e620000002100 */
[----:B------:R-:W-:Y:S01]  /*3b340*/  UISETP.GT.AND UP0, UPT, UR5, 0x2, UPT ;  /* 0x000000020500788c */ /* 0x000fe2000bf04270 */
[----:B------:R-:W-:-:S03]  /*3b350*/  SEL R3, R3, RZ, !P0 ;  /* 0x000000ff03037207 */ /* 0x000fc60004000000 */
[----:B------:R-:W-:Y:S01]  /*3b360*/  USEL UR5, UR5, URZ, !UP0 ;  /* 0x0000003f05057287 */ /* 0x000fe2000c000000 */
[----:B------:R-:W-:-:S05]  /*3b370*/  ISETP.NE.U32.AND P2, PT, R3, RZ, PT ;  /* 0x000000ff0300720c */ /* 0x000fca0003f45070 */
[----:B------:R-:W-:Y:S01]  /*3b380*/  IMAD.U32 R3, RZ, RZ, UR5 ;  /* 0x00000005ff037e24 */ /* 0x000fe2000f8e00ff */
[----:B------:R-:W-:Y:S02]  /*3b390*/  ISETP.GT.AND P1, PT, R0, 0x4, PT ;  /* 0x000000040000780c */ /* 0x000fe40003f24270 */
[----:B-1----:R-:W-:-:S05]  /*3b3a0*/  LOP3.LUT R252, R252, 0x7f, RZ, 0xc0, !PT ;  /* 0x0000007ffcfc7812 */ /* 0x002fca00078ec0ff */
[----:B------:R-:W-:-:S04]  /*3b3b0*/  IMAD.SHL.U32 R50, R252, 0x4, RZ ;  /* 0x00000004fc327824 */ /* 0x000fc800078e00ff */
[----:B------:R-:W-:-:S05]  /*3b3c0*/  IMAD R3, R3, 0x20000, R50 ;  /* 0x0002000003037824 */ /* 0x000fca00078e0232 */
[----:B------:R-:W-:Y:S01]  /*3b3d0*/  @!PT LDS RZ, [RZ] ;  /* 0x00000000fffff984 */ /* 0x000fe20000000800 */
[----:B------:R-:W-:Y:S01]  /*3b3e0*/  @!PT LDS RZ, [RZ] ;  /* 0x00000000fffff984 */ /* 0x000fe20000000800 */
[----:B------:R-:W-:Y:S01]  /*3b3f0*/  @!PT LDS RZ, [RZ] ;  /* 0x00000000fffff984 */ /* 0x000fe20000000800 */
[----:B------:R1:W-:Y:S02]  /*3b400*/  LDGSTS.E [R3], [R36.64], P2 ;  /* 0x0000000024037fae */ /* 0x0003e40009121848 */
[----:B-1----:R-:W-:-:S04]  /*3b410*/  SEL R36, RZ, 0x4, !P1 ;  /* 0x00000004ff247807 */ /* 0x002fc80004800000 */
[----:B------:R-:W-:-:S04]  /*3b420*/  SEL R36, R36, RZ, !P0 ;  /* 0x000000ff24247207 */ /* 0x000fc80004000000 */
[----:B------:R-:W-:Y:S02]  /*3b430*/  ISETP.NE.U32.AND P1, PT, R36, RZ, PT ;  /* 0x000000ff2400720c */ /* 0x000fe40003f25070 */
[----:B--2---:R-:W-:-:S05]  /*3b440*/  IADD3 R51, P3, R51, R38, RZ ;  /* 0x0000002633337210 */ /* 0x004fca0007f7e0ff */
[----:B------:R-:W-:Y:S01]  /*3b450*/  IMAD.X R52, R52, 0x1, R2, P3 ;  /* 0x0000000134347824 */ /* 0x000fe200018e0602 */
[----:B------:R-:W-:Y:S01]  /*3b460*/  IADD3 R39, P4, R39, R38, RZ ;  /* 0x0000002627277210 */ /* 0x000fe20007f9e0ff */
[----:B------:R-:W-:Y:S02]  /*3b470*/  IMAD.MOV.U32 R36, RZ, RZ, R51 ;  /* 0x000000ffff247224 */ /* 0x000fe400078e0033 */
[----:B----4-:R-:W-:Y:S01]  /*3b480*/  IMAD.MOV.U32 R37, RZ, RZ, R52 ;  /* 0x000000ffff257224 */ /* 0x010fe200078e0034 */
[----:B------:R-:W-:-:S04]  /*3b490*/  IADD3.X R44, R44, R2, RZ, P4, !PT ;  /* 0x000000022c2c7210 */ /* 0x000fc800027fe4ff */
[----:B------:R1:W-:Y:S01]  /*3b4a0*/  LDGSTS.E [R3+0x200], [R36.64], P2 ;  /* 0x0020000024037fae */ /* 0x0003e20009121848 */
[----:B------:R-:W-:Y:S02]  /*3b4b0*/  ISETP.GT.AND P2, PT, R0, 0x8, PT ;  /* 0x000000080000780c */ /* 0x000fe40003f44270 */
[-C--:B------:R-:W-:Y:S01]  /*3b4c0*/  IADD3 R43, P3, R43, R38.reuse, RZ ;  /* 0x000000262b2b7210 */ /* 0x080fe20007f7e0ff */
[----:B------:R-:W-:Y:S01]  /*3b4d0*/  STL [R1+0xfa4], R51 ;  /* 0x000fa43301007387 */ /* 0x000fe20000100800 */
[----:B-1----:R-:W-:Y:S01]  /*3b4e0*/  MOV R36, R39 ;  /* 0x0000002700247202 */ /* 0x002fe20000000f00 */
[----:B------:R-:W-:Y:S02]  /*3b4f0*/  IMAD.MOV.U32 R37, RZ, RZ, R44 ;  /* 0x000000ffff257224 */ /* 0x000fe400078e002c */
[----:B------:R-:W-:Y:S01]  /*3b500*/  STL [R1+0xf98], R52 ;  /* 0x000f983401007387 */ /* 0x000fe20000100800 */
[----:B------:R-:W-:Y:S01]  /*3b510*/  IADD3 R41, P4, R41, R38, RZ ;  /* 0x0000002629297210 */ /* 0x000fe20007f9e0ff */
[----:B------:R-:W-:-:S02]  /*3b520*/  IMAD.X R47, R47, 0x1, R2, P3 ;  /* 0x000000012f2f7824 */ /* 0x000fc400018e0602 */
[----:B------:R1:W-:Y:S01]  /*3b530*/  LDGSTS.E [R3+0x1000], [R36.64], P1 ;  /* 0x0100000024037fae */ /* 0x0003e20008921848 */
[----:B------:R-:W-:-:S03]  /*3b540*/  IADD3.X R49, R49, R2, RZ, P4, !PT ;  /* 0x0000000231317210 */ /* 0x000fc600027fe4ff */
[----:B------:R-:W-:Y:S04]  /*3b550*/  STL [R1+0xf6c], R39 ;  /* 0x000f6c2701007387 */ /* 0x000fe80000100800 */
[----:B------:R2:W-:Y:S01]  /*3b560*/  STL [R1+0xf60], R44 ;  /* 0x000f602c01007387 */ /* 0x0005e20000100800 */
[----:B-1----:R-:W-:Y:S01]  /*3b570*/  SEL R36, RZ, 0x4, !P2 ;  /* 0x00000004ff247807 */ /* 0x002fe20005000000 */
[----:B------:R-:W-:-:S03]  /*3b580*/  IMAD.MOV.U32 R37, RZ, RZ, R47 ;  /* 0x000000ffff257224 */ /* 0x000fc600078e002f */
[----:B------:R-:W-:Y:S01]  /*3b590*/  SEL R36, R36, RZ, !P0 ;  /* 0x000000ff24247207 */ /* 0x000fe20004000000 */
[----:B--2---:R-:W2:Y:S04]  /*3b5a0*/  LDL.LU R44, [R1+0xee4] ;  /* 0x000ee400012c7983 */ /* 0x004ea80000300800 */
[----:B------:R-:W2:Y:S01]  /*3b5b0*/  LDL.LU R39, [R1+0xeac] ;  /* 0x000eac0001277983 */ /* 0x000ea20000300800 */
[----:B------:R-:W-:-:S03]  /*3b5c0*/  ISETP.NE.U32.AND P2, PT, R36, RZ, PT ;  /* 0x000000ff2400720c */ /* 0x000fc60003f45070 */
[----:B------:R-:W-:Y:S01]  /*3b5d0*/  STL [R1+0xf64], R43 ;  /* 0x000f642b01007387 */ /* 0x000fe20000100800 */
[----:B------:R-:W-:-:S03]  /*3b5e0*/  IMAD.MOV.U32 R36, RZ, RZ, R43 ;  /* 0x000000ffff247224 */ /* 0x000fc600078e002b */
[----:B------:R1:W-:Y:S04]  /*3b5f0*/  STL [R1+0xf58], R47 ;  /* 0x000f582f01007387 */ /* 0x0003e80000100800 */
[----:B------:R1:W-:Y:S04]  /*3b600*/  STL [R1+0xf2c], R41 ;  /* 0x000f2c2901007387 */ /* 0x0003e80000100800 */
[----:B------:R1:W-:Y:S04]  /*3b610*/  LDGSTS.E [R3+0x1200], [R36.64], P1 ;  /* 0x0120000024037fae */ /* 0x0003e80008921848 */
[----:B-1----:R-:W2:Y:S04]  /*3b620*/  LDL.LU R47, [R1+0xed8] ;  /* 0x000ed800012f7983 */ /* 0x002ea80000300800 */
[----:B------:R-:W-:Y:S04]  /*3b630*/  STL [R1+0xf20], R49 ;  /* 0x000f203101007387 */ /* 0x000fe80000100800 */
[----:B------:R-:W2:Y:S01]  /*3b640*/  LDL.LU R43, [R1+0xea0] ;  /* 0x000ea000012b7983 */ /* 0x000ea20000300800 */
[----:B------:R-:W-:Y:S01]  /*3b650*/  MOV R36, R41 ;  /* 0x0000002900247202 */ /* 0x000fe20000000f00 */
[----:B------:R-:W-:Y:S01]  /*3b660*/  IMAD.MOV.U32 R37, RZ, RZ, R49 ;  /* 0x000000ffff257224 */ /* 0x000fe200078e0031 */
[----:B------:R-:W-:Y:S01]  /*3b670*/  ISETP.GT.AND P1, PT, R0, 0xc, PT ;  /* 0x0000000c0000780c */ /* 0x000fe20003f24270 */
[----:B------:R-:W2:Y:S04]  /*3b680*/  LDL.LU R51, [R1+0xea4] ;  /* 0x000ea40001337983 */ /* 0x000ea80000300800 */
[----:B------:R1:W-:Y:S04]  /*3b690*/  LDGSTS.E [R3+0x2000], [R36.64], P2 ;  /* 0x0200000024037fae */ /* 0x0003e80009121848 */
[----:B------:R-:W2:Y:S01]  /*3b6a0*/  LDL.LU R41, [R1+0xe6c] ;  /* 0x000e6c0001297983 */ /* 0x000ea20000300800 */
[----:B-1----:R-:W-:-:S04]  /*3b6b0*/  SEL R36, RZ, 0x4, !P1 ;  /* 0x00000004ff247807 */ /* 0x002fc80004800000 */
[----:B------:R-:W-:-:S04]  /*3b6c0*/  SEL R36, R36, RZ, !P0 ;  /* 0x000000ff24247207 */ /* 0x000fc80004000000 */
[----:B------:R-:W-:Y:S02]  /*3b6d0*/  ISETP.NE.U32.AND P1, PT, R36, RZ, PT ;  /* 0x000000ff2400720c */ /* 0x000fe40003f25070 */
[----:B---3--:R-:W-:-:S05]  /*3b6e0*/  IADD3 R46, P3, R46, R38, RZ ;  /* 0x000000262e2e7210 */ /* 0x008fca0007f7e0ff */
[----:B------:R-:W-:Y:S01]  /*3b6f0*/  IMAD.X R48, R48, 0x1, R2, P3 ;  /* 0x0000000130307824 */ /* 0x000fe200018e0602 */
[----:B------:R-:W-:Y:S01]  /*3b700*/  IADD3 R42, P4, R42, R38, RZ ;  /* 0x000000262a2a7210 */ /* 0x000fe20007f9e0ff */
[----:B------:R1:W-:Y:S03]  /*3b710*/  STL [R1+0xf24], R46 ;  /* 0x000f242e01007387 */ /* 0x0003e60000100800 */
[----:B------:R-:W-:Y:S01]  /*3b720*/  IADD3.X R45, R45, R2, RZ, P4, !PT ;  /* 0x000000022d2d7210 */ /* 0x000fe200027fe4ff */
[----:B------:R3:W-:Y:S04]  /*3b730*/  STL [R1+0xf18], R48 ;  /* 0x000f183001007387 */ /* 0x0007e80000100800 */
[----:B------:R-:W-:Y:S04]  /*3b740*/  STL [R1+0xeec], R42 ;  /* 0x000eec2a01007387 */ /* 0x000fe80000100800 */
[----:B------:R-:W4:Y:S01]  /*3b750*/  LDL.LU R52, [R1+0xe98] ;  /* 0x000e980001347983 */ /* 0x000f220000300800 */
[----:B------:R-:W-:-:S02]  /*3b760*/  IMAD.MOV.U32 R36, RZ, RZ, R46 ;  /* 0x000000ffff247224 */ /* 0x000fc400078e002e */
[----:B------:R-:W-:Y:S01]  /*3b770*/  IMAD.MOV.U32 R37, RZ, RZ, R48 ;  /* 0x000000ffff257224 */ /* 0x000fe200078e0030 */
[----:B------:R3:W-:Y:S04]  /*3b780*/  STL [R1+0xee0], R45 ;  /* 0x000ee02d01007387 */ /* 0x0007e80000100800 */
[----:B-1----:R-:W4:Y:S04]  /*3b790*/  LDL.LU R46, [R1+0xe60] ;  /* 0x000e6000012e7983 */ /* 0x002f280000300800 */
[----:B------:R1:W-:Y:S04]  /*3b7a0*/  LDGSTS.E [R3+0x2200], [R36.64], P2 ;  /* 0x0220000024037fae */ /* 0x0003e80009121848 */
[----:B---3--:R-:W4:Y:S01]  /*3b7b0*/  LDL.LU R48, [R1+0xe58] ;  /* 0x000e580001307983 */ /* 0x008f220000300800 */
[----:B-1----:R-:W-:-:S03]  /*3b7c0*/  IMAD.MOV.U32 R37, RZ, RZ, R45 ;  /* 0x000000ffff257224 */ /* 0x002fc600078e002d */
[----:B------:R-:W4:Y:S01]  /*3b7d0*/  LDL.LU R45, [R1+0xe64] ;  /* 0x000e6400012d7983 */ /* 0x000f220000300800 */
[----:B------:R-:W-:-:S03]  /*3b7e0*/  MOV R36, R42 ;  /* 0x0000002a00247202 */ /* 0x000fc60000000f00 */
[----:B------:R-:W4:Y:S04]  /*3b7f0*/  LDL.LU R49, [R1+0xe20] ;  /* 0x000e200001317983 */ /* 0x000f280000300800 */
[----:B------:R-:W4:Y:S01]  /*3b800*/  LDL.LU R42, [R1+0xe2c] ;  /* 0x000e2c00012a7983 */ /* 0x000f220000300800 */
[----:B------:R-:W-:-:S03]  /*3b810*/  ISETP.GT.AND P2, PT, R0, 0x10, PT ;  /* 0x000000100000780c */ /* 0x000fc60003f44270 */
[----:B------:R1:W-:Y:S02]  /*3b820*/  LDGSTS.E [R3+0x3000], [R36.64], P1 ;  /* 0x0300000024037fae */ /* 0x0003e40008921848 */
[----:B-1----:R-:W-:-:S04]  /*3b830*/  SEL R36, RZ, 0x4, !P2 ;  /* 0x00000004ff247807 */ /* 0x002fc80005000000 */
[----:B------:R-:W-:-:S04]  /*3b840*/  SEL R36, R36, RZ, !P0 ;  /* 0x000000ff24247207 */ /* 0x000fc80004000000 */
[----:B------:R-:W-:Y:S02]  /*3b850*/  ISETP.NE.U32.AND P2, PT, R36, RZ, PT ;  /* 0x000000ff2400720c */ /* 0x000fe40003f45070 */
[-C--:B--2---:R-:W-:Y:S02]  /*3b860*/  IADD3 R44, P3, R44, R38.reuse, RZ ;  /* 0x000000262c2c7210 */ /* 0x084fe40007f7e0ff */
[----:B------:R-:W-:-:S03]  /*3b870*/  IADD3 R39, P4, R39, R38, RZ ;  /* 0x0000002627277210 */ /* 0x000fc60007f9e0ff */
[----:B------:R-:W-:Y:S01]  /*3b880*/  STL [R1+0xee4], R44 ;  /* 0x000ee42c01007387 */ /* 0x000fe20000100800 */
[----:B------:R-:W-:Y:S02]  /*3b890*/  IMAD.MOV.U32 R36, RZ, RZ, R44 ;  /* 0x000000ffff247224 */ /* 0x000fe400078e002c */
[----:B------:R-:W-:-:S04]  /*3b8a0*/  IMAD.X R47, R47, 0x1, R2, P3 ;  /* 0x000000012f2f7824 */ /* 0x000fc800018e0602 */
[----:B------:R-:W-:Y:S01]  /*3b8b0*/  IMAD.MOV.U32 R37, RZ, RZ, R47 ;  /* 0x000000ffff257224 */ /* 0x000fe200078e002f */
[----:B------:R1:W-:Y:S01]  /*3b8c0*/  STL [R1+0xed8], R47 ;  /* 0x000ed82f01007387 */ /* 0x0003e20000100800 */
[----:B------:R-:W-:-:S03]  /*3b8d0*/  IADD3.X R43, R43, R2, RZ, P4, !PT ;  /* 0x000000022b2b7210 */ /* 0x000fc600027fe4ff */
[----:B------:R-:W-:Y:S04]  /*3b8e0*/  STL [R1+0xeac], R39 ;  /* 0x000eac2701007387 */ /* 0x000fe80000100800 */
[----:B------:R2:W-:Y:S04]  /*3b8f0*/  STL [R1+0xea0], R43 ;  /* 0x000ea02b01007387 */ /* 0x0005e80000100800 */
[----:B-1----:R-:W3:Y:S04]  /*3b900*/  LDL.LU R47, [R1+0xe18] ;  /* 0x000e1800012f7983 */ /* 0x002ee80000300800 */
[----:B------:R-:W3:Y:S04]  /*3b910*/  LDL.LU R44, [R1+0xe24] ;  /* 0x000e2400012c7983 */ /* 0x000ee80000300800 */
[----:B------:R1:W-:Y:S01]  /*3b920*/  LDGSTS.E [R3+0x3200], [R36.64], P1 ;  /* 0x0320000024037fae */ /* 0x0003e20008921848 */
[----:B------:R-:W-:-:S02]  /*3b930*/  ISETP.GT.AND P1, PT, R0, 0x14, PT ;  /* 0x000000140000780c */ /* 0x000fc40003f24270 */
[-C--:B------:R-:W-:Y:S02]  /*3b940*/  IADD3 R51, P3, R51, R38.reuse, RZ ;  /* 0x0000002633337210 */ /* 0x080fe40007f7e0ff */
[----:B-1----:R-:W-:Y:S01]  /*3b950*/  MOV R36, R39 ;  /* 0x0000002700247202 */ /* 0x002fe20000000f00 */
[----:B------:R-:W-:Y:S02]  /*3b960*/  IMAD.MOV.U32 R37, RZ, RZ, R43 ;  /* 0x000000ffff257224 */ /* 0x000fe400078e002b */
[----:B--2---:R-:W2:Y:S04]  /*3b970*/  LDL.LU R43, [R1+0xde0] ;  /* 0x000de000012b7983 */ /* 0x004ea80000300800 */
[----:B------:R-:W2:Y:S04]  /*3b980*/  LDL.LU R39, [R1+0xdec] ;  /* 0x000dec0001277983 */ /* 0x000ea80000300800 */
[----:B------:R1:W-:Y:S01]  /*3b990*/  LDGSTS.E [R3+0x4000], [R36.64], P2 ;  /* 0x0400000024037fae */ /* 0x0003e20009121848 */
[----:B------:R-:W-:-:S02]  /*3b9a0*/  IADD3 R41, P4, R41, R38, RZ ;  /* 0x0000002629297210 */ /* 0x000fc40007f9e0ff */
[----:B-1----:R-:W-:-:S04]  /*3b9b0*/  SEL R36, RZ, 0x4, !P1 ;  /* 0x00000004ff247807 */ /* 0x002fc80004800000 */
[----:B------:R-:W-:-:S04]  /*3b9c0*/  SEL R36, R36, RZ, !P0 ;  /* 0x000000ff24247207 */ /* 0x000fc80004000000 */
[----:B------:R-:W-:Y:S01]  /*3b9d0*/  ISETP.NE.U32.AND P1, PT, R36, RZ, PT ;  /* 0x000000ff2400720c */ /* 0x000fe20003f25070 */
[----:B------:R-:W-:Y:S01]  /*3b9e0*/  IMAD.MOV.U32 R36, RZ, RZ, R51 ;  /* 0x000000ffff247224 */ /* 0x000fe200078e0033 */
[----:B------:R-:W-:Y:S01]  /*3b9f0*/  STL [R1+0xea4], R51 ;  /* 0x000ea43301007387 */ /* 0x000fe20000100800 */
[----:B----4-:R-:W-:-:S04]  /*3ba00*/  IMAD.X R52, R52, 0x1, R2, P3 ;  /* 0x0000000134347824 */ /* 0x010fc800018e0602 */
[----:B------:R-:W-:Y:S01]  /*3ba10*/  IMAD.MOV.U32 R37, RZ, RZ, R52 ;  /* 0x000000ffff257224 */ /* 0x000fe200078e0034 */
[----:B------:R-:W-:-:S04]  /*3ba20*/  IADD3.X R46, R46, R2, RZ, P4, !PT ;  /* 0x000000022e2e7210 */ /* 0x000fc800027fe4ff */
[----:B------:R1:W-:Y:S01]  /*3ba30*/  LDGSTS.E [R3+0x4200], [R36.64], P2 ;  /* 0x0420000024037fae */ /* 0x0003e20009121848 */
[----:B------:R-:W-:-:S03]  /*3ba40*/  ISETP.GT.AND P2, PT, R0, 0x18, PT ;  /* 0x000000180000780c */ /* 0x000fc60003f44270 */
[----:B------:R-:W-:Y:S01]  /*3ba50*/  STL [R1+0xe98], R52 ;  /* 0x000e983401007387 */ /* 0x000fe20000100800 */
[----:B-1----:R-:W-:Y:S01]  /*3ba60*/  MOV R36, R41 ;  /* 0x0000002900247202 */ /* 0x002fe20000000f00 */
[----:B------:R-:W-:Y:S01]  /*3ba70*/  IMAD.MOV.U32 R37, RZ, RZ, R46 ;  /* 0x000000ffff257224 */ /* 0x000fe200078e002e */
[----:B------:R-:W-:-:S04]  /*3ba80*/  IADD3 R45, P3, R45, R38, RZ ;  /* 0x000000262d2d7210 */ /* 0x000fc80007f7e0ff */
[----:B------:R1:W-:Y:S04]  /*3ba90*/  LDGSTS.E [R3+0x5000], [R36.64], P1 ;  /* 0x0500000024037fae */ /* 0x0003e80008921848 */
[----:B------:R-:W-:Y:S01]  /*3baa0*/  STL [R1+0xe6c], R41 ;  /* 0x000e6c2901007387 */ /* 0x000fe20000100800 */
[----:B------:R-:W-:Y:S01]  /*3bab0*/  IMAD.X R48, R48, 0x1, R2, P3 ;  /* 0x0000000130307824 */ /* 0x000fe200018e0602 */
[----:B------:R-:W-:Y:S02]  /*3bac0*/  IADD3 R42, P4, R42, R38, RZ ;  /* 0x000000262a2a7210 */ /* 0x000fe40007f9e0ff */
[----:B------:R4:W-:Y:S01]  /*3bad0*/  STL [R1+0xe60], R46 ;  /* 0x000e602e01007387 */ /* 0x0009e20000100800 */
[----:B-1----:R-:W-:Y:S02]  /*3bae0*/  SEL R36, RZ, 0x4, !P2 ;  /* 0x00000004ff247807 */ /* 0x002fe40005000000 */
[----:B------:R-:W-:-:S02]  /*3baf0*/  IADD3.X R49, R49, R2, RZ, P4, !PT ;  /* 0x0000000231317210 */ /* 0x000fc400027fe4ff */
[----:B------:R-:W-:Y:S01]  /*3bb00*/  SEL R36, R36, RZ, !P0 ;  /* 0x000000ff24247207 */ /* 0x000fe20004000000 */
[----:B----4-:R-:W4:Y:S01]  /*3bb10*/  LDL.LU R46, [R1+0xde4] ;  /* 0x000de400012e7983 */ /* 0x010f220000300800 */
[----:B------:R-:W-:-:S03]  /*3bb20*/  IMAD.MOV.U32 R37, RZ, RZ, R48 ;  /* 0x000000ffff257224 */ /* 0x000fc600078e0030 */
[----:B------:R-:W4:Y:S01]  /*3bb30*/  LDL.LU R41, [R1+0xdac] ;  /* 0x000dac0001297983 */ /* 0x000f220000300800 */
[----:B------:R-:W-:-:S03]  /*3bb40*/  ISETP.NE.U32.AND P2, PT, R36, RZ, PT ;  /* 0x000000ff2400720c */ /* 0x000fc60003f45070 */
[----:B------:R-:W-:Y:S01]  /*3bb50*/  STL [R1+0xe64], R45 ;  /* 0x000e642d01007387 */ /* 0x000fe20000100800 */
[----:B------:R-:W-:-:S03]  /*3bb60*/  IMAD.MOV.U32 R36, RZ, RZ, R45 ;  /* 0x000000ffff247224 */ /* 0x000fc600078e002d */
[----:B------:R1:W-:Y:S04]  /*3bb70*/  STL [R1+0xe58], R48 ;  /* 0x000e583001007387 */ /* 0x0003e80000100800 */
[----:B------:R1:W-:Y:S04]  /*3bb80*/  STL [R1+0xe2c], R42 ;  /* 0x000e2c2a01007387 */ /* 0x0003e80000100800 */
[----:B------:R1:W-:Y:S04]  /*3bb90*/  LDGSTS.E [R3+0x5200], [R36.64], P1 ;  /* 0x0520000024037fae */ /* 0x0003e80008921848 */
[----:B-1----:R-:W4:Y:S04]  /*3bba0*/  LDL.LU R48, [R1+0xdd8] ;  /* 0x000dd80001307983 */ /* 0x002f280000300800 */
[----:B------:R-:W-:Y:S04]  /*3bbb0*/  STL [R1+0xe20], R49 ;  /* 0x000e203101007387 */ /* 0x000fe80000100800 */
[----:B------:R-:W4:Y:S01]  /*3bbc0*/  LDL.LU R45, [R1+0xda0] ;  /* 0x000da000012d7983 */ /* 0x000f220000300800 */
[----:B------:R-:W-:Y:S01]  /*3bbd0*/  MOV R36, R42 ;  /* 0x0000002a00247202 */ /* 0x000fe20000000f00 */
[----:B------:R-:W-:Y:S01]  /*3bbe0*/  IMAD.MOV.U32 R37, RZ, RZ, R49 ;  /* 0x000000ffff257224 */ /* 0x000fe200078e0031 */
[----:B------:R-:W-:Y:S01]  /*3bbf0*/  ISETP.GT.AND P1, PT, R0, 0x1c, PT ;  /* 0x0000001c0000780c */ /* 0x000fe20003f24270 */
[----:B------:R-:W4:Y:S04]  /*3bc00*/  LDL.LU R51, [R1+0xda4] ;  /* 0x000da40001337983 */ /* 0x000f280000300800 */
[----:B------:R1:W-:Y:S04]  /*3bc10*/  LDGSTS.E [R3+0x6000], [R36.64], P2 ;  /* 0x0600000024037fae */ /* 0x0003e80009121848 */
[----:B------:R-:W4:Y:S01]  /*3bc20*/  LDL.LU R42, [R1+0xd6c] ;  /* 0x000d6c00012a7983 */ /* 0x000f220000300800 */
[----:B-1----:R-:W-:-:S04]  /*3bc30*/  SEL R36, RZ, 0x4, !P1 ;  /* 0x00000004ff247807 */ /* 0x002fc80004800000 */
[----:B------:R-:W-:-:S04]  /*3bc40*/  SEL R36, R36, RZ, !P0 ;  /* 0x000000ff24247207 */ /* 0x000fc80004000000 */
[----:B------:R-:W-:Y:S02]  /*3bc50*/  ISETP.NE.U32.AND P1, PT, R36, RZ, PT ;  /* 0x000000ff2400720c */ /* 0x000fe40003f25070 */
[----:B---3--:R-:W-:-:S05]  /*3bc60*/  IADD3 R44, P3, R44, R38, RZ ;  /* 0x000000262c2c7210 */ /* 0x008fca0007f7e0ff */
[----:B------:R-:W-:Y:S01]  /*3bc70*/  IMAD.X R47, R47, 0x1, R2, P3 ;  /* 0x000000012f2f7824 */ /* 0x000fe200018e0602 */
[----:B------:R1:W-:Y:S04]  /*3bc80*/  STL [R1+0xe24], R44 ;  /* 0x000e242c01007387 */ /* 0x0003e80000100800 */
[----:B------:R3:W-:Y:S01]  /*3bc90*/  STL [R1+0xe18], R47 ;  /* 0x000e182f01007387 */ /* 0x0007e20000100800 */
[----:B------:R-:W-:Y:S01]  /*3bca0*/  IMAD.MOV.U32 R36, RZ, RZ, R44 ;  /* 0x000000ffff247224 */ /* 0x000fe200078e002c */
[----:B--2---:R-:W-:-:S04]  /*3bcb0*/  IADD3 R39, P4, R39, R38, RZ ;  /* 0x0000002627277210 */ /* 0x004fc80007f9e0ff */
[----:B------:R-:W-:Y:S01]  /*3bcc0*/  IADD3.X R43, R43, R2, RZ, P4, !PT ;  /* 0x000000022b2b7210 */ /* 0x000fe200027fe4ff */
[----:B------:R-:W-:Y:S04]  /*3bcd0*/  STL [R1+0xdec], R39 ;  /* 0x000dec2701007387 */ /* 0x000fe80000100800 */
[----:B------:R-:W2:Y:S01]  /*3bce0*/  LDL.LU R52, [R1+0xd98] ;  /* 0x000d980001347983 */ /* 0x000ea20000300800 */
[----:B------:R-:W-:-:S03]  /*3bcf0*/  IMAD.MOV.U32 R37, RZ, RZ, R47 ;  /* 0x000000ffff257224 */ /* 0x000fc600078e002f */
[----:B------:R3:W-:Y:S04]  /*3bd00*/  STL [R1+0xde0], R43 ;  /* 0x000de02b01007387 */ /* 0x0007e80000100800 */
[----:B-1----:R-:W2:Y:S04]  /*3bd10*/  LDL.LU R44, [R1+0xd60] ;  /* 0x000d6000012c7983 */ /* 0x002ea80000300800 */
[----:B------:R1:W-:Y:S04]  /*3bd20*/  LDGSTS.E [R3+0x6200], [R36.64], P2 ;  /* 0x0620000024037fae */ /* 0x0003e80009121848 */
[----:B---3--:R-:W2:Y:S01]  /*3bd30*/  LDL.LU R47, [R1+0xd58] ;  /* 0x000d5800012f7983 */ /* 0x008ea20000300800 */
[----:B-1----:R-:W-:-:S03]  /*3bd40*/  IMAD.MOV.U32 R37, RZ, RZ, R43 ;  /* 0x000000ffff257224 */ /* 0x002fc600078e002b */
[----:B------:R-:W2:Y:S01]  /*3bd50*/  LDL.LU R43, [R1+0xd64] ;  /* 0x000d6400012b7983 */ /* 0x000ea20000300800 */
[----:B------:R-:W-:-:S03]  /*3bd60*/  MOV R36, R39 ;  /* 0x0000002700247202 */ /* 0x000fc60000000f00 */
[----:B------:R-:W2:Y:S04]  /*3bd70*/  LDL.LU R49, [R1+0xd20] ;  /* 0x000d200001317983 */ /* 0x000ea80000300800 */
[----:B------:R-:W2:Y:S01]  /*3bd80*/  LDL.LU R39, [R1+0xd2c] ;  /* 0x000d2c0001277983 */ /* 0x000ea20000300800 */
[----:B------:R-:W-:-:S03]  /*3bd90*/  ISETP.GT.AND P2, PT, R0, 0x20, PT ;  /* 0x000000200000780c */ /* 0x000fc60003f44270 */
[----:B------:R1:W-:Y:S02]  /*3bda0*/  LDGSTS.E [R3+0x7000], [R36.64], P1 ;  /* 0x0700000024037fae */ /* 0x0003e40008921848 */
[----:B-1----:R-:W-:-:S04]  /*3bdb0*/  SEL R36, RZ, 0x4, !P2 ;  /* 0x00000004ff247807 */ /* 0x002fc80005000000 */
[----:B------:R-:W-:-:S04]  /*3bdc0*/  SEL R36, R36, RZ, !P0 ;  /* 0x000000ff24247207 */ /* 0x000fc80004000000 */
[----:B------:R-:W-:Y:S02]  /*3bdd0*/  ISETP.NE.U32.AND P2, PT, R36, RZ, PT ;  /* 0x000000ff2400720c */ /* 0x000fe40003f45070 */
[-C--:B----4-:R-:W-:Y:S02]  /*3bde0*/  IADD3 R46, P3, R46, R38.reuse, RZ ;  /* 0x000000262e2e7210 */ /* 0x090fe40007f7e0ff */
[----:B------:R-:W-:-:S03]  /*3bdf0*/  IADD3 R41, P4, R41, R38, RZ ;  /* 0x0000002629297210 */ /* 0x000fc60007f9e0ff */
[----:B------:R-:W-:Y:S01]  /*3be00*/  STL [R1+0xde4], R46 ;  /* 0x000de42e01007387 */ /* 0x000fe20000100800 */
[----:B------:R-:W-:Y:S02]  /*3be10*/  IMAD.MOV.U32 R36, RZ, RZ, R46 ;  /* 0x000000ffff247224 */ /* 0x000fe400078e002e */
[----:B------:R-:W-:-:S05]  /*3be20*/  IMAD.X R48, R48, 0x1, R2, P3 ;  /* 0x0000000130307824 */ /* 0x000fca00018e0602 */
[----:B------:R1:W-:Y:S01]  /*3be30*/  STL [R1+0xdd8], R48 ;  /* 0x000dd83001007387 */ /* 0x0003e20000100800 */
[----:B------:R-:W-:-:S03]  /*3be40*/  IADD3.X R45, R45, R2, RZ, P4, !PT ;  /* 0x000000022d2d7210 */ /* 0x000fc600027fe4ff */
[----:B------:R-:W-:Y:S01]  /*3be50*/  STL [R1+0xdac], R41 ;  /* 0x000dac2901007387 */ /* 0x000fe20000100800 */
[----:B------:R-:W-:-:S03]  /*3be60*/  IMAD.MOV.U32 R37, RZ, RZ, R48 ;  /* 0x000000ffff257224 */ /* 0x000fc600078e0030 */
[----:B------:R4:W-:Y:S04]  /*3be70*/  STL [R1+0xda0], R45 ;  /* 0x000da02d01007387 */ /* 0x0009e80000100800 */
[----:B-1----:R-:W3:Y:S04]  /*3be80*/  LDL.LU R48, [R1+0xd18] ;  /* 0x000d180001307983 */ /* 0x002ee80000300800 */
[----:B------:R-:W3:Y:S04]  /*3be90*/  LDL.LU R46, [R1+0xd24] ;  /* 0x000d2400012e7983 */ /* 0x000ee80000300800 */
[----:B------:R1:W-:Y:S02]  /*3bea0*/  LDGSTS.E [R3+0x7200], [R36.64], P1 ;  /* 0x0720000024037fae */ /* 0x0003e40008921848 */
[----:B-1----:R-:W-:Y:S01]  /*3beb0*/  IMAD.MOV.U32 R37, RZ, RZ, R45 ;  /* 0x000000ffff257224 */ /* 0x002fe200078e002d */
[----:B------:R-:W-:Y:S01]  /*3bec0*/  MOV R36, R41 ;  /* 0x0000002900247202 */ /* 0x000fe20000000f00 */
[----:B----4-:R-:W4:Y:S04]  /*3bed0*/  LDL.LU R45, [R1+0x3d8] ;  /* 0x0003d800012d7983 */ /* 0x010f280000300800 */
[----:B------:R-:W4:Y:S01]  /*3bee0*/  LDL.LU R41, [R1+0x3dc] ;  /* 0x0003dc0001297983 */ /* 0x000f220000300800 */
[----:B------:R-:W-:-:S03]  /*3bef0*/  ISETP.GT.AND P1, PT, R0, 0x24, PT ;  /* 0x000000240000780c */ /* 0x000fc60003f24270 */
[----:B------:R1:W-:Y:S01]  /*3bf00*/  LDGSTS.E [R3+0x8000], [R36.64], P2 ;  /* 0x0800000024037fae */ /* 0x0003e20009121848 */
[-C--:B------:R-:W-:Y:S02]  /*3bf10*/  IADD3 R51, P3, R51, R38.reuse, RZ ;  /* 0x0000002633337210 */ /* 0x080fe40007f7e0ff */
[----:B------:R-:W-:Y:S02]  /*3bf20*/  IADD3 R42, P4, R42, R38, RZ ;  /* 0x000000262a2a7210 */ /* 0x000fe40007f9e0ff */
[----:B-1----:R-:W-:-:S04]  /*3bf30*/  SEL R36, RZ, 0x4, !P1 ;  /* 0x00000004ff247807 */ /* 0x002fc80004800000 */
[----:B------:R-:W-:-:S04]  /*3bf40*/  SEL R36, R36, RZ, !P0 ;  /* 0x000000ff24247207 */ /* 0x000fc80004000000 */
[----:B------:R-:W-:Y:S01]  /*3bf50*/  ISETP.NE.U32.AND P1, PT, R36, RZ, PT ;  /* 0x000000ff2400720c */ /* 0x000fe20003f25070 */
[----:B------:R-:W-:Y:S01]  /*3bf60*/  IMAD.MOV.U32 R36, RZ, RZ, R51 ;  /* 0x000000ffff247224 */ /* 0x000fe200078e0033 */
[----:B------:R-:W-:Y:S01]  /*3bf70*/  STL [R1+0xda4], R51 ;  /* 0x000da43301007387 */ /* 0x000fe20000100800 */
[----:B--2---:R-:W-:-:S04]  /*3bf80*/  IMAD.X R52, R52, 0x1, R2, P3 ;  /* 0x0000000134347824 */ /* 0x004fc800018e0602 */
        /* <DEDUP_REMOVED lines=16> */
[----:B--2---:R-:W2:Y:S01]  /*3c090*/  LDL.LU R44, [R1+0x3e4] ;  /* 0x0003e400012c7983 */ /* 0x004ea20000300800 */
[----:B------:R-:W-:-:S03]  /*3c0a0*/  IMAD.MOV.U32 R37, RZ, RZ, R47 ;  /* 0x000000ffff257224 */ /* 0x000fc600078e002f */
        /* <DEDUP_REMOVED lines=24> */
[----:B----4-:R-:W-:-:S04]  /*3c230*/  IADD3 R41, P4, R41, R38, RZ ;  /* 0x0000002629297210 */ /* 0x010fc80007f9e0ff */
[----:B------:R-:W-:Y:S01]  /*3c240*/  IADD3.X R45, R45, R2, RZ, P4, !PT ;  /* 0x000000022d2d7210 */ /* 0x000fe200027fe4ff */
[----:B------:R-:W-:Y:S04]  /*3c250*/  STL [R1+0x3dc], R41 ;  /* 0x0003dc2901007387 */ /* 0x000fe80000100800 */
[----:B------:R-:W4:Y:S01]  /*3c260*/  LDL.LU R52, [R1+0x420] ;  /* 0x0004200001347983 */ /* 0x000f220000300800 */
[----:B------:R-:W-:-:S03]  /*3c270*/  IMAD.MOV.U32 R37, RZ, RZ, R48 ;  /* 0x000000ffff257224 */ /* 0x000fc600078e0030 */
        /* <DEDUP_REMOVED lines=28> */
[----:B------:R-:W-:Y:S02]  /*3c440*/  IADD3 R51, P3, R51, R38, RZ ;  /* 0x0000002633337210 */ /* 0x000fe40007f7e0ff */
        /* <DEDUP_REMOVED lines=232> */
[----:B------:R2:W-:Y:S04]  /*3d2d0*/  STL [R1+0x6dc], R41 ;  /* 0x0006dc2901007387 */ /* 0x0005e80000100800 */
[----:B------:R-:W4:Y:S01]  /*3d2e0*/  LDL.LU R52, [R1+0x720] ;  /* 0x0007200001347983 */ /* 0x000f220000300800 */
[----:B------:R-:W-:-:S03]  /*3d2f0*/  IMAD.MOV.U32 R37, RZ, RZ, R47 ;  /* 0x000000ffff257224 */ /* 0x000fc600078e002f */
[----:B------:R2:W-:Y:S04]  /*3d300*/  STL [R1+0x6d8], R43 ;  /* 0x0006d82b01007387 */ /* 0x0005e80000100800 */
[----:B-1----:R-:W4:Y:S04]  /*3d310*/  LDL.LU R44, [R1+0x758] ;  /* 0x00075800012c7983 */ /* 0x002f280000300800 */
[----:B------:R1:W-:Y:S04]  /*3d320*/  LDGSTS.E [R3+0x16200], [R36.64], P2 ;  /* 0x1620000024037fae */ /* 0x0003e80009121848 */
[----:B---3--:R-:W2:Y:S01]  /*3d330*/  LDL.LU R47, [R1+0x760] ;  /* 0x00076000012f7983 */ /* 0x008ea20000300800 */
[----:B-1----:R-:W-:-:S03]  /*3d340*/  MOV R36, R41 ;  /* 0x0000002900247202 */ /* 0x002fc60000000f00 */
[----:B--2---:R-:W2:Y:S01]  /*3d350*/  LDL.LU R41, [R1+0x764] ;  /* 0x0007640001297983 */ /* 0x004ea20000300800 */
[----:B------:R-:W-:-:S03]  /*3d360*/  IMAD.MOV.U32 R37, RZ, RZ, R43 ;  /* 0x000000ffff257224 */ /* 0x000fc600078e002b */
[----:B------:R-:W2:Y:S01]  /*3d370*/  LDL.LU R49, [R1+0x798] ;  /* 0x0007980001317983 */ /* 0x000ea20000300800 */
[----:B------:R-:W-:-:S03]  /*3d380*/  ISETP.GT.AND P2, PT, R0, 0x60, PT ;  /* 0x000000600000780c */ /* 0x000fc60003f44270 */
[----:B------:R-:W2:Y:S04]  /*3d390*/  LDL.LU R43, [R1+0x79c] ;  /* 0x00079c00012b7983 */ /* 0x000ea80000300800 */
        /* <DEDUP_REMOVED lines=30> */
[----:B------:R-:W-:-:S04]  /*3d580*/  IMAD.X R52, R52, 0x1, R2, P3 ;  /* 0x0000000134347824 */ /* 0x000fc800018e0602 */
[----:B------:R-:W-:Y:S01]  /*3d590*/  IMAD.MOV.U32 R37, RZ, RZ, R52 ;  /* 0x000000ffff257224 */ /* 0x000fe200078e0034 */
[----:B------:R-:W-:-:S04]  /*3d5a0*/  IADD3.X R44, R44, R2, RZ, P4, !PT ;  /* 0x000000022c2c7210 */ /* 0x000fc800027fe4ff */
[----:B------:R1:W-:Y:S01]  /*3d5b0*/  LDGSTS.E [R3+0x18200], [R36.64], P2 ;  /* 0x1820000024037fae */ /* 0x0003e20009121848 */
[----:B------:R-:W-:-:S03]  /*3d5c0*/  ISETP.GT.AND P2, PT, R0, 0x68, PT ;  /* 0x000000680000780c */ /* 0x000fc60003f44270 */
[----:B------:R-:W-:Y:S01]  /*3d5d0*/  STL [R1+0x720], R52 ;  /* 0x0007203401007387 */ /* 0x000fe20000100800 */
[----:B-1----:R-:W-:Y:S01]  /*3d5e0*/  MOV R36, R39 ;  /* 0x0000002700247202 */ /* 0x002fe20000000f00 */
[----:B------:R-:W-:Y:S01]  /*3d5f0*/  IMAD.MOV.U32 R37, RZ, RZ, R44 ;  /* 0x000000ffff257224 */ /* 0x000fe200078e002c */
[----:B--2---:R-:W-:-:S04]  /*3d600*/  IADD3 R41, P3, R41, R38, RZ ;  /* 0x0000002629297210 */ /* 0x004fc80007f7e0ff */
[----:B------:R1:W-:Y:S04]  /*3d610*/  LDGSTS.E [R3+0x19000], [R36.64], P1 ;  /* 0x1900000024037fae */ /* 0x0003e80008921848 */
[----:B------:R-:W-:Y:S01]  /*3d620*/  STL [R1+0x75c], R39 ;  /* 0x00075c2701007387 */ /* 0x000fe20000100800 */
[----:B------:R-:W-:Y:S01]  /*3d630*/  IMAD.X R47, R47, 0x1, R2, P3 ;  /* 0x000000012f2f7824 */ /* 0x000fe200018e0602 */
[----:B------:R-:W-:Y:S02]  /*3d640*/  IADD3 R43, P4, R43, R38, RZ ;  /* 0x000000262b2b7210 */ /* 0x000fe40007f9e0ff */
[----:B------:R2:W-:Y:S01]  /*3d650*/  STL [R1+0x758], R44 ;  /* 0x0007582c01007387 */ /* 0x0005e20000100800 */
[----:B-1----:R-:W-:Y:S01]  /*3d660*/  SEL R36, RZ, 0x4, !P2 ;  /* 0x00000004ff247807 */ /* 0x002fe20005000000 */
[----:B------:R-:W-:Y:S01]  /*3d670*/  IMAD.MOV.U32 R37, RZ, RZ, R47 ;  /* 0x000000ffff257224 */ /* 0x000fe200078e002f */
[----:B------:R-:W-:-:S02]  /*3d680*/  IADD3.X R49, R49, R2, RZ, P4, !PT ;  /* 0x0000000231317210 */ /* 0x000fc400027fe4ff */
[----:B------:R-:W-:Y:S01]  /*3d690*/  SEL R36, R36, RZ, !P0 ;  /* 0x000000ff24247207 */ /* 0x000fe20004000000 */
[----:B--2---:R-:W2:Y:S04]  /*3d6a0*/  LDL.LU R44, [R1+0x7e4] ;  /* 0x0007e400012c7983 */ /* 0x004ea80000300800 */
[----:B------:R-:W2:Y:S01]  /*3d6b0*/  LDL.LU R39, [R1+0x81c] ;  /* 0x00081c0001277983 */ /* 0x000ea20000300800 */
[----:B------:R-:W-:-:S03]  /*3d6c0*/  ISETP.NE.U32.AND P2, PT, R36, RZ, PT ;  /* 0x000000ff2400720c */ /* 0x000fc60003f45070 */
[----:B------:R-:W-:Y:S04]  /*3d6d0*/  STL [R1+0x764], R41 ;  /* 0x0007642901007387 */ /* 0x000fe80000100800 */
[----:B------:R1:W-:Y:S01]  /*3d6e0*/  STL [R1+0x760], R47 ;  /* 0x0007602f01007387 */ /* 0x0003e20000100800 */
[----:B------:R-:W-:-:S03]  /*3d6f0*/  IMAD.MOV.U32 R36, RZ, RZ, R41 ;  /* 0x000000ffff247224 */ /* 0x000fc600078e0029 */
        /* <DEDUP_REMOVED lines=16> */
[----:B------:R1:W-:Y:S01]  /*3d800*/  STL [R1+0x7a4], R46 ;  /* 0x0007a42e01007387 */ /* 0x0003e20000100800 */
[----:B------:R-:W-:-:S03]  /*3d810*/  IMAD.MOV.U32 R36, RZ, RZ, R46 ;  /* 0x000000ffff247224 */ /* 0x000fc600078e002e */
[----:B------:R3:W-:Y:S01]  /*3d820*/  STL [R1+0x7a0], R48 ;  /* 0x0007a03001007387 */ /* 0x0007e20000100800 */
[----:B----4-:R-:W-:-:S05]  /*3d830*/  IADD3 R42, P4, R42, R38, RZ ;  /* 0x000000262a2a7210 */ /* 0x010fca0007f9e0ff */
[----:B------:R-:W-:Y:S01]  /*3d840*/  STL [R1+0x7dc], R42 ;  /* 0x0007dc2a01007387 */ /* 0x000fe20000100800 */
[----:B------:R-:W-:-:S03]  /*3d850*/  IADD3.X R45, R45, R2, RZ, P4, !PT ;  /* 0x000000022d2d7210 */ /* 0x000fc600027fe4ff */
[----:B-1----:R-:W4:Y:S04]  /*3d860*/  LDL.LU R46, [R1+0x820] ;  /* 0x00082000012e7983 */ /* 0x002f280000300800 */
[----:B------:R1:W-:Y:S04]  /*3d870*/  STL [R1+0x7d8], R45 ;  /* 0x0007d82d01007387 */ /* 0x0003e80000100800 */
[----:B------:R-:W4:Y:S01]  /*3d880*/  LDL.LU R52, [R1+0x858] ;  /* 0x0008580001347983 */ /* 0x000f220000300800 */
[----:B------:R-:W-:-:S03]  /*3d890*/  IMAD.MOV.U32 R37, RZ, RZ, R48 ;  /* 0x000000ffff257224 */ /* 0x000fc600078e0030 */
[----:B------:R-:W4:Y:S04]  /*3d8a0*/  LDL.LU R49, [R1+0x860] ;  /* 0x0008600001317983 */ /* 0x000f280000300800 */
[----:B---3--:R-:W4:Y:S04]  /*3d8b0*/  LDL.LU R48, [R1+0x864] ;  /* 0x0008640001307983 */ /* 0x008f280000300800 */
[----:B------:R1:W-:Y:S02]  /*3d8c0*/  LDGSTS.E [R3+0x1a200], [R36.64], P2 ;  /* 0x1a20000024037fae */ /* 0x0003e40009121848 */
[----:B-1----:R-:W-:Y:S01]  /*3d8d0*/  IMAD.MOV.U32 R37, RZ, RZ, R45 ;  /* 0x000000ffff257224 */ /* 0x002fe200078e002d */
[----:B------:R-:W-:Y:S01]  /*3d8e0*/  MOV R36, R42 ;  /* 0x0000002a00247202 */ /* 0x000fe20000000f00 */
        /* <DEDUP_REMOVED lines=9> */
[----:B------:R-:W-:Y:S01]  /*3d980*/  IMAD.MOV.U32 R36, RZ, RZ, R44 ;  /* 0x000000ffff247224 */ /* 0x000fe200078e002c */
[----:B------:R-:W-:Y:S01]  /*3d990*/  STL [R1+0x7e4], R44 ;  /* 0x0007e42c01007387 */ /* 0x000fe20000100800 */
[----:B------:R-:W-:-:S04]  /*3d9a0*/  IMAD.X R47, R47, 0x1, R2, P3 ;  /* 0x000000012f2f7824 */ /* 0x000fc800018e0602 */
[----:B------:R-:W-:Y:S01]  /*3d9b0*/  IMAD.MOV.U32 R37, RZ, RZ, R47 ;  /* 0x000000ffff257224 */ /* 0x000fe200078e002f */
[----:B------:R1:W-:Y:S01]  /*3d9c0*/  STL [R1+0x7e0], R47 ;  /* 0x0007e02f01007387 */ /* 0x0003e20000100800 */
[----:B------:R-:W-:-:S03]  /*3d9d0*/  IADD3.X R41, R41, R2, RZ, P4, !PT ;  /* 0x0000000229297210 */ /* 0x000fc600027fe4ff */
[----:B------:R2:W-:Y:S04]  /*3d9e0*/  STL [R1+0x81c], R39 ;  /* 0x00081c2701007387 */ /* 0x0005e80000100800 */
[----:B------:R2:W-:Y:S04]  /*3d9f0*/  LDGSTS.E [R3+0x1b200], [R36.64], P1 ;  /* 0x1b20000024037fae */ /* 0x0005e80008921848 */
[----:B------:R2:W-:Y:S04]  /*3da00*/  STL [R1+0x818], R41 ;  /* 0x0008182901007387 */ /* 0x0005e80000100800 */
[----:B-1----:R-:W2:Y:S02]  /*3da10*/  LDL.LU R47, [R1+0x8a0] ;  /* 0x0008a000012f7983 */ /* 0x002ea40000300800 */
[----:B--2---:R-:W-:-:S02]  /*3da20*/  MOV R36, R39 ;  /* 0x0000002700247202 */ /* 0x004fc40000000f00 */
[----:B------:R-:W2:Y:S01]  /*3da30*/  LDL.LU R39, [R1+0x8a4] ;  /* 0x0008a40001277983 */ /* 0x000ea20000300800 */
[----:B------:R-:W-:Y:S01]  /*3da40*/  IMAD.MOV.U32 R37, RZ, RZ, R41 ;  /* 0x000000ffff257224 */ /* 0x000fe200078e0029 */
[----:B------:R-:W-:Y:S02]  /*3da50*/  ISETP.GT.AND P1, PT, R0, 0x74, PT ;  /* 0x000000740000780c */ /* 0x000fe40003f24270 */
[-C--:B------:R-:W-:Y:S01]  /*3da60*/  IADD3 R43, P3, R43, R38.reuse, RZ ;  /* 0x000000262b2b7210 */ /* 0x080fe20007f7e0ff */
[----:B------:R-:W2:Y:S01]  /*3da70*/  LDL.LU R44, [R1+0x8dc] ;  /* 0x0008dc00012c7983 */ /* 0x000ea20000300800 */
[----:B------:R-:W-:-:S03]  /*3da80*/  IADD3 R51, P4, R51, R38, RZ ;  /* 0x0000002633337210 */ /* 0x000fc60007f9e0ff */
[----:B------:R1:W-:Y:S04]  /*3da90*/  LDGSTS.E [R3+0x1c000], [R36.64], P2 ;  /* 0x1c00000024037fae */ /* 0x0003e80009121848 */
[----:B------:R-:W2:Y:S01]  /*3daa0*/  LDL.LU R41, [R1+0x8e4] ;  /* 0x0008e40001297983 */ /* 0x000ea20000300800 */
[----:B-1----:R-:W-:-:S03]  /*3dab0*/  SEL R36, RZ, 0x4, !P1 ;  /* 0x00000004ff247807 */ /* 0x002fc60004800000 */
[----:B------:R-:W-:Y:S01]  /*3dac0*/  STL [R1+0x824], R43 ;  /* 0x0008242b01007387 */ /* 0x000fe20000100800 */
[----:B------:R-:W-:-:S04]  /*3dad0*/  SEL R36, R36, RZ, !P0 ;  /* 0x000000ff24247207 */ /* 0x000fc80004000000 */
[----:B------:R-:W-:Y:S01]  /*3dae0*/  ISETP.NE.U32.AND P1, PT, R36, RZ, PT ;  /* 0x000000ff2400720c */ /* 0x000fe20003f25070 */
[----:B------:R-:W-:Y:S02]  /*3daf0*/  IMAD.MOV.U32 R36, RZ, RZ, R43 ;  /* 0x000000ffff247224 */ /* 0x000fe400078e002b */
[----:B----4-:R-:W-:-:S04]  /*3db00*/  IMAD.X R46, R46, 0x1, R2, P3 ;  /* 0x000000012e2e7824 */ /* 0x010fc800018e0602 */
[----:B------:R-:W-:Y:S01]  /*3db10*/  IMAD.MOV.U32 R37, RZ, RZ, R46 ;  /* 0x000000ffff257224 */ /* 0x000fe200078e002e */
[----:B------:R1:W-:Y:S01]  /*3db20*/  STL [R1+0x820], R46 ;  /* 0x0008202e01007387 */ /* 0x0003e20000100800 */
[----:B------:R-:W-:-:S03]  /*3db30*/  IADD3.X R52, R52, R2, RZ, P4, !PT ;  /* 0x0000000234347210 */ /* 0x000fc600027fe4ff */
[----:B------:R-:W-:Y:S04]  /*3db40*/  STL [R1+0x85c], R51 ;  /* 0x00085c3301007387 */ /* 0x000fe80000100800 */
[----:B------:R4:W-:Y:S04]  /*3db50*/  LDGSTS.E [R3+0x1c200], [R36.64], P2 ;  /* 0x1c20000024037fae */ /* 0x0009e80009121848 */
[----:B-1----:R-:W3:Y:S04]  /*3db60*/  LDL.LU R46, [R1+0x8d8] ;  /* 0x0008d800012e7983 */ /* 0x002ee80000300800 */
[----:B------:R-:W-:Y:S04]  /*3db70*/  STL [R1+0x858], R52 ;  /* 0x0008583401007387 */ /* 0x000fe80000100800 */
[----:B------:R-:W3:Y:S01]  /*3db80*/  LDL.LU R43, [R1+0x8e0] ;  /* 0x0008e000012b7983 */ /* 0x000ee20000300800 */
[----:B----4-:R-:W-:Y:S01]  /*3db90*/  MOV R36, R51 ;  /* 0x0000003300247202 */ /* 0x010fe20000000f00 */
[----:B------:R-:W-:Y:S01]  /*3dba0*/  IMAD.MOV.U32 R37, RZ, RZ, R52 ;  /* 0x000000ffff257224 */ /* 0x000fe200078e0034 */
[----:B------:R-:W-:-:S02]  /*3dbb0*/  ISETP.GT.AND P2, PT, R0, 0x78, PT ;  /* 0x000000780000780c */ /* 0x000fc40003f44270 */
[-C--:B------:R-:W-:Y:S02]  /*3dbc0*/  IADD3 R48, P3, R48, R38.reuse, RZ ;  /* 0x0000002630307210 */ /* 0x080fe40007f7e0ff */
[----:B------:R1:W-:Y:S03]  /*3dbd0*/  LDGSTS.E [R3+0x1d000], [R36.64], P1 ;  /* 0x1d00000024037fae */ /* 0x0003e60008921848 */
[----:B------:R-:W-:Y:S01]  /*3dbe0*/  IMAD.X R49, R49, 0x1, R2, P3 ;  /* 0x0000000131317824 */ /* 0x000fe200018e0602 */
[----:B------:R-:W-:Y:S02]  /*3dbf0*/  IADD3 R42, P4, R42, R38, RZ ;  /* 0x000000262a2a7210 */ /* 0x000fe40007f9e0ff */
[----:B-1----:R-:W-:-:S04]  /*3dc00*/  SEL R36, RZ, 0x4, !P2 ;  /* 0x00000004ff247807 */ /* 0x002fc80005000000 */
[----:B------:R-:W-:Y:S01]  /*3dc10*/  SEL R36, R36, RZ, !P0 ;  /* 0x000000ff24247207 */ /* 0x000fe20004000000 */
[----:B------:R-:W-:Y:S01]  /*3dc20*/  IMAD.MOV.U32 R37, RZ, RZ, R49 ;  /* 0x000000ffff257224 */ /* 0x000fe200078e0031 */
[----:B------:R-:W-:Y:S02]  /*3dc30*/  IADD3.X R45, R45, R2, RZ, P4, !PT ;  /* 0x000000022d2d7210 */ /* 0x000fe400027fe4ff */
[----:B------:R-:W-:Y:S01]  /*3dc40*/  ISETP.NE.U32.AND P2, PT, R36, RZ, PT ;  /* 0x000000ff2400720c */ /* 0x000fe20003f45070 */
[----:B------:R-:W-:Y:S01]  /*3dc50*/  IMAD.MOV.U32 R36, RZ, RZ, R48 ;  /* 0x000000ffff247224 */ /* 0x000fe200078e0030 */
[----:B------:R-:W-:Y:S04]  /*3dc60*/  STL [R1+0x864], R48 ;  /* 0x0008643001007387 */ /* 0x000fe80000100800 */
[----:B------:R-:W-:Y:S04]  /*3dc70*/  STL [R1+0x860], R49 ;  /* 0x0008603101007387 */ /* 0x000fe80000100800 */
[----:B------:R-:W-:Y:S04]  /*3dc80*/  STL [R1+0x89c], R42 ;  /* 0x00089c2a01007387 */ /* 0x000fe80000100800 */
[----:B------:R1:W-:Y:S04]  /*3dc90*/  LDGSTS.E [R3+0x1d200], [R36.64], P1 ;  /* 0x1d20000024037fae */ /* 0x0003e80008921848 */
[----:B------:R4:W-:Y:S01]  /*3dca0*/  STL [R1+0x898], R45 ;  /* 0x0008982d01007387 */ /* 0x0009e20000100800 */
[----:B-1----:R-:W-:Y:S01]  /*3dcb0*/  IMAD.MOV.U32 R37, RZ, RZ, R45 ;  /* 0x000000ffff257224 */ /* 0x002fe200078e002d */
[----:B------:R-:W-:-:S02]  /*3dcc0*/  MOV R36, R42 ;  /* 0x0000002a00247202 */ /* 0x000fc40000000f00 */
[----:B----4-:R-:W3:Y:S04]  /*3dcd0*/  LDL.LU R45, [R1+0xf90] ;  /* 0x000f9000012d7983 */ /* 0x010ee80000300800 */
[----:B------:R-:W3:Y:S01]  /*3dce0*/  LDL.LU R42, [R1+0xf9c] ;  /* 0x000f9c00012a7983 */ /* 0x000ee20000300800 */
[----:B------:R-:W-:-:S03]  /*3dcf0*/  ISETP.GT.AND P1, PT, R0, 0x7c, PT ;  /* 0x0000007c0000780c */ /* 0x000fc60003f24270 */
[----:B------:R1:W-:Y:S02]  /*3dd00*/  LDGSTS.E [R3+0x1e000], [R36.64], P2 ;  /* 0x1e00000024037fae */ /* 0x0003e40009121848 */
[----:B-1----:R-:W-:-:S04]  /*3dd10*/  SEL R36, RZ, 0x4, !P1 ;  /* 0x00000004ff247807 */ /* 0x002fc80004800000 */
[----:B------:R-:W-:-:S04]  /*3dd20*/  SEL R36, R36, RZ, !P0 ;  /* 0x000000ff24247207 */ /* 0x000fc80004000000 */
[----:B------:R-:W-:Y:S02]  /*3dd30*/  ISETP.NE.U32.AND P1, PT, R36, RZ, PT ;  /* 0x000000ff2400720c */ /* 0x000fe40003f25070 */
[----:B--2---:R-:W-:-:S05]  /*3dd40*/  IADD3 R39, P3, R39, R38, RZ ;  /* 0x0000002627277210 */ /* 0x004fca0007f7e0ff */
[----:B------:R-:W-:Y:S01]  /*3dd50*/  IMAD.X R47, R47, 0x1, R2, P3 ;  /* 0x000000012f2f7824 */ /* 0x000fe200018e0602 */
[----:B------:R-:W-:-:S03]  /*3dd60*/  MOV R36, R39 ;  /* 0x0000002700247202 */ /* 0x000fc60000000f00 */
[----:B------:R-:W-:-:S05]  /*3dd70*/  IMAD.MOV.U32 R37, RZ, RZ, R47 ;  /* 0x000000ffff257224 */ /* 0x000fca00078e002f */
[----:B------:R1:W-:Y:S01]  /*3dd80*/  LDGSTS.E [R3+0x1e200], [R36.64], P2 ;  /* 0x1e20000024037fae */ /* 0x0003e20009121848 */
[-C--:B------:R-:W-:Y:S02]  /*3dd90*/  IADD3 R44, P2, R44, R38.reuse, RZ ;  /* 0x000000262c2c7210 */ /* 0x080fe40007f5e0ff */
[----:B------:R-:W-:Y:S01]  /*3dda0*/  IADD3 R41, P3, R41, R38, RZ ;  /* 0x0000002629297210 */ /* 0x000fe20007f7e0ff */
[----:B------:R2:W-:Y:S04]  /*3ddb0*/  STL [R1+0x8a4], R39 ;  /* 0x0008a42701007387 */ /* 0x0005e80000100800 */
[----:B------:R-:W-:Y:S04]  /*3ddc0*/  STL [R1+0x8a0], R47 ;  /* 0x0008a02f01007387 */ /* 0x000fe80000100800 */
[----:B------:R-:W4:Y:S04]  /*3ddd0*/  LDL.LU R51, [R1+0xf94] ;  /* 0x000f940001337983 */ /* 0x000f280000300800 */
[----:B--2---:R-:W2:Y:S04]  /*3dde0*/  LDL.LU R39, [R1+0xf5c] ;  /* 0x000f5c0001277983 */ /* 0x004ea80000300800 */
[----:B------:R3:W-:Y:S01]  /*3ddf0*/  STL [R1+0x8dc], R44 ;  /* 0x0008dc2c01007387 */ /* 0x0007e20000100800 */
[----:B-1----:R-:W-:-:S02]  /*3de00*/  IMAD.MOV.U32 R36, RZ, RZ, R44 ;  /* 0x000000ffff247224 */ /* 0x002fc400078e002c */
[----:B---3--:R-:W-:-:S05]  /*3de10*/  IMAD.X R46, R46, 0x1, R2, P2 ;  /* 0x000000012e2e7824 */ /* 0x008fca00010e0602 */
[----:B------:R-:W-:Y:S01]  /*3de20*/  STL [R1+0x8d8], R46 ;  /* 0x0008d82e01007387 */ /* 0x000fe20000100800 */
[----:B------:R-:W-:-:S03]  /*3de30*/  IADD3.X R43, R43, R2, RZ, P3, !PT ;  /* 0x000000022b2b7210 */ /* 0x000fc60001ffe4ff */
[----:B------:R-:W-:Y:S04]  /*3de40*/  STL [R1+0x8e4], R41 ;  /* 0x0008e42901007387 */ /* 0x000fe80000100800 */
[----:B------:R-:W3:Y:S01]  /*3de50*/  LDL.LU R52, [R1+0xf88] ;  /* 0x000f880001347983 */ /* 0x000ee20000300800 */
[----:B------:R-:W-:-:S03]  /*3de60*/  IMAD.MOV.U32 R37, RZ, RZ, R46 ;  /* 0x000000ffff257224 */ /* 0x000fc600078e002e */
[----:B------:R1:W-:Y:S04]  /*3de70*/  STL [R1+0x8e0], R43 ;  /* 0x0008e02b01007387 */ /* 0x0003e80000100800 */
[----:B------:R-:W3:Y:S04]  /*3de80*/  LDL.LU R44, [R1+0xf50] ;  /* 0x000f5000012c7983 */ /* 0x000ee80000300800 */
[----:B------:R1:W-:Y:S04]  /*3de90*/  LDGSTS.E [R3+0x1f000], [R36.64], P1 ;  /* 0x1f00000024037fae */ /* 0x0003e80008921848 */
[----:B------:R-:W3:Y:S01]  /*3dea0*/  LDL.LU R47, [R1+0xf48] ;  /* 0x000f4800012f7983 */ /* 0x000ee20000300800 */
[----:B-1----:R-:W-:Y:S01]  /*3deb0*/  IMAD.MOV.U32 R37, RZ, RZ, R43 ;  /* 0x000000ffff257224 */ /* 0x002fe200078e002b */
[----:B------:R-:W-:-:S02]  /*3dec0*/  MOV R36, R41 ;  /* 0x0000002900247202 */ /* 0x000fc40000000f00 */
[----:B------:R-:W3:Y:S04]  /*3ded0*/  LDL.LU R43, [R1+0xf54] ;  /* 0x000f5400012b7983 */ /* 0x000ee80000300800 */
[----:B------:R-:W3:Y:S04]  /*3dee0*/  LDL.LU R49, [R1+0xf10] ;  /* 0x000f100001317983 */ /* 0x000ee80000300800 */
[----:B------:R-:W3:Y:S04]  /*3def0*/  LDL.LU R41, [R1+0xf1c] ;  /* 0x000f1c0001297983 */ /* 0x000ee80000300800 */
[----:B------:R1:W-:Y:S01]  /*3df00*/  LDGSTS.E [R3+0x1f200], [R36.64], P1 ;  /* 0x1f20000024037fae */ /* 0x0003e20008921848 */
[----:B------:R-:W-:-:S04]  /*3df10*/  ISETP.GT.AND P1, PT, R0, 0x1, PT ;  /* 0x000000010000780c */ /* 0x000fc80003f24270 */
[----:B-1----:R-:W-:Y:S02]  /*3df20*/  SEL R3, RZ, 0x4, !P1 ;  /* 0x00000004ff037807 */ /* 0x002fe40004800000 */
[----:B------:R-:W-:-:S05]  /*3df30*/  IADD3 R42, P1, R42, R38, RZ ;  /* 0x000000262a2a7210 */ /* 0x000fca0007f3e0ff */
[----:B------:R-:W-:Y:S01]  /*3df40*/  IMAD.X R45, R45, 0x1, R2, P1 ;  /* 0x000000012d2d7824 */ /* 0x000fe200008e0602 */
[----:B------:R-:W-:Y:S04]  /*3df50*/  STL [R1+0xf9c], R42 ;  /* 0x000f9c2a01007387 */ /* 0x000fe80000100800 */
[----:B------:R1:W-:Y:S04]  /*3df60*/  STL [R1+0xf90], R45 ;  /* 0x000f902d01007387 */ /* 0x0003e80000100800 */
[----:B------:R-:W3:Y:S04]  /*3df70*/  LDL.LU R48, [R1+0xf08] ;  /* 0x000f080001307983 */ /* 0x000ee80000300800 */
[----:B------:R-:W3:Y:S01]  /*3df80*/  LDL.LU R46, [R1+0xf14] ;  /* 0x000f1400012e7983 */ /* 0x000ee20000300800 */
[----:B------:R-:W-:Y:S01]  /*3df90*/  IMAD.MOV.U32 R37, RZ, RZ, R45 ;  /* 0x000000ffff257224 */ /* 0x000fe200078e002d */
[----:B------:R-:W-:-:S02]  /*3dfa0*/  MOV R36, R42 ;  /* 0x0000002a00247202 */ /* 0x000fc40000000f00 */
[----:B-1----:R-:W3:Y:S04]  /*3dfb0*/  LDL.LU R45, [R1+0xed0] ;  /* 0x000ed000012d7983 */ /* 0x002ee80000300800 */
[----:B------:R-:W3:Y:S01]  /*3dfc0*/  LDL.LU R42, [R1+0xedc] ;  /* 0x000edc00012a7983 */ /* 0x000ee20000300800 */
[----:B------:R-:W-:Y:S01]  /*3dfd0*/  SEL R3, R3, RZ, !P0 ;  /* 0x000000ff03037207 */ /* 0x000fe20004000000 */
[----:B------:R-:W-:-:S03]  /*3dfe0*/  IMAD.SHL.U32 R57, R252, 0x4, RZ ;  /* 0x00000004fc397824 */ /* 0x000fc600078e00ff */
[----:B------:R-:W-:Y:S02]  /*3dff0*/  ISETP.NE.U32.AND P2, PT, R3, RZ, PT ;  /* 0x000000ff0300720c */ /* 0x000fe40003f45070 */
[----:B------:R-:W-:Y:S02]  /*3e000*/  LOP3.LUT R54, R57, 0x20, RZ, 0x3c, !PT ;  /* 0x0000002039367812 */ /* 0x000fe400078e3cff */
[----:B------:R-:W-:Y:S02]  /*3e010*/  MOV R3, UR5 ;  /* 0x0000000500037c02 */ /* 0x000fe40008000f00 */
[----:B------:R-:W-:-:S03]  /*3e020*/  ISETP.GT.AND P1, PT, R0, 0x5, PT ;  /* 0x000000050000780c */ /* 0x000fc60003f24270 */
[----:B------:R-:W-:-:S05]  /*3e030*/  IMAD R3, R3, 0x20000, R54 ;  /* 0x0002000003037824 */ /* 0x000fca00078e0236 */
[----:B------:R1:W-:Y:S02]  /*3e040*/  LDGSTS.E [R3+0x400], [R36.64], P2 ;  /* 0x0040000024037fae */ /* 0x0003e40009121848 */
[----:B-1----:R-:W-:-:S04]  /*3e050*/  SEL R36, RZ, 0x4, !P1 ;  /* 0x00000004ff247807 */ /* 0x002fc80004800000 */
[----:B------:R-:W-:-:S04]  /*3e060*/  SEL R36, R36, RZ, !P0 ;  /* 0x000000ff24247207 */ /* 0x000fc80004000000 */
[----:B------:R-:W-:Y:S02]  /*3e070*/  ISETP.NE.U32.AND P1, PT, R36, RZ, PT ;  /* 0x000000ff2400720c */ /* 0x000fe40003f25070 */
[-C--:B----4-:R-:W-:Y:S02]  /*3e080*/  IADD3 R51, P3, R51, R38.reuse, RZ ;  /* 0x0000002633337210 */ /* 0x090fe40007f7e0ff */
[----:B--2---:R-:W-:-:S03]  /*3e090*/  IADD3 R39, P4, R39, R38, RZ ;  /* 0x0000002627277210 */ /* 0x004fc60007f9e0ff */
[----:B------:R-:W-:Y:S01]  /*3e0a0*/  IMAD.MOV.U32 R36, RZ, RZ, R51 ;  /* 0x000000ffff247224 */ /* 0x000fe200078e0033 */
[----:B------:R-:W-:Y:S01]  /*3e0b0*/  STL [R1+0xf94], R51 ;  /* 0x000f943301007387 */ /* 0x000fe20000100800 */
[----:B---3--:R-:W-:-:S04]  /*3e0c0*/  IMAD.X R52, R52, 0x1, R2, P3 ;  /* 0x0000000134347824 */ /* 0x008fc800018e0602 */
        /* <DEDUP_REMOVED lines=18> */
[----:B------:R-:W3:Y:S01]  /*3e1f0*/  LDL.LU R39, [R1+0xe9c] ;  /* 0x000e9c0001277983 */ /* 0x000ee20000300800 */
[----:B------:R-:W-:-:S03]  /*3e200*/  ISETP.NE.U32.AND P2, PT, R36, RZ, PT ;  /* 0x000000ff2400720c */ /* 0x000fc60003f45070 */
[----:B------:R-:W-:Y:S01]  /*3e210*/  STL [R1+0xf54], R43 ;  /* 0x000f542b01007387 */ /* 0x000fe20000100800 */
[----:B------:R-:W-:-:S03]  /*3e220*/  IMAD.MOV.U32 R36, RZ, RZ, R43 ;  /* 0x000000ffff247224 */ /* 0x000fc600078e002b */
[----:B------:R1:W-:Y:S04]  /*3e230*/  STL [R1+0xf48], R47 ;  /* 0x000f482f01007387 */ /* 0x0003e80000100800 */
[----:B------:R4:W-:Y:S04]  /*3e240*/  STL [R1+0xf1c], R41 ;  /* 0x000f1c2901007387 */ /* 0x0009e80000100800 */
[----:B------:R4:W-:Y:S04]  /*3e250*/  LDGSTS.E [R3+0x1600], [R36.64], P1 ;  /* 0x0160000024037fae */ /* 0x0009e80008921848 */
[----:B-1----:R-:W3:Y:S04]  /*3e260*/  LDL.LU R47, [R1+0xec8] ;  /* 0x000ec800012f7983 */ /* 0x002ee80000300800 */
[----:B------:R-:W-:Y:S04]  /*3e270*/  STL [R1+0xf10], R49 ;  /* 0x000f103101007387 */ /* 0x000fe80000100800 */
[----:B------:R-:W3:Y:S01]  /*3e280*/  LDL.LU R43, [R1+0xe90] ;  /* 0x000e9000012b7983 */ /* 0x000ee20000300800 */
[-C--:B------:R-:W-:Y:S01]  /*3e290*/  IADD3 R46, P3, R46, R38.reuse, RZ ;  /* 0x000000262e2e7210 */ /* 0x080fe20007f7e0ff */
[----:B----4-:R-:W-:Y:S01]  /*3e2a0*/  IMAD.MOV.U32 R37, RZ, RZ, R49 ;  /* 0x000000ffff257224 */ /* 0x010fe200078e0031 */
[----:B------:R-:W-:Y:S01]  /*3e2b0*/  MOV R36, R41 ;  /* 0x0000002900247202 */ /* 0x000fe20000000f00 */
[----:B------:R-:W4:Y:S01]  /*3e2c0*/  LDL.LU R51, [R1+0xe94] ;  /* 0x000e940001337983 */ /* 0x000f220000300800 */
[----:B------:R-:W-:Y:S01]  /*3e2d0*/  ISETP.GT.AND P1, PT, R0, 0xd, PT ;  /* 0x0000000d0000780c */ /* 0x000fe20003f24270 */
[----:B------:R-:W-:Y:S01]  /*3e2e0*/  IMAD.X R48, R48, 0x1, R2, P3 ;  /* 0x0000000130307824 */ /* 0x000fe200018e0602 */
[----:B------:R-:W-:Y:S01]  /*3e2f0*/  IADD3 R42, P4, R42, R38, RZ ;  /* 0x000000262a2a7210 */ /* 0x000fe20007f9e0ff */
[----:B------:R1:W-:Y:S04]  /*3e300*/  LDGSTS.E [R3+0x2400], [R36.64], P2 ;  /* 0x0240000024037fae */ /* 0x0003e80009121848 */
[----:B------:R-:W4:Y:S01]  /*3e310*/  LDL.LU R41, [R1+0xe5c] ;  /* 0x000e5c0001297983 */ /* 0x000f220000300800 */
[----:B------:R-:W-:-:S03]  /*3e320*/  IADD3.X R45, R45, R2, RZ, P4, !PT ;  /* 0x000000022d2d7210 */ /* 0x000fc600027fe4ff */
[----:B------:R1:W-:Y:S02]  /*3e330*/  STL [R1+0xf14], R46 ;  /* 0x000f142e01007387 */ /* 0x0003e40000100800 */
[----:B-1----:R-:W-:Y:S02]  /*3e340*/  SEL R36, RZ, 0x4, !P1 ;  /* 0x00000004ff247807 */ /* 0x002fe40004800000 */
[----:B------:R1:W-:Y:S02]  /*3e350*/  STL [R1+0xf08], R48 ;  /* 0x000f083001007387 */ /* 0x0003e40000100800 */
[----:B------:R-:W-:Y:S02]  /*3e360*/  SEL R36, R36, RZ, !P0 ;  /* 0x000000ff24247207 */ /* 0x000fe40004000000 */
[----:B------:R-:W-:Y:S04]  /*3e370*/  STL [R1+0xedc], R42 ;  /* 0x000edc2a01007387 */ /* 0x000fe80000100800 */
[----:B------:R-:W4:Y:S01]  /*3e380*/  LDL.LU R52, [R1+0xe88] ;  /* 0x000e880001347983 */ /* 0x000f220000300800 */
[----:B------:R-:W-:Y:S01]  /*3e390*/  ISETP.NE.U32.AND P1, PT, R36, RZ, PT ;  /* 0x000000ff2400720c */ /* 0x000fe20003f25070 */
[----:B------:R-:W-:-:S02]  /*3e3a0*/  IMAD.MOV.U32 R36, RZ, RZ, R46 ;  /* 0x000000ffff247224 */ /* 0x000fc400078e002e */
[----:B------:R1:W-:Y:S01]  /*3e3b0*/  STL [R1+0xed0], R45 ;  /* 0x000ed02d01007387 */ /* 0x0003e20000100800 */
[----:B------:R-:W-:-:S03]  /*3e3c0*/  IMAD.MOV.U32 R37, RZ, RZ, R48 ;  /* 0x000000ffff257224 */ /* 0x000fc600078e0030 */
[----:B------:R-:W4:Y:S04]  /*3e3d0*/  LDL.LU R46, [R1+0xe50] ;  /* 0x000e5000012e7983 */ /* 0x000f280000300800 */
[----:B------:R1:W-:Y:S04]  /*3e3e0*/  LDGSTS.E [R3+0x2600], [R36.64], P2 ;  /* 0x0260000024037fae */ /* 0x0003e80009121848 */
[----:B-1----:R-:W4:Y:S01]  /*3e3f0*/  LDL.LU R48, [R1+0xe48] ;  /* 0x000e480001307983 */ /* 0x002f220000300800 */
[----:B------:R-:W-:-:S03]  /*3e400*/  IMAD.MOV.U32 R37, RZ, RZ, R45 ;  /* 0x000000ffff257224 */ /* 0x000fc600078e002d */
        /* <DEDUP_REMOVED lines=10> */
[----:B---3--:R-:W-:-:S03]  /*3e4b0*/  IADD3 R39, P4, R39, R38, RZ ;  /* 0x0000002627277210 */ /* 0x008fc60007f9e0ff */
        /* <DEDUP_REMOVED lines=12> */
[-C--:B----4-:R-:W-:Y:S02]  /*3e580*/  IADD3 R51, P3, R51, R38.reuse, RZ ;  /* 0x0000002633337210 */ /* 0x090fe40007f7e0ff */
[----:B-1----:R-:W-:Y:S01]  /*3e590*/  MOV R36, R39 ;  /* 0x0000002700247202 */ /* 0x002fe20000000f00 */
[----:B------:R-:W-:Y:S02]  /*3e5a0*/  IMAD.MOV.U32 R37, RZ, RZ, R43 ;  /* 0x000000ffff257224 */ /* 0x000fe400078e002b */
[----:B--2---:R-:W2:Y:S04]  /*3e5b0*/  LDL.LU R43, [R1+0xdd0] ;  /* 0x000dd000012b7983 */ /* 0x004ea80000300800 */
[----:B------:R-:W4:Y:S04]  /*3e5c0*/  LDL.LU R39, [R1+0xddc] ;  /* 0x000ddc0001277983 */ /* 0x000f280000300800 */
[----:B------:R1:W-:Y:S01]  /*3e5d0*/  LDGSTS.E [R3+0x4400], [R36.64], P2 ;  /* 0x0440000024037fae */ /* 0x0003e20009121848 */
[----:B------:R-:W-:Y:S01]  /*3e5e0*/  IMAD.X R52, R52, 0x1, R2, P3 ;  /* 0x0000000134347824 */ /* 0x000fe200018e0602 */
[----:B------:R-:W-:-:S02]  /*3e5f0*/  IADD3 R41, P4, R41, R38, RZ ;  /* 0x0000002629297210 */ /* 0x000fc40007f9e0ff */
[----:B-1----:R-:W-:-:S04]  /*3e600*/  SEL R36, RZ, 0x4, !P1 ;  /* 0x00000004ff247807 */ /* 0x002fc80004800000 */
[----:B------:R-:W-:Y:S01]  /*3e610*/  SEL R36, R36, RZ, !P0 ;  /* 0x000000ff24247207 */ /* 0x000fe20004000000 */
[----:B------:R-:W-:-:S03]  /*3e620*/  IMAD.MOV.U32 R37, RZ, RZ, R52 ;  /* 0x000000ffff257224 */ /* 0x000fc600078e0034 */
[----:B------:R-:W-:Y:S01]  /*3e630*/  ISETP.NE.U32.AND P1, PT, R36, RZ, PT ;  /* 0x000000ff2400720c */ /* 0x000fe20003f25070 */
[----:B------:R-:W-:Y:S01]  /*3e640*/  IMAD.MOV.U32 R36, RZ, RZ, R51 ;  /* 0x000000ffff247224 */ /* 0x000fe200078e0033 */
[----:B------:R-:W-:-:S04]  /*3e650*/  IADD3.X R46, R46, R2, RZ, P4, !PT ;  /* 0x000000022e2e7210 */ /* 0x000fc800027fe4ff */
[----:B------:R1:W-:Y:S01]  /*3e660*/  LDGSTS.E [R3+0x4600], [R36.64], P2 ;  /* 0x0460000024037fae */ /* 0x0003e20009121848 */
[----:B------:R-:W-:Y:S02]  /*3e670*/  ISETP.GT.AND P2, PT, R0, 0x19, PT ;  /* 0x000000190000780c */ /* 0x000fe40003f44270 */
[-C--:B------:R-:W-:Y:S01]  /*3e680*/  IADD3 R45, P3, R45, R38.reuse, RZ ;  /* 0x000000262d2d7210 */ /* 0x080fe20007f7e0ff */
[----:B------:R-:W-:Y:S01]  /*3e690*/  STL [R1+0xe94], R51 ;  /* 0x000e943301007387 */ /* 0x000fe20000100800 */
[----:B------:R-:W-:Y:S02]  /*3e6a0*/  IADD3 R42, P4, R42, R38, RZ ;  /* 0x000000262a2a7210 */ /* 0x000fe40007f9e0ff */
[----:B-1----:R-:W-:Y:S01]  /*3e6b0*/  MOV R36, R41 ;  /* 0x0000002900247202 */ /* 0x002fe20000000f00 */
[----:B------:R-:W-:Y:S01]  /*3e6c0*/  IMAD.MOV.U32 R37, RZ, RZ, R46 ;  /* 0x000000ffff257224 */ /* 0x000fe200078e002e */
[----:B------:R-:W-:Y:S01]  /*3e6d0*/  STL [R1+0xe88], R52 ;  /* 0x000e883401007387 */ /* 0x000fe20000100800 */
[----:B------:R-:W-:-:S03]  /*3e6e0*/  IMAD.X R48, R48, 0x1, R2, P3 ;  /* 0x0000000130307824 */ /* 0x000fc600018e0602 */
[----:B------:R1:W-:Y:S01]  /*3e6f0*/  LDGSTS.E [R3+0x5400], [R36.64], P1 ;  /* 0x0540000024037fae */ /* 0x0003e20008921848 */
[----:B------:R-:W-:-:S03]  /*3e700*/  IADD3.X R49, R49, R2, RZ, P4, !PT ;  /* 0x0000000231317210 */ /* 0x000fc600027fe4ff */
[----:B------:R-:W-:Y:S04]  /*3e710*/  STL [R1+0xe5c], R41 ;  /* 0x000e5c2901007387 */ /* 0x000fe80000100800 */
[----:B------:R1:W-:Y:S02]  /*3e720*/  STL [R1+0xe50], R46 ;  /* 0x000e502e01007387 */ /* 0x0003e40000100800 */
[----:B-1----:R-:W-:Y:S01]  /*3e730*/  SEL R36, RZ, 0x4, !P2 ;  /* 0x00000004ff247807 */ /* 0x002fe20005000000 */
[----:B------:R-:W-:-:S03]  /*3e740*/  IMAD.MOV.U32 R37, RZ, RZ, R48 ;  /* 0x000000ffff257224 */ /* 0x000fc600078e0030 */
[----:B------:R-:W-:Y:S01]  /*3e750*/  SEL R36, R36, RZ, !P0 ;  /* 0x000000ff24247207 */ /* 0x000fe20004000000 */
[----:B------:R-:W2:Y:S04]  /*3e760*/  LDL.LU R46, [R1+0xdd4] ;  /* 0x000dd400012e7983 */ /* 0x000ea80000300800 */
        /* <DEDUP_REMOVED lines=25> */
[----:B--2---:R-:W-:Y:S01]  /*3e900*/  IADD3.X R43, R43, R2, RZ, P4, !PT ;  /* 0x000000022b2b7210 */ /* 0x004fe200027fe4ff */
[----:B------:R-:W-:Y:S04]  /*3e910*/  STL [R1+0xddc], R39 ;  /* 0x000ddc2701007387 */ /* 0x000fe80000100800 */
[----:B------:R-:W2:Y:S01]  /*3e920*/  LDL.LU R52, [R1+0xd88] ;  /* 0x000d880001347983 */ /* 0x000ea20000300800 */
[----:B------:R-:W-:-:S03]  /*3e930*/  IMAD.MOV.U32 R37, RZ, RZ, R47 ;  /* 0x000000ffff257224 */ /* 0x000fc600078e002f */
[----:B------:R4:W-:Y:S04]  /*3e940*/  STL [R1+0xdd0], R43 ;  /* 0x000dd02b01007387 */ /* 0x0009e80000100800 */
[----:B-1----:R-:W2:Y:S04]  /*3e950*/  LDL.LU R44, [R1+0xd50] ;  /* 0x000d5000012c7983 */ /* 0x002ea80000300800 */
[----:B------:R1:W-:Y:S04]  /*3e960*/  LDGSTS.E [R3+0x6600], [R36.64], P2 ;  /* 0x0660000024037fae */ /* 0x0003e80009121848 */
[----:B---3--:R-:W3:Y:S01]  /*3e970*/  LDL.LU R47, [R1+0xd48] ;  /* 0x000d4800012f7983 */ /* 0x008ee20000300800 */
[----:B-1----:R-:W-:-:S03]  /*3e980*/  IMAD.MOV.U32 R37, RZ, RZ, R43 ;  /* 0x000000ffff257224 */ /* 0x002fc600078e002b */
[----:B----4-:R-:W4:Y:S01]  /*3e990*/  LDL.LU R43, [R1+0xd54] ;  /* 0x000d5400012b7983 */ /* 0x010f220000300800 */
[----:B------:R-:W-:-:S03]  /*3e9a0*/  MOV R36, R39 ;  /* 0x0000002700247202 */ /* 0x000fc60000000f00 */
[----:B------:R-:W3:Y:S04]  /*3e9b0*/  LDL.LU R49, [R1+0x3ac] ;  /* 0x0003ac0001317983 */ /* 0x000ee80000300800 */
[----:B------:R-:W3:Y:S01]  /*3e9c0*/  LDL.LU R39, [R1+0xd1c] ;  /* 0x000d1c0001277983 */ /* 0x000ee20000300800 */
[----:B------:R-:W-:-:S03]  /*3e9d0*/  ISETP.GT.AND P2, PT, R0, 0x21, PT ;  /* 0x000000210000780c */ /* 0x000fc60003f44270 */
[----:B------:R1:W-:Y:S02]  /*3e9e0*/  LDGSTS.E [R3+0x7400], [R36.64], P1 ;  /* 0x0740000024037fae */ /* 0x0003e40008921848 */
[----:B-1----:R-:W-:Y:S02]  /*3e9f0*/  SEL R36, RZ, 0x4, !P2 ;  /* 0x00000004ff247807 */ /* 0x002fe40005000000 */
[-C--:B------:R-:W-:Y:S02]  /*3ea00*/  IADD3 R46, P3, R46, R38.reuse, RZ ;  /* 0x000000262e2e7210 */ /* 0x080fe40007f7e0ff */
[----:B------:R-:W-:Y:S02]  /*3ea10*/  IADD3 R41, P4, R41, R38, RZ ;  /* 0x0000002629297210 */ /* 0x000fe40007f9e0ff */
[----:B------:R-:W-:Y:S01]  /*3ea20*/  SEL R36, R36, RZ, !P0 ;  /* 0x000000ff24247207 */ /* 0x000fe20004000000 */
[----:B------:R-:W-:Y:S03]  /*3ea30*/  STL [R1+0xdd4], R46 ;  /* 0x000dd42e01007387 */ /* 0x000fe60000100800 */
[----:B------:R-:W-:Y:S01]  /*3ea40*/  ISETP.NE.U32.AND P2, PT, R36, RZ, PT ;  /* 0x000000ff2400720c */ /* 0x000fe20003f45070 */
[----:B------:R-:W-:-:S02]  /*3ea50*/  IMAD.MOV.U32 R36, RZ, RZ, R46 ;  /* 0x000000ffff247224 */ /* 0x000fc400078e002e */
        /* <DEDUP_REMOVED lines=11> */
[----:B------:R-:W3:Y:S04]  /*3eb10*/  LDL.LU R45, [R1+0x3e8] ;  /* 0x0003e800012d7983 */ /* 0x000ee80000300800 */
[----:B------:R-:W3:Y:S01]  /*3eb20*/  LDL.LU R41, [R1+0x3ec] ;  /* 0x0003ec0001297983 */ /* 0x000ee20000300800 */
        /* <DEDUP_REMOVED lines=17> */
[----:B----4-:R-:W-:-:S04]  /*3ec40*/  IADD3 R43, P3, R43, R38, RZ ;  /* 0x000000262b2b7210 */ /* 0x010fc80007f7e0ff */
[----:B------:R1:W-:Y:S04]  /*3ec50*/  LDGSTS.E [R3+0x9400], [R36.64], P1 ;  /* 0x0940000024037fae */ /* 0x0003e80008921848 */
[----:B------:R-:W-:Y:S01]  /*3ec60*/  STL [R1+0xd5c], R42 ;  /* 0x000d5c2a01007387 */ /* 0x000fe20000100800 */
[----:B---3--:R-:W-:Y:S01]  /*3ec70*/  IMAD.X R47, R47, 0x1, R2, P3 ;  /* 0x000000012f2f7824 */ /* 0x008fe200018e0602 */
        /* <DEDUP_REMOVED lines=17> */
[----:B----4-:R-:W-:Y:S01]  /*3ed90*/  MOV R36, R39 ;  /* 0x0000002700247202 */ /* 0x010fe20000000f00 */
[----:B------:R-:W-:Y:S01]  /*3eda0*/  IMAD.MOV.U32 R37, RZ, RZ, R49 ;  /* 0x000000ffff257224 */ /* 0x000fe200078e0031 */
[----:B------:R-:W-:Y:S01]  /*3edb0*/  ISETP.GT.AND P1, PT, R0, 0x2d, PT ;  /* 0x0000002d0000780c */ /* 0x000fe20003f24270 */
[----:B------:R-:W4:Y:S04]  /*3edc0*/  LDL.LU R51, [R1+0x434] ;  /* 0x0004340001337983 */ /* 0x000f280000300800 */
[----:B------:R1:W-:Y:S04]  /*3edd0*/  LDGSTS.E [R3+0xa400], [R36.64], P2 ;  /* 0x0a40000024037fae */ /* 0x0003e80009121848 */
[----:B------:R-:W4:Y:S01]  /*3ede0*/  LDL.LU R39, [R1+0x46c] ;  /* 0x00046c0001277983 */ /* 0x000f220000300800 */
[----:B------:R-:W-:-:S02]  /*3edf0*/  IADD3 R46, P3, R46, R38, RZ ;  /* 0x000000262e2e7210 */ /* 0x000fc40007f7e0ff */
[----:B-1----:R-:W-:-:S03]  /*3ee00*/  SEL R36, RZ, 0x4, !P1 ;  /* 0x00000004ff247807 */ /* 0x002fc60004800000 */
[----:B------:R-:W-:Y:S01]  /*3ee10*/  IMAD.X R48, R48, 0x1, R2, P3 ;  /* 0x0000000130307824 */ /* 0x000fe200018e0602 */
[----:B------:R1:W-:Y:S01]  /*3ee20*/  STL [R1+0x3b4], R46 ;  /* 0x0003b42e01007387 */ /* 0x0003e20000100800 */
[----:B------:R-:W-:-:S03]  /*3ee30*/  SEL R36, R36, RZ, !P0 ;  /* 0x000000ff24247207 */ /* 0x000fc60004000000 */
[----:B------:R1:W-:Y:S01]  /*3ee40*/  STL [R1+0x3b0], R48 ;  /* 0x0003b03001007387 */ /* 0x0003e20000100800 */
[----:B------:R-:W-:Y:S01]  /*3ee50*/  ISETP.NE.U32.AND P1, PT, R36, RZ, PT ;  /* 0x000000ff2400720c */ /* 0x000fe20003f25070 */
[----:B------:R-:W-:Y:S01]  /*3ee60*/  IMAD.MOV.U32 R36, RZ, RZ, R46 ;  /* 0x000000ffff247224 */ /* 0x000fe200078e002e */
[----:B------:R-:W-:-:S04]  /*3ee70*/  IADD3 R41, P4, R41, R38, RZ ;  /* 0x0000002629297210 */ /* 0x000fc80007f9e0ff */
[----:B------:R-:W-:Y:S01]  /*3ee80*/  IADD3.X R45, R45, R2, RZ, P4, !PT ;  /* 0x000000022d2d7210 */ /* 0x000fe200027fe4ff */
[----:B------:R-:W-:Y:S04]  /*3ee90*/  STL [R1+0x3ec], R41 ;  /* 0x0003ec2901007387 */ /* 0x000fe80000100800 */
[----:B------:R-:W4:Y:S01]  /*3eea0*/  LDL.LU R52, [R1+0x430] ;  /* 0x0004300001347983 */ /* 0x000f220000300800 */
[----:B------:R-:W-:-:S03]  /*3eeb0*/  IMAD.MOV.U32 R37, RZ, RZ, R48 ;  /* 0x000000ffff257224 */ /* 0x000fc600078e0030 */
[----:B------:R1:W-:Y:S04]  /*3eec0*/  STL [R1+0x3e8], R45 ;  /* 0x0003e82d01007387 */ /* 0x0003e80000100800 */
[----:B-1----:R-:W4:Y:S04]  /*3eed0*/  LDL.LU R46, [R1+0x468] ;  /* 0x00046800012e7983 */ /* 0x002f280000300800 */
[----:B------:R1:W-:Y:S04]  /*3eee0*/  LDGSTS.E [R3+0xa600], [R36.64], P2 ;  /* 0x0a60000024037fae */ /* 0x0003e80009121848 */
[----:B------:R-:W4:Y:S01]  /*3eef0*/  LDL.LU R48, [R1+0x470] ;  /* 0x0004700001307983 */ /* 0x000f220000300800 */
        /* <DEDUP_REMOVED lines=24> */
[----:B----4-:R-:W-:Y:S02]  /*3f080*/  IADD3 R51, P3, R51, R38, RZ ;  /* 0x0000002633337210 */ /* 0x010fe40007f7e0ff */
[----:B-1----:R-:W-:Y:S01]  /*3f090*/  MOV R36, R42 ;  /* 0x0000002a00247202 */ /* 0x002fe20000000f00 */
[----:B------:R-:W-:Y:S02]  /*3f0a0*/  IMAD.MOV.U32 R37, RZ, RZ, R43 ;  /* 0x000000ffff257224 */ /* 0x000fe400078e002b */
[----:B--2---:R-:W2:Y:S04]  /*3f0b0*/  LDL.LU R43, [R1+0x4e8] ;  /* 0x0004e800012b7983 */ /* 0x004ea80000300800 */
[----:B------:R-:W4:Y:S04]  /*3f0c0*/  LDL.LU R42, [R1+0x4ec] ;  /* 0x0004ec00012a7983 */ /* 0x000f280000300800 */
[----:B------:R1:W-:Y:S01]  /*3f0d0*/  LDGSTS.E [R3+0xc400], [R36.64], P2 ;  /* 0x0c40000024037fae */ /* 0x0003e20009121848 */
[----:B------:R-:W-:-:S02]  /*3f0e0*/  IADD3 R39, P4, R39, R38, RZ ;  /* 0x0000002627277210 */ /* 0x000fc40007f9e0ff */
[----:B-1----:R-:W-:-:S04]  /*3f0f0*/  SEL R36, RZ, 0x4, !P1 ;  /* 0x00000004ff247807 */ /* 0x002fc80004800000 */
[----:B------:R-:W-:Y:S01]  /*3f100*/  SEL R36, R36, RZ, !P0 ;  /* 0x000000ff24247207 */ /* 0x000fe20004000000 */
[----:B------:R-:W-:-:S03]  /*3f110*/  IMAD.X R52, R52, 0x1, R2, P3 ;  /* 0x0000000134347824 */ /* 0x000fc600018e0602 */
[----:B------:R-:W-:Y:S01]  /*3f120*/  ISETP.NE.U32.AND P1, PT, R36, RZ, PT ;  /* 0x000000ff2400720c */ /* 0x000fe20003f25070 */
[----:B------:R-:W-:Y:S02]  /*3f130*/  IMAD.MOV.U32 R36, RZ, RZ, R51 ;  /* 0x000000ffff247224 */ /* 0x000fe400078e0033 */
[----:B------:R-:W-:Y:S01]  /*3f140*/  IMAD.MOV.U32 R37, RZ, RZ, R52 ;  /* 0x000000ffff257224 */ /* 0x000fe200078e0034 */
[----:B------:R-:W-:-:S04]  /*3f150*/  IADD3.X R46, R46, R2, RZ, P4, !PT ;  /* 0x000000022e2e7210 */ /* 0x000fc800027fe4ff */
[----:B------:R1:W-:Y:S01]  /*3f160*/  LDGSTS.E [R3+0xc600], [R36.64], P2 ;  /* 0x0c60000024037fae */ /* 0x0003e20009121848 */
[----:B------:R-:W-:-:S03]  /*3f170*/  ISETP.GT.AND P2, PT, R0, 0x39, PT ;  /* 0x000000390000780c */ /* 0x000fc60003f44270 */
[----:B------:R-:W-:Y:S01]  /*3f180*/  STL [R1+0x434], R51 ;  /* 0x0004343301007387 */ /* 0x000fe20000100800 */
[----:B-1----:R-:W-:Y:S01]  /*3f190*/  MOV R36, R39 ;  /* 0x0000002700247202 */ /* 0x002fe20000000f00 */
[----:B------:R-:W-:Y:S01]  /*3f1a0*/  IMAD.MOV.U32 R37, RZ, RZ, R46 ;  /* 0x000000ffff257224 */ /* 0x000fe200078e002e */
[-C--:B------:R-:W-:Y:S01]  /*3f1b0*/  IADD3 R45, P3, R45, R38.reuse, RZ ;  /* 0x000000262d2d7210 */ /* 0x080fe20007f7e0ff */
[----:B------:R-:W-:Y:S04]  /*3f1c0*/  STL [R1+0x430], R52 ;  /* 0x0004303401007387 */ /* 0x000fe80000100800 */
[----:B------:R1:W-:Y:S01]  /*3f1d0*/  LDGSTS.E [R3+0xd400], [R36.64], P1 ;  /* 0x0d40000024037fae */ /* 0x0003e20008921848 */
[----:B------:R-:W-:Y:S01]  /*3f1e0*/  IMAD.X R48, R48, 0x1, R2, P3 ;  /* 0x0000000130307824 */ /* 0x000fe200018e0602 */
[----:B------:R-:W-:-:S02]  /*3f1f0*/  IADD3 R41, P4, R41, R38, RZ ;  /* 0x0000002629297210 */ /* 0x000fc40007f9e0ff */
[----:B------:R-:W-:Y:S04]  /*3f200*/  STL [R1+0x46c], R39 ;  /* 0x00046c2701007387 */ /* 0x000fe80000100800 */
[----:B------:R1:W-:Y:S02]  /*3f210*/  STL [R1+0x468], R46 ;  /* 0x0004682e01007387 */ /* 0x0003e40000100800 */
[----:B-1----:R-:W-:Y:S02]  /*3f220*/  SEL R36, RZ, 0x4, !P2 ;  /* 0x00000004ff247807 */ /* 0x002fe40005000000 */
[----:B------:R-:W-:Y:S02]  /*3f230*/  IADD3.X R49, R49, R2, RZ, P4, !PT ;  /* 0x0000000231317210 */ /* 0x000fe400027fe4ff */
[----:B------:R-:W-:Y:S01]  /*3f240*/  SEL R36, R36, RZ, !P0 ;  /* 0x000000ff24247207 */ /* 0x000fe20004000000 */
[----:B------:R-:W2:Y:S01]  /*3f250*/  LDL.LU R46, [R1+0x4f4] ;  /* 0x0004f400012e7983 */ /* 0x000ea20000300800 */
        /* <DEDUP_REMOVED lines=105> */
[----:B-1----:R-:W-:-:S02]  /*3f8f0*/  SEL R36, RZ, 0x4, !P1 ;  /* 0x00000004ff247807 */ /* 0x002fc40004800000 */
[----:B------:R-:W-:-:S05]  /*3f900*/  IADD3 R46, P3, R46, R38, RZ ;  /* 0x000000262e2e7210 */ /* 0x000fca0007f7e0ff */
        /* <DEDUP_REMOVED lines=63> */
[----:B------:R-:W-:Y:S01]  /*3fd00*/  STL [R1+0x66c], R42 ;  /* 0x00066c2a01007387 */ /* 0x000fe20000100800 */
[----:B-1----:R-:W-:-:S03]  /*3fd10*/  SEL R36, RZ, 0x4, !P2 ;  /* 0x00000004ff247807 */ /* 0x002fc60005000000 */
[----:B------:R1:W-:Y:S01]  /*3fd20*/  STL [R1+0x668], R46 ;  /* 0x0006682e01007387 */ /* 0x0003e20000100800 */
[----:B------:R-:W-:Y:S02]  /*3fd30*/  IADD3.X R49, R49, R2, RZ, P4, !PT ;  /* 0x0000000231317210 */ /* 0x000fe400027fe4ff */
[----:B------:R-:W-:Y:S01]  /*3fd40*/  SEL R36, R36, RZ, !P0 ;  /* 0x000000ff24247207 */ /* 0x000fe20004000000 */
[----:B------:R-:W-:Y:S01]  /*3fd50*/  IMAD.MOV.U32 R37, RZ, RZ, R48 ;  /* 0x000000ffff257224 */ /* 0x000fe200078e0030 */
[----:B-1----:R-:W2:Y:S04]  /*3fd60*/  LDL.LU R46, [R1+0x6f4] ;  /* 0x0006f400012e7983 */ /* 0x002ea80000300800 */
        /* <DEDUP_REMOVED lines=26> */
[----:B------:R2:W-:Y:S04]  /*3ff10*/  STL [R1+0x6ec], R41 ;  /* 0x0006ec2901007387 */ /* 0x0005e80000100800 */
[----:B------:R-:W4:Y:S01]  /*3ff20*/  LDL.LU R52, [R1+0x730] ;  /* 0x0007300001347983 */ /* 0x000f220000300800 */
[----:B------:R-:W-:-:S03]  /*3ff30*/  IMAD.MOV.U32 R37, RZ, RZ, R47 ;  /* 0x000000ffff257224 */ /* 0x000fc600078e002f */
[----:B------:R2:W-:Y:S04]  /*3ff40*/  STL [R1+0x6e8], R43 ;  /* 0x0006e82b01007387 */ /* 0x0005e80000100800 */
[----:B-1----:R-:W4:Y:S04]  /*3ff50*/  LDL.LU R44, [R1+0x768] ;  /* 0x00076800012c7983 */ /* 0x002f280000300800 */
[----:B------:R1:W-:Y:S04]  /*3ff60*/  LDGSTS.E [R3+0x16600], [R36.64], P2 ;  /* 0x1660000024037fae */ /* 0x0003e80009121848 */
[----:B---3--:R-:W3:Y:S01]  /*3ff70*/  LDL.LU R47, [R1+0x770] ;  /* 0x00077000012f7983 */ /* 0x008ee20000300800 */
[----:B-1----:R-:W-:-:S03]  /*3ff80*/  MOV R36, R41 ;  /* 0x0000002900247202 */ /* 0x002fc60000000f00 */
[----:B--2---:R-:W2:Y:S01]  /*3ff90*/  LDL.LU R41, [R1+0x774] ;  /* 0x0007740001297983 */ /* 0x004ea20000300800 */
[----:B------:R-:W-:-:S03]  /*3ffa0*/  IMAD.MOV.U32 R37, RZ, RZ, R43 ;  /* 0x000000ffff257224 */ /* 0x000fc600078e002b */
[----:B------:R-:W3:Y:S01]  /*3ffb0*/  LDL.LU R49, [R1+0x7a8] ;  /* 0x0007a80001317983 */ /* 0x000ee20000300800 */
[----:B------:R-:W-:-:S03]  /*3ffc0*/  ISETP.GT.AND P2, PT, R0, 0x61, PT ;  /* 0x000000610000780c */ /* 0x000fc60003f44270 */
[----:B------:R-:W3:Y:S04]  /*3ffd0*/  LDL.LU R43, [R1+0x7ac] ;  /* 0x0007ac00012b7983 */ /* 0x000ee80000300800 */
[----:B------:R1:W-:Y:S02]  /*3ffe0*/  LDGSTS.E [R3+0x17400], [R36.64], P1 ;  /* 0x1740000024037fae */ /* 0x0003e40008921848 */
[----:B-1----:R-:W-:-:S04]  /*3fff0*/  SEL R36, RZ, 0x4, !P2 ;  /* 0x00000004ff247807 */ /* 0x002fc80005000000 */
[----:B------:R-:W-:Y:S02]  /*40000*/  SEL R36, R36, RZ, !P0 ;  /* 0x000000ff24247207 */ /* 0x000fe40004000000 */
[-C--:B------:R-:W-:Y:S02]  /*40010*/  IADD3 R46, P3, R46, R38.reuse, RZ ;  /* 0x000000262e2e7210 */ /* 0x080fe40007f7e0ff */
[----:B------:R-:W-:-:S03]  /*40020*/  IADD3 R42, P4, R42, R38, RZ ;  /* 0x000000262a2a7210 */ /* 0x000fc60007f9e0ff */
[----:B------:R-:W-:Y:S01]  /*40030*/  STL [R1+0x6f4], R46 ;  /* 0x0006f42e01007387 */ /* 0x000fe20000100800 */
[----:B------:R-:W-:Y:S01]  /*40040*/  ISETP.NE.U32.AND P2, PT, R36, RZ, PT ;  /* 0x000000ff2400720c */ /* 0x000fe20003f45070 */
        /* <DEDUP_REMOVED lines=34> */
[----:B---3--:R-:W-:Y:S01]  /*40270*/  IMAD.X R47, R47, 0x1, R2, P3 ;  /* 0x000000012f2f7824 */ /* 0x008fe200018e0602 */
[----:B------:R-:W-:Y:S02]  /*40280*/  IADD3 R43, P4, R43, R38, RZ ;  /* 0x000000262b2b7210 */ /* 0x000fe40007f9e0ff */
[----:B------:R2:W-:Y:S01]  /*40290*/  STL [R1+0x768], R44 ;  /* 0x0007682c01007387 */ /* 0x0005e20000100800 */
[----:B-1----:R-:W-:Y:S01]  /*402a0*/  SEL R36, RZ, 0x4, !P2 ;  /* 0x00000004ff247807 */ /* 0x002fe20005000000 */
[----:B------:R-:W-:Y:S01]  /*402b0*/  IMAD.MOV.U32 R37, RZ, RZ, R47 ;  /* 0x000000ffff257224 */ /* 0x000fe200078e002f */
[----:B------:R-:W-:-:S02]  /*402c0*/  IADD3.X R49, R49, R2, RZ, P4, !PT ;  /* 0x0000000231317210 */ /* 0x000fc400027fe4ff */
[----:B------:R-:W-:Y:S01]  /*402d0*/  SEL R36, R36, RZ, !P0 ;  /* 0x000000ff24247207 */ /* 0x000fe20004000000 */
[----:B--2---:R-:W2:Y:S04]  /*402e0*/  LDL.LU R44, [R1+0x7f4] ;  /* 0x0007f400012c7983 */ /* 0x004ea80000300800 */
[----:B------:R-:W3:Y:S01]  /*402f0*/  LDL.LU R39, [R1+0x82c] ;  /* 0x00082c0001277983 */ /* 0x000ee20000300800 */
[----:B------:R-:W-:-:S03]  /*40300*/  ISETP.NE.U32.AND P2, PT, R36, RZ, PT ;  /* 0x000000ff2400720c */ /* 0x000fc60003f45070 */
[----:B------:R-:W-:Y:S04]  /*40310*/  STL [R1+0x774], R41 ;  /* 0x0007742901007387 */ /* 0x000fe80000100800 */
[----:B------:R1:W-:Y:S01]  /*40320*/  STL [R1+0x770], R47 ;  /* 0x0007702f01007387 */ /* 0x0003e20000100800 */
[----:B------:R-:W-:-:S03]  /*40330*/  IMAD.MOV.U32 R36, RZ, RZ, R41 ;  /* 0x000000ffff247224 */ /* 0x000fc600078e0029 */
        /* <DEDUP_REMOVED lines=8> */
[----:B------:R-:W2:Y:S04]  /*403c0*/  LDL.LU R43, [R1+0x834] ;  /* 0x00083400012b7983 */ /* 0x000ea80000300800 */
[----:B------:R1:W-:Y:S04]  /*403d0*/  LDGSTS.E [R3+0x1a400], [R36.64], P2 ;  /* 0x1a40000024037fae */ /* 0x0003e80009121848 */
[----:B------:R-:W2:Y:S01]  /*403e0*/  LDL.LU R51, [R1+0x86c] ;  /* 0x00086c0001337983 */ /* 0x000ea20000300800 */
[----:B-1----:R-:W-:-:S04]  /*403f0*/  SEL R36, RZ, 0x4, !P1 ;  /* 0x00000004ff247807 */ /* 0x002fc80004800000 */
[----:B------:R-:W-:Y:S02]  /*40400*/  SEL R36, R36, RZ, !P0 ;  /* 0x000000ff24247207 */ /* 0x000fe40004000000 */
[----:B------:R-:W-:-:S05]  /*40410*/  IADD3 R46, P3, R46, R38, RZ ;  /* 0x000000262e2e7210 */ /* 0x000fca0007f7e0ff */
[----:B------:R-:W-:Y:S01]  /*40420*/  IMAD.X R48, R48, 0x1, R2, P3 ;  /* 0x0000000130307824 */ /* 0x000fe200018e0602 */
[----:B------:R1:W-:Y:S01]  /*40430*/  STL [R1+0x7b4], R46 ;  /* 0x0007b42e01007387 */ /* 0x0003e20000100800 */
[----:B------:R-:W-:Y:S01]  /*40440*/  ISETP.NE.U32.AND P1, PT, R36, RZ, PT ;  /* 0x000000ff2400720c */ /* 0x000fe20003f25070 */
[----:B------:R-:W-:Y:S02]  /*40450*/  IMAD.MOV.U32 R36, RZ, RZ, R46 ;  /* 0x000000ffff247224 */ /* 0x000fe400078e002e */
[----:B------:R1:W-:Y:S01]  /*40460*/  STL [R1+0x7b0], R48 ;  /* 0x0007b03001007387 */ /* 0x0003e20000100800 */
[----:B------:R-:W-:-:S05]  /*40470*/  IADD3 R42, P4, R42, R38, RZ ;  /* 0x000000262a2a7210 */ /* 0x000fca0007f9e0ff */
[----:B------:R-:W-:Y:S01]  /*40480*/  STL [R1+0x7ec], R42 ;  /* 0x0007ec2a01007387 */ /* 0x000fe20000100800 */
[----:B------:R-:W-:-:S03]  /*40490*/  IADD3.X R45, R45, R2, RZ, P4, !PT ;  /* 0x000000022d2d7210 */ /* 0x000fc600027fe4ff */
[----:B-1----:R-:W2:Y:S04]  /*404a0*/  LDL.LU R46, [R1+0x830] ;  /* 0x00083000012e7983 */ /* 0x002ea80000300800 */
[----:B------:R1:W-:Y:S04]  /*404b0*/  STL [R1+0x7e8], R45 ;  /* 0x0007e82d01007387 */ /* 0x0003e80000100800 */
[----:B------:R-:W2:Y:S01]  /*404c0*/  LDL.LU R52, [R1+0x868] ;  /* 0x0008680001347983 */ /* 0x000ea20000300800 */
[----:B------:R-:W-:-:S03]  /*404d0*/  IMAD.MOV.U32 R37, RZ, RZ, R48 ;  /* 0x000000ffff257224 */ /* 0x000fc600078e0030 */
[----:B------:R-:W2:Y:S04]  /*404e0*/  LDL.LU R49, [R1+0x870] ;  /* 0x0008700001317983 */ /* 0x000ea80000300800 */
[----:B------:R-:W2:Y:S04]  /*404f0*/  LDL.LU R48, [R1+0x874] ;  /* 0x0008740001307983 */ /* 0x000ea80000300800 */
[----:B------:R1:W-:Y:S02]  /*40500*/  LDGSTS.E [R3+0x1a600], [R36.64], P2 ;  /* 0x1a60000024037fae */ /* 0x0003e40009121848 */
[----:B-1----:R-:W-:Y:S01]  /*40510*/  IMAD.MOV.U32 R37, RZ, RZ, R45 ;  /* 0x000000ffff257224 */ /* 0x002fe200078e002d */
[----:B------:R-:W-:Y:S01]  /*40520*/  MOV R36, R42 ;  /* 0x0000002a00247202 */ /* 0x000fe20000000f00 */
[----:B------:R-:W2:Y:S04]  /*40530*/  LDL.LU R45, [R1+0x8a8] ;  /* 0x0008a800012d7983 */ /* 0x000ea80000300800 */
[----:B------:R-:W2:Y:S01]  /*40540*/  LDL.LU R42, [R1+0x8ac] ;  /* 0x0008ac00012a7983 */ /* 0x000ea20000300800 */
[----:B------:R-:W-:-:S03]  /*40550*/  ISETP.GT.AND P2, PT, R0, 0x71, PT ;  /* 0x000000710000780c */ /* 0x000fc60003f44270 */
[----:B------:R1:W-:Y:S02]  /*40560*/  LDGSTS.E [R3+0x1b400], [R36.64], P1 ;  /* 0x1b40000024037fae */ /* 0x0003e40008921848 */
[----:B-1----:R-:W-:-:S04]  /*40570*/  SEL R36, RZ, 0x4, !P2 ;  /* 0x00000004ff247807 */ /* 0x002fc80005000000 */
[----:B------:R-:W-:-:S04]  /*40580*/  SEL R36, R36, RZ, !P0 ;  /* 0x000000ff24247207 */ /* 0x000fc80004000000 */
[----:B------:R-:W-:Y:S02]  /*40590*/  ISETP.NE.U32.AND P2, PT, R36, RZ, PT ;  /* 0x000000ff2400720c */ /* 0x000fe40003f45070 */
[-C--:B--2---:R-:W-:Y:S02]  /*405a0*/  IADD3 R44, P3, R44, R38.reuse, RZ ;  /* 0x000000262c2c7210 */ /* 0x084fe40007f7e0ff */
[----:B---3--:R-:W-:-:S03]  /*405b0*/  IADD3 R39, P4, R39, R38, RZ ;  /* 0x0000002627277210 */ /* 0x008fc60007f9e0ff */
        /* <DEDUP_REMOVED lines=9> */
[----:B-1----:R-:W4:Y:S01]  /*40650*/  LDL.LU R47, [R1+0x8b0] ;  /* 0x0008b000012f7983 */ /* 0x002f220000300800 */
[----:B---3--:R-:W-:-:S03]  /*40660*/  MOV R36, R39 ;  /* 0x0000002700247202 */ /* 0x008fc60000000f00 */
[----:B--2---:R-:W2:Y:S01]  /*40670*/  LDL.LU R39, [R1+0x8b4] ;  /* 0x0008b40001277983 */ /* 0x004ea20000300800 */
[----:B------:R-:W-:Y:S01]  /*40680*/  IMAD.MOV.U32 R37, RZ, RZ, R41 ;  /* 0x000000ffff257224 */ /* 0x000fe200078e0029 */
[----:B------:R-:W-:Y:S02]  /*40690*/  ISETP.GT.AND P1, PT, R0, 0x75, PT ;  /* 0x000000750000780c */ /* 0x000fe40003f24270 */
[-C--:B------:R-:W-:Y:S01]  /*406a0*/  IADD3 R43, P3, R43, R38.reuse, RZ ;  /* 0x000000262b2b7210 */ /* 0x080fe20007f7e0ff */
[----:B------:R-:W3:Y:S01]  /*406b0*/  LDL.LU R44, [R1+0x8ec] ;  /* 0x0008ec00012c7983 */ /* 0x000ee20000300800 */
[----:B------:R-:W-:-:S03]  /*406c0*/  IADD3 R51, P4, R51, R38, RZ ;  /* 0x0000002633337210 */ /* 0x000fc60007f9e0ff */
[----:B------:R1:W-:Y:S04]  /*406d0*/  LDGSTS.E [R3+0x1c400], [R36.64], P2 ;  /* 0x1c40000024037fae */ /* 0x0003e80009121848 */
[----:B------:R-:W3:Y:S01]  /*406e0*/  LDL.LU R41, [R1+0x8f4] ;  /* 0x0008f40001297983 */ /* 0x000ee20000300800 */
[----:B-1----:R-:W-:-:S03]  /*406f0*/  SEL R36, RZ, 0x4, !P1 ;  /* 0x00000004ff247807 */ /* 0x002fc60004800000 */
[----:B------:R-:W-:Y:S01]  /*40700*/  STL [R1+0x834], R43 ;  /* 0x0008342b01007387 */ /* 0x000fe20000100800 */
[----:B------:R-:W-:-:S04]  /*40710*/  SEL R36, R36, RZ, !P0 ;  /* 0x000000ff24247207 */ /* 0x000fc80004000000 */
[----:B------:R-:W-:Y:S01]  /*40720*/  ISETP.NE.U32.AND P1, PT, R36, RZ, PT ;  /* 0x000000ff2400720c */ /* 0x000fe20003f25070 */
[----:B------:R-:W-:Y:S02]  /*40730*/  IMAD.MOV.U32 R36, RZ, RZ, R43 ;  /* 0x000000ffff247224 */ /* 0x000fe400078e002b */
[----:B------:R-:W-:-:S04]  /*40740*/  IMAD.X R46, R46, 0x1, R2, P3 ;  /* 0x000000012e2e7824 */ /* 0x000fc800018e0602 */
        /* <DEDUP_REMOVED lines=8> */
[----:B------:R-:W-:Y:S01]  /*407d0*/  MOV R36, R51 ;  /* 0x0000003300247202 */ /* 0x000fe20000000f00 */
        /* <DEDUP_REMOVED lines=16> */
[----:B------:R1:W-:Y:S02]  /*408e0*/  STL [R1+0x8a8], R45 ;  /* 0x0008a82d01007387 */ /* 0x0003e40000100800 */
[----:B-1----:R-:W-:Y:S01]  /*408f0*/  IMAD.MOV.U32 R37, RZ, RZ, R45 ;  /* 0x000000ffff257224 */ /* 0x002fe200078e002d */
[----:B------:R-:W-:Y:S01]  /*40900*/  MOV R36, R42 ;  /* 0x0000002a00247202 */ /* 0x000fe20000000f00 */
[----:B------:R-:W3:Y:S04]  /*40910*/  LDL.LU R45, [R1+0xf80] ;  /* 0x000f8000012d7983 */ /* 0x000ee80000300800 */
[----:B------:R-:W3:Y:S01]  /*40920*/  LDL.LU R42, [R1+0xf8c] ;  /* 0x000f8c00012a7983 */ /* 0x000ee20000300800 */
[----:B------:R-:W-:-:S03]  /*40930*/  ISETP.GT.AND P1, PT, R0, 0x7d, PT ;  /* 0x0000007d0000780c */ /* 0x000fc60003f24270 */
[----:B------:R1:W-:Y:S02]  /*40940*/  LDGSTS.E [R3+0x1e400], [R36.64], P2 ;  /* 0x1e40000024037fae */ /* 0x0003e40009121848 */
[----:B-1----:R-:W-:-:S04]  /*40950*/  SEL R36, RZ, 0x4, !P1 ;  /* 0x00000004ff247807 */ /* 0x002fc80004800000 */
[----:B------:R-:W-:-:S04]  /*40960*/  SEL R36, R36, RZ, !P0 ;  /* 0x000000ff24247207 */ /* 0x000fc80004000000 */
[----:B------:R-:W-:Y:S02]  /*40970*/  ISETP.NE.U32.AND P1, PT, R36, RZ, PT ;  /* 0x000000ff2400720c */ /* 0x000fe40003f25070 */
[----:B--2---:R-:W-:-:S05]  /*40980*/  IADD3 R39, P3, R39, R38, RZ ;  /* 0x0000002627277210 */ /* 0x004fca0007f7e0ff */
[----:B----4-:R-:W-:Y:S01]  /*40990*/  IMAD.X R47, R47, 0x1, R2, P3 ;  /* 0x000000012f2f7824 */ /* 0x010fe200018e0602 */
[----:B------:R-:W-:-:S03]  /*409a0*/  MOV R36, R39 ;  /* 0x0000002700247202 */ /* 0x000fc60000000f00 */
[----:B------:R-:W-:-:S05]  /*409b0*/  IMAD.MOV.U32 R37, RZ, RZ, R47 ;  /* 0x000000ffff257224 */ /* 0x000fca00078e002f */
[----:B------:R1:W-:Y:S01]  /*409c0*/  LDGSTS.E [R3+0x1e600], [R36.64], P2 ;  /* 0x1e60000024037fae */ /* 0x0003e20009121848 */
[-C--:B---3--:R-:W-:Y:S02]  /*409d0*/  IADD3 R44, P2, R44, R38.reuse, RZ ;  /* 0x000000262c2c7210 */ /* 0x088fe40007f5e0ff */
[----:B------:R-:W-:Y:S01]  /*409e0*/  IADD3 R41, P3, R41, R38, RZ ;  /* 0x0000002629297210 */ /* 0x000fe20007f7e0ff */
[----:B------:R2:W-:Y:S04]  /*409f0*/  STL [R1+0x8b4], R39 ;  /* 0x0008b42701007387 */ /* 0x0005e80000100800 */
[----:B------:R-:W-:Y:S04]  /*40a00*/  STL [R1+0x8b0], R47 ;  /* 0x0008b02f01007387 */ /* 0x000fe80000100800 */
[----:B------:R-:W3:Y:S04]  /*40a10*/  LDL.LU R51, [R1+0xf84] ;  /* 0x000f840001337983 */ /* 0x000ee80000300800 */
[----:B--2---:R-:W2:Y:S04]  /*40a20*/  LDL.LU R39, [R1+0xf4c] ;  /* 0x000f4c0001277983 */ /* 0x004ea80000300800 */
[----:B------:R4:W-:Y:S01]  /*40a30*/  STL [R1+0x8ec], R44 ;  /* 0x0008ec2c01007387 */ /* 0x0009e20000100800 */
[----:B-1----:R-:W-:-:S02]  /*40a40*/  IMAD.MOV.U32 R36, RZ, RZ, R44 ;  /* 0x000000ffff247224 */ /* 0x002fc400078e002c */
[----:B------:R-:W-:-:S05]  /*40a50*/  IMAD.X R46, R46, 0x1, R2, P2 ;  /* 0x000000012e2e7824 */ /* 0x000fca00010e0602 */
[----:B------:R-:W-:Y:S01]  /*40a60*/  STL [R1+0x8e8], R46 ;  /* 0x0008e82e01007387 */ /* 0x000fe20000100800 */
[----:B------:R-:W-:-:S03]  /*40a70*/  IADD3.X R43, R43, R2, RZ, P3, !PT ;  /* 0x000000022b2b7210 */ /* 0x000fc60001ffe4ff */
[----:B------:R-:W-:Y:S04]  /*40a80*/  STL [R1+0x8f4], R41 ;  /* 0x0008f42901007387 */ /* 0x000fe80000100800 */
[----:B------:R-:W2:Y:S01]  /*40a90*/  LDL.LU R55, [R1+0xf78] ;  /* 0x000f780001377983 */ /* 0x000ea20000300800 */
[----:B------:R-:W-:-:S03]  /*40aa0*/  IMAD.MOV.U32 R37, RZ, RZ, R46 ;  /* 0x000000ffff257224 */ /* 0x000fc600078e002e */
[----:B------:R1:W-:Y:S04]  /*40ab0*/  STL [R1+0x8f0], R43 ;  /* 0x0008f02b01007387 */ /* 0x0003e80000100800 */
[----:B----4-:R-:W4:Y:S04]  /*40ac0*/  LDL.LU R44, [R1+0xf40] ;  /* 0x000f4000012c7983 */ /* 0x010f280000300800 */
[----:B------:R1:W-:Y:S04]  /*40ad0*/  LDGSTS.E [R3+0x1f400], [R36.64], P1 ;  /* 0x1f40000024037fae */ /* 0x0003e80008921848 */
[----:B------:R-:W4:Y:S01]  /*40ae0*/  LDL.LU R47, [R1+0xf38] ;  /* 0x000f3800012f7983 */ /* 0x000f220000300800 */
[----:B-1----:R-:W-:Y:S01]  /*40af0*/  IMAD.MOV.U32 R37, RZ, RZ, R43 ;  /* 0x000000ffff257224 */ /* 0x002fe200078e002b */
[----:B------:R-:W-:-:S02]  /*40b00*/  MOV R36, R41 ;  /* 0x0000002900247202 */ /* 0x000fc40000000f00 */
[----:B------:R-:W4:Y:S04]  /*40b10*/  LDL.LU R43, [R1+0xf44] ;  /* 0x000f4400012b7983 */ /* 0x000f280000300800 */
[----:B------:R-:W4:Y:S04]  /*40b20*/  LDL.LU R49, [R1+0xf00] ;  /* 0x000f000001317983 */ /* 0x000f280000300800 */
[----:B------:R-:W4:Y:S04]  /*40b30*/  LDL.LU R41, [R1+0xf0c] ;  /* 0x000f0c0001297983 */ /* 0x000f280000300800 */
[----:B------:R1:W-:Y:S01]  /*40b40*/  LDGSTS.E [R3+0x1f600], [R36.64], P1 ;  /* 0x1f60000024037fae */ /* 0x0003e20008921848 */
[----:B------:R-:W-:-:S04]  /*40b50*/  ISETP.GT.AND P1, PT, R0, 0x2, PT ;  /* 0x000000020000780c */ /* 0x000fc80003f24270 */
[----:B-1----:R-:W-:Y:S02]  /*40b60*/  SEL R3, RZ, 0x4, !P1 ;  /* 0x00000004ff037807 */ /* 0x002fe40004800000 */
[----:B------:R-:W-:-:S05]  /*40b70*/  IADD3 R42, P1, R42, R38, RZ ;  /* 0x000000262a2a7210 */ /* 0x000fca0007f3e0ff */
[----:B------:R-:W-:Y:S01]  /*40b80*/  IMAD.X R45, R45, 0x1, R2, P1 ;  /* 0x000000012d2d7824 */ /* 0x000fe200008e0602 */
[----:B------:R-:W-:Y:S04]  /*40b90*/  STL [R1+0xf8c], R42 ;  /* 0x000f8c2a01007387 */ /* 0x000fe80000100800 */
[----:B------:R1:W-:Y:S04]  /*40ba0*/  STL [R1+0xf80], R45 ;  /* 0x000f802d01007387 */ /* 0x0003e80000100800 */
[----:B------:R-:W4:Y:S04]  /*40bb0*/  LDL.LU R48, [R1+0xef8] ;  /* 0x000ef80001307983 */ /* 0x000f280000300800 */
[----:B------:R-:W4:Y:S01]  /*40bc0*/  LDL.LU R46, [R1+0xf04] ;  /* 0x000f0400012e7983 */ /* 0x000f220000300800 */
[----:B------:R-:W-:Y:S01]  /*40bd0*/  IMAD.MOV.U32 R37, RZ, RZ, R45 ;  /* 0x000000ffff257224 */ /* 0x000fe200078e002d */
[----:B------:R-:W-:-:S02]  /*40be0*/  MOV R36, R42 ;  /* 0x0000002a00247202 */ /* 0x000fc40000000f00 */
[----:B-1----:R-:W4:Y:S04]  /*40bf0*/  LDL.LU R45, [R1+0xec0] ;  /* 0x000ec000012d7983 */ /* 0x002f280000300800 */
[----:B------:R-:W4:Y:S01]  /*40c00*/  LDL.LU R42, [R1+0xecc] ;  /* 0x000ecc00012a7983 */ /* 0x000f220000300800 */
        /* <DEDUP_REMOVED lines=11> */
[-C--:B---3--:R-:W-:Y:S02]  /*40cc0*/  IADD3 R51, P3, R51, R38.reuse, RZ ;  /* 0x0000002633337210 */ /* 0x088fe40007f7e0ff */
[----:B--2---:R-:W-:-:S03]  /*40cd0*/  IADD3 R39, P4, R39, R38, RZ ;  /* 0x0000002627277210 */ /* 0x004fc60007f9e0ff */
[----:B------:R-:W-:Y:S01]  /*40ce0*/  IMAD.MOV.U32 R36, RZ, RZ, R51 ;  /* 0x000000ffff247224 */ /* 0x000fe200078e0033 */
[----:B------:R-:W-:Y:S01]  /*40cf0*/  STL [R1+0xf84], R51 ;  /* 0x000f843301007387 */ /* 0x000fe20000100800 */
[----:B------:R-:W-:-:S04]  /*40d00*/  IMAD.X R55, R55, 0x1, R2, P3 ;  /* 0x0000000137377824 */ /* 0x000fc800018e0602 */
[----:B------:R-:W-:Y:S01]  /*40d10*/  IMAD.MOV.U32 R37, RZ, RZ, R55 ;  /* 0x000000ffff257224 */ /* 0x000fe200078e0037 */
[----:B----4-:R-:W-:-:S04]  /*40d20*/  IADD3.X R44, R44, R2, RZ, P4, !PT ;  /* 0x000000022c2c7210 */ /* 0x010fc800027fe4ff */
        /* <DEDUP_REMOVED lines=568> */
[----:B------:R-:W-:-:S04]  /*430b0*/  IADD3 R42, P4, R42, R38, RZ ;  /* 0x000000262a2a7210 */ /* 0x000fc80007f9e0ff */
[----:B------:R-:W-:Y:S01]  /*430c0*/  IADD3.X R45, R45, R2, RZ, P4, !PT ;  /* 0x000000022d2d7210 */ /* 0x000fe200027fe4ff */
[----:B------:R-:W-:Y:S04]  /*430d0*/  STL [R1+0x7fc], R42 ;  /* 0x0007fc2a01007387 */ /* 0x000fe80000100800 */
        /* <DEDUP_REMOVED lines=33> */
[----:B------:R-:W3:Y:S04]  /*432f0*/  LDL.LU R44, [R1+0x8fc] ;  /* 0x0008fc00012c7983 */ /* 0x000ee80000300800 */
[----:B------:R1:W-:Y:S01]  /*43300*/  LDGSTS.E [R3+0x1c800], [R36.64], P2 ;  /* 0x1c80000024037fae */ /* 0x0003e20009121848 */
[----:B------:R-:W-:-:S03]  /*43310*/  IADD3 R51, P4, R51, R38, RZ ;  /* 0x0000002633337210 */ /* 0x000fc60007f9e0ff */
[----:B------:R-:W3:Y:S01]  /*43320*/  LDL.LU R41, [R1+0x904] ;  /* 0x0009040001297983 */ /* 0x000ee20000300800 */
[----:B-1----:R-:W-:-:S04]  /*43330*/  SEL R36, RZ, 0x4, !P1 ;  /* 0x00000004ff247807 */ /* 0x002fc80004800000 */
[----:B------:R-:W-:Y:S01]  /*43340*/  SEL R36, R36, RZ, !P0 ;  /* 0x000000ff24247207 */ /* 0x000fe20004000000 */
[----:B------:R-:W-:Y:S03]  /*43350*/  STL [R1+0x844], R43 ;  /* 0x0008442b01007387 */ /* 0x000fe60000100800 */
        /* <DEDUP_REMOVED lines=8> */
[----:B-1----:R-:W3:Y:S01]  /*433e0*/  LDL.LU R46, [R1+0x8f8] ;  /* 0x0008f800012e7983 */ /* 0x002ee20000300800 */
[----:B------:R-:W-:-:S03]  /*433f0*/  ISETP.GT.AND P2, PT, R0, 0x7a, PT ;  /* 0x0000007a0000780c */ /* 0x000fc60003f44270 */
[----:B------:R-:W-:Y:S01]  /*43400*/  STL [R1+0x878], R55 ;  /* 0x0008783701007387 */ /* 0x000fe20000100800 */
[----:B------:R-:W-:Y:S01]  /*43410*/  MOV R36, R51 ;  /* 0x0000003300247202 */ /* 0x000fe20000000f00 */
[----:B------:R-:W-:Y:S02]  /*43420*/  IMAD.MOV.U32 R37, RZ, RZ, R55 ;  /* 0x000000ffff257224 */ /* 0x000fe400078e0037 */
[----:B------:R-:W3:Y:S01]  /*43430*/  LDL.LU R43, [R1+0x900] ;  /* 0x00090000012b7983 */ /* 0x000ee20000300800 */
[----:B------:R-:W-:-:S03]  /*43440*/  IADD3 R48, P3, R48, R38, RZ ;  /* 0x0000002630307210 */ /* 0x000fc60007f7e0ff */
[----:B------:R1:W-:Y:S02]  /*43450*/  LDGSTS.E [R3+0x1d800], [R36.64], P1 ;  /* 0x1d80000024037fae */ /* 0x0003e40008921848 */
[----:B------:R-:W-:Y:S01]  /*43460*/  IMAD.X R49, R49, 0x1, R2, P3 ;  /* 0x0000000131317824 */ /* 0x000fe200018e0602 */
[----:B-1----:R-:W-:Y:S02]  /*43470*/  SEL R36, RZ, 0x4, !P2 ;  /* 0x00000004ff247807 */ /* 0x002fe40005000000 */
[----:B------:R-:W-:Y:S02]  /*43480*/  IADD3 R42, P4, R42, R38, RZ ;  /* 0x000000262a2a7210 */ /* 0x000fe40007f9e0ff */
        /* <DEDUP_REMOVED lines=33> */
[----:B------:R-:W-:Y:S04]  /*436a0*/  STL [R1+0x8f8], R46 ;  /* 0x0008f82e01007387 */ /* 0x000fe80000100800 */
[----:B------:R-:W-:Y:S01]  /*436b0*/  STL [R1+0x904], R41 ;  /* 0x0009042901007387 */ /* 0x000fe20000100800 */
[----:B------:R-:W-:-:S03]  /*436c0*/  IADD3.X R43, R43, R2, RZ, P3, !PT ;  /* 0x000000022b2b7210 */ /* 0x000fc60001ffe4ff */
[----:B------:R-:W2:Y:S01]  /*436d0*/  LDL.LU R56, [R1+0xf68] ;  /* 0x000f680001387983 */ /* 0x000ea20000300800 */
[----:B------:R-:W-:-:S03]  /*436e0*/  IMAD.MOV.U32 R37, RZ, RZ, R46 ;  /* 0x000000ffff257224 */ /* 0x000fc600078e002e */
[----:B------:R1:W-:Y:S04]  /*436f0*/  STL [R1+0x900], R43 ;  /* 0x0009002b01007387 */ /* 0x0003e80000100800 */
[----:B----4-:R-:W4:Y:S04]  /*43700*/  LDL.LU R44, [R1+0xf30] ;  /* 0x000f3000012c7983 */ /* 0x010f280000300800 */
[----:B------:R1:W-:Y:S04]  /*43710*/  LDGSTS.E [R3+0x1f800], [R36.64], P1 ;  /* 0x1f80000024037fae */ /* 0x0003e80008921848 */
[----:B------:R-:W4:Y:S01]  /*43720*/  LDL.LU R48, [R1+0xf28] ;  /* 0x000f280001307983 */ /* 0x000f220000300800 */
[----:B-1----:R-:W-:Y:S01]  /*43730*/  MOV R36, R41 ;  /* 0x0000002900247202 */ /* 0x002fe20000000f00 */
[----:B------:R-:W-:-:S02]  /*43740*/  IMAD.MOV.U32 R37, RZ, RZ, R43 ;  /* 0x000000ffff257224 */ /* 0x000fc400078e002b */
[----:B------:R-:W4:Y:S04]  /*43750*/  LDL.LU R43, [R1+0xf34] ;  /* 0x000f3400012b7983 */ /* 0x000f280000300800 */
[----:B------:R1:W-:Y:S01]  /*43760*/  LDGSTS.E [R3+0x1fa00], [R36.64], P1 ;  /* 0x1fa0000024037fae */ /* 0x0003e20008921848 */
[----:B------:R-:W-:-:S03]  /*43770*/  ISETP.GT.AND P1, PT, R0, 0x3, PT ;  /* 0x000000030000780c */ /* 0x000fc60003f24270 */
[----:B------:R-:W4:Y:S04]  /*43780*/  LDL.LU R49, [R1+0xef0] ;  /* 0x000ef00001317983 */ /* 0x000f280000300800 */
[----:B------:R-:W4:Y:S01]  /*43790*/  LDL.LU R41, [R1+0xefc] ;  /* 0x000efc0001297983 */ /* 0x000f220000300800 */
        /* <DEDUP_REMOVED lines=34> */
[----:B------:R-:W-:Y:S01]  /*439c0*/  IADD3 R43, P3, R43, R38, RZ ;  /* 0x000000262b2b7210 */ /* 0x000fe20007f7e0ff */
[----:B------:R-:W-:Y:S04]  /*439d0*/  STL [R1+0xf3c], R39 ;  /* 0x000f3c2701007387 */ /* 0x000fe80000100800 */
[----:B------:R1:W-:Y:S01]  /*439e0*/  LDGSTS.E [R3+0x1c00], [R36.64], P1 ;  /* 0x01c0000024037fae */ /* 0x0003e20008921848 */
[----:B------:R-:W-:-:S03]  /*439f0*/  IMAD.X R48, R48, 0x1, R2, P3 ;  /* 0x0000000130307824 */ /* 0x000fc600018e0602 */
[----:B------:R2:W-:Y:S01]  /*43a00*/  STL [R1+0xf30], R44 ;  /* 0x000f302c01007387 */ /* 0x0005e20000100800 */
[----:B------:R-:W-:Y:S02]  /*43a10*/  IADD3 R41, P4, R41, R38, RZ ;  /* 0x0000002629297210 */ /* 0x000fe40007f9e0ff */
[----:B-1----:R-:W-:Y:S01]  /*43a20*/  SEL R36, RZ, 0x4, !P2 ;  /* 0x00000004ff247807 */ /* 0x002fe20005000000 */
[----:B--2---:R-:W2:Y:S01]  /*43a30*/  LDL.LU R44, [R1+0xeb4] ;  /* 0x000eb400012c7983 */ /* 0x004ea20000300800 */
[----:B------:R-:W-:-:S03]  /*43a40*/  IADD3.X R49, R49, R2, RZ, P4, !PT ;  /* 0x0000000231317210 */ /* 0x000fc600027fe4ff */
[----:B------:R-:W3:Y:S01]  /*43a50*/  LDL.LU R39, [R1+0xe7c] ;  /* 0x000e7c0001277983 */ /* 0x000ee20000300800 */
[----:B------:R-:W-:Y:S01]  /*43a60*/  SEL R36, R36, RZ, !P0 ;  /* 0x000000ff24247207 */ /* 0x000fe20004000000 */
[----:B------:R-:W-:Y:S02]  /*43a70*/  IMAD.MOV.U32 R37, RZ, RZ, R48 ;  /* 0x000000ffff257224 */ /* 0x000fe400078e0030 */
[----:B------:R-:W-:Y:S04]  /*43a80*/  STL [R1+0xf34], R43 ;  /* 0x000f342b01007387 */ /* 0x000fe80000100800 */
[----:B------:R1:W-:Y:S01]  /*43a90*/  STL [R1+0xf28], R48 ;  /* 0x000f283001007387 */ /* 0x0003e20000100800 */
[----:B------:R-:W-:-:S03]  /*43aa0*/  ISETP.NE.U32.AND P2, PT, R36, RZ, PT ;  /* 0x000000ff2400720c */ /* 0x000fc60003f45070 */
[----:B------:R4:W-:Y:S01]  /*43ab0*/  STL [R1+0xefc], R41 ;  /* 0x000efc2901007387 */ /* 0x0009e20000100800 */
[----:B------:R-:W-:-:S03]  /*43ac0*/  IMAD.MOV.U32 R36, RZ, RZ, R43 ;  /* 0x000000ffff247224 */ /* 0x000fc600078e002b */
[----:B-1----:R-:W3:Y:S04]  /*43ad0*/  LDL.LU R48, [R1+0xea8] ;  /* 0x000ea80001307983 */ /* 0x002ee80000300800 */
[----:B------:R-:W-:Y:S04]  /*43ae0*/  STL [R1+0xef0], R49 ;  /* 0x000ef03101007387 */ /* 0x000fe80000100800 */
[----:B------:R-:W3:Y:S01]  /*43af0*/  LDL.LU R43, [R1+0xe70] ;  /* 0x000e7000012b7983 */ /* 0x000ee20000300800 */
[----:B------:R-:W-:-:S03]  /*43b00*/  IADD3 R46, P3, R46, R38, RZ ;  /* 0x000000262e2e7210 */ /* 0x000fc60007f7e0ff */
[----:B------:R1:W-:Y:S01]  /*43b10*/  LDGSTS.E [R3+0x1e00], [R36.64], P1 ;  /* 0x01e0000024037fae */ /* 0x0003e20008921848 */
[----:B------:R-:W-:Y:S01]  /*43b20*/  ISETP.GT.AND P1, PT, R0, 0xf, PT ;  /* 0x0000000f0000780c */ /* 0x000fe20003f24270 */
[----:B------:R-:W-:Y:S01]  /*43b30*/  IMAD.X R47, R47, 0x1, R2, P3 ;  /* 0x000000012f2f7824 */ /* 0x000fe200018e0602 */
[----:B------:R-:W-:Y:S01]  /*43b40*/  IADD3 R42, P4, R42, R38, RZ ;  /* 0x000000262a2a7210 */ /* 0x000fe20007f9e0ff */
[----:B------:R-:W3:Y:S01]  /*43b50*/  LDL.LU R55, [R1+0xe74] ;  /* 0x000e740001377983 */ /* 0x000ee20000300800 */
[----:B-1----:R-:W-:Y:S01]  /*43b60*/  MOV R36, R41 ;  /* 0x0000002900247202 */ /* 0x002fe20000000f00 */
[----:B------:R-:W-:Y:S02]  /*43b70*/  IMAD.MOV.U32 R37, RZ, RZ, R49 ;  /* 0x000000ffff257224 */ /* 0x000fe400078e0031 */
[----:B----4-:R-:W3:Y:S04]  /*43b80*/  LDL.LU R41, [R1+0xe3c] ;  /* 0x000e3c0001297983 */ /* 0x010ee80000300800 */
[----:B------:R1:W-:Y:S01]  /*43b90*/  LDGSTS.E [R3+0x2c00], [R36.64], P2 ;  /* 0x02c0000024037fae */ /* 0x0003e20009121848 */
[----:B------:R-:W-:-:S03]  /*43ba0*/  IADD3.X R45, R45, R2, RZ, P4, !PT ;  /* 0x000000022d2d7210 */ /* 0x000fc600027fe4ff */
[----:B------:R1:W-:Y:S04]  /*43bb0*/  STL [R1+0xef4], R46 ;  /* 0x000ef42e01007387 */ /* 0x0003e80000100800 */
[----:B------:R1:W-:Y:S02]  /*43bc0*/  STL [R1+0xee8], R47 ;  /* 0x000ee82f01007387 */ /* 0x0003e40000100800 */
[----:B-1----:R-:W-:Y:S02]  /*43bd0*/  SEL R36, RZ, 0x4, !P1 ;  /* 0x00000004ff247807 */ /* 0x002fe40004800000 */
[----:B------:R-:W-:Y:S02]  /*43be0*/  STL [R1+0xebc], R42 ;  /* 0x000ebc2a01007387 */ /* 0x000fe40000100800 */
[----:B------:R-:W-:-:S02]  /*43bf0*/  SEL R36, R36, RZ, !P0 ;  /* 0x000000ff24247207 */ /* 0x000fc40004000000 */
[----:B------:R-:W3:Y:S01]  /*43c00*/  LDL.LU R56, [R1+0xe68] ;  /* 0x000e680001387983 */ /* 0x000ee20000300800 */
[----:B------:R-:W-:Y:S01]  /*43c10*/  IMAD.MOV.U32 R37, RZ, RZ, R47 ;  /* 0x000000ffff257224 */ /* 0x000fe200078e002f */
[----:B------:R-:W-:Y:S01]  /*43c20*/  ISETP.NE.U32.AND P1, PT, R36, RZ, PT ;  /* 0x000000ff2400720c */ /* 0x000fe20003f25070 */
[----:B------:R-:W-:Y:S01]  /*43c30*/  IMAD.MOV.U32 R36, RZ, RZ, R46 ;  /* 0x000000ffff247224 */ /* 0x000fe200078e002e */
[----:B------:R1:W-:Y:S04]  /*43c40*/  STL [R1+0xeb0], R45 ;  /* 0x000eb02d01007387 */ /* 0x0003e80000100800 */
[----:B------:R-:W3:Y:S04]  /*43c50*/  LDL.LU R46, [R1+0xe30] ;  /* 0x000e3000012e7983 */ /* 0x000ee80000300800 */
[----:B------:R1:W-:Y:S04]  /*43c60*/  LDGSTS.E [R3+0x2e00], [R36.64], P2 ;  /* 0x02e0000024037fae */ /* 0x0003e80009121848 */
[----:B------:R-:W3:Y:S01]  /*43c70*/  LDL.LU R47, [R1+0xe28] ;  /* 0x000e2800012f7983 */ /* 0x000ee20000300800 */
[----:B-1----:R-:W-:-:S03]  /*43c80*/  IMAD.MOV.U32 R37, RZ, RZ, R45 ;  /* 0x000000ffff257224 */ /* 0x002fc600078e002d */
[----:B------:R-:W3:Y:S01]  /*43c90*/  LDL.LU R45, [R1+0xe34] ;  /* 0x000e3400012d7983 */ /* 0x000ee20000300800 */
[----:B------:R-:W-:-:S03]  /*43ca0*/  MOV R36, R42 ;  /* 0x0000002a00247202 */ /* 0x000fc60000000f00 */
[----:B------:R-:W3:Y:S04]  /*43cb0*/  LDL.LU R49, [R1+0xdf0] ;  /* 0x000df00001317983 */ /* 0x000ee80000300800 */
[----:B------:R-:W3:Y:S01]  /*43cc0*/  LDL.LU R42, [R1+0xdfc] ;  /* 0x000dfc00012a7983 */ /* 0x000ee20000300800 */
        /* <DEDUP_REMOVED lines=13> */
[----:B------:R-:W-:Y:S04]  /*43da0*/  STL [R1+0xe7c], R39 ;  /* 0x000e7c2701007387 */ /* 0x000fe80000100800 */
[----:B------:R2:W-:Y:S01]  /*43db0*/  LDGSTS.E [R3+0x3e00], [R36.64], P1 ;  /* 0x03e0000024037fae */ /* 0x0005e20008921848 */
[----:B------:R-:W-:-:S03]  /*43dc0*/  ISETP.GT.AND P1, PT, R0, 0x17, PT ;  /* 0x000000170000780c */ /* 0x000fc60003f24270 */
[----:B------:R3:W-:Y:S04]  /*43dd0*/  STL [R1+0xe70], R43 ;  /* 0x000e702b01007387 */ /* 0x0007e80000100800 */
[----:B-1----:R-:W4:Y:S01]  /*43de0*/  LDL.LU R48, [R1+0xde8] ;  /* 0x000de80001307983 */ /* 0x002f220000300800 */
[----:B--2---:R-:W-:Y:S01]  /*43df0*/  MOV R36, R39 ;  /* 0x0000002700247202 */ /* 0x004fe20000000f00 */
[----:B------:R-:W-:Y:S02]  /*43e00*/  IMAD.MOV.U32 R37, RZ, RZ, R43 ;  /* 0x000000ffff257224 */ /* 0x000fe400078e002b */
[----:B------:R-:W2:Y:S01]  /*43e10*/  LDL.LU R44, [R1+0xdf4] ;  /* 0x000df400012c7983 */ /* 0x000ea20000300800 */
[----:B------:R-:W-:-:S03]  /*43e20*/  IADD3 R55, P3, R55, R38, RZ ;  /* 0x0000002637377210 */ /* 0x000fc60007f7e0ff */
[----:B------:R1:W-:Y:S04]  /*43e30*/  LDGSTS.E [R3+0x4c00], [R36.64], P2 ;  /* 0x04c0000024037fae */ /* 0x0003e80009121848 */
[----:B---3--:R-:W3:Y:S04]  /*43e40*/  LDL.LU R43, [R1+0xdb0] ;  /* 0x000db000012b7983 */ /* 0x008ee80000300800 */
[----:B------:R-:W3:Y:S01]  /*43e50*/  LDL.LU R39, [R1+0xdbc] ;  /* 0x000dbc0001277983 */ /* 0x000ee20000300800 */
[----:B-1----:R-:W-:-:S04]  /*43e60*/  SEL R36, RZ, 0x4, !P1 ;  /* 0x00000004ff247807 */ /* 0x002fc80004800000 */
[----:B------:R-:W-:Y:S01]  /*43e70*/  SEL R36, R36, RZ, !P0 ;  /* 0x000000ff24247207 */ /* 0x000fe20004000000 */
[----:B------:R-:W-:Y:S01]  /*43e80*/  IMAD.X R56, R56, 0x1, R2, P3 ;  /* 0x0000000138387824 */ /* 0x000fe200018e0602 */
[----:B------:R-:W-:Y:S02]  /*43e90*/  IADD3 R41, P4, R41, R38, RZ ;  /* 0x0000002629297210 */ /* 0x000fe40007f9e0ff */
        /* <DEDUP_REMOVED lines=19> */
[----:B------:R-:W3:Y:S01]  /*43fd0*/  LDL.LU R46, [R1+0xdb4] ;  /* 0x000db400012e7983 */ /* 0x000ee20000300800 */
        /* <DEDUP_REMOVED lines=11> */
[----:B------:R-:W-:Y:S01]  /*44090*/  MOV R36, R42 ;  /* 0x0000002a00247202 */ /* 0x000fe20000000f00 */
[----:B------:R-:W-:Y:S01]  /*440a0*/  IMAD.MOV.U32 R37, RZ, RZ, R49 ;  /* 0x000000ffff257224 */ /* 0x000fe200078e0031 */
[----:B------:R-:W-:Y:S01]  /*440b0*/  ISETP.GT.AND P1, PT, R0, 0x1f, PT ;  /* 0x0000001f0000780c */ /* 0x000fe20003f24270 */
[----:B------:R-:W3:Y:S04]  /*440c0*/  LDL.LU R55, [R1+0xd74] ;  /* 0x000d740001377983 */ /* 0x000ee80000300800 */
[----:B------:R1:W-:Y:S04]  /*440d0*/  LDGSTS.E [R3+0x6c00], [R36.64], P2 ;  /* 0x06c0000024037fae */ /* 0x0003e80009121848 */
[----:B------:R-:W3:Y:S01]  /*440e0*/  LDL.LU R42, [R1+0xd3c] ;  /* 0x000d3c00012a7983 */ /* 0x000ee20000300800 */
[----:B-1----:R-:W-:-:S04]  /*440f0*/  SEL R36, RZ, 0x4, !P1 ;  /* 0x00000004ff247807 */ /* 0x002fc80004800000 */
[----:B------:R-:W-:-:S04]  /*44100*/  SEL R36, R36, RZ, !P0 ;  /* 0x000000ff24247207 */ /* 0x000fc80004000000 */
[----:B------:R-:W-:Y:S02]  /*44110*/  ISETP.NE.U32.AND P1, PT, R36, RZ, PT ;  /* 0x000000ff2400720c */ /* 0x000fe40003f25070 */
[----:B--2---:R-:W-:-:S05]  /*44120*/  IADD3 R44, P3, R44, R38, RZ ;  /* 0x000000262c2c7210 */ /* 0x004fca0007f7e0ff */
[----:B----4-:R-:W-:Y:S01]  /*44130*/  IMAD.X R48, R48, 0x1, R2, P3 ;  /* 0x0000000130307824 */ /* 0x010fe200018e0602 */
[----:B------:R1:W-:Y:S01]  /*44140*/  STL [R1+0xdf4], R44 ;  /* 0x000df42c01007387 */ /* 0x0003e20000100800 */
[----:B---3--:R-:W-:-:S03]  /*44150*/  IADD3 R39, P4, R39, R38, RZ ;  /* 0x0000002627277210 */ /* 0x008fc60007f9e0ff */
[----:B------:R2:W-:Y:S01]  /*44160*/  STL [R1+0xde8], R48 ;  /* 0x000de83001007387 */ /* 0x0005e20000100800 */
[----:B------:R-:W-:-:S03]  /*44170*/  IADD3.X R43, R43, R2, RZ, P4, !PT ;  /* 0x000000022b2b7210 */ /* 0x000fc600027fe4ff */
[----:B------:R-:W-:Y:S01]  /*44180*/  STL [R1+0xdbc], R39 ;  /* 0x000dbc2701007387 */ /* 0x000fe20000100800 */
[----:B------:R-:W-:-:S03]  /*44190*/  IMAD.MOV.U32 R36, RZ, RZ, R44 ;  /* 0x000000ffff247224 */ /* 0x000fc600078e002c */
[----:B------:R-:W3:Y:S01]  /*441a0*/  LDL.LU R56, [R1+0xd68] ;  /* 0x000d680001387983 */ /* 0x000ee20000300800 */
[----:B------:R-:W-:-:S03]  /*441b0*/  IMAD.MOV.U32 R37, RZ, RZ, R48 ;  /* 0x000000ffff257224 */ /* 0x000fc600078e0030 */
[----:B------:R4:W-:Y:S04]  /*441c0*/  STL [R1+0xdb0], R43 ;  /* 0x000db02b01007387 */ /* 0x0009e80000100800 */
[----:B-1----:R-:W3:Y:S04]  /*441d0*/  LDL.LU R44, [R1+0xd30] ;  /* 0x000d3000012c7983 */ /* 0x002ee80000300800 */
[----:B------:R1:W-:Y:S04]  /*441e0*/  LDGSTS.E [R3+0x6e00], [R36.64], P2 ;  /* 0x06e0000024037fae */ /* 0x0003e80009121848 */
[----:B--2---:R-:W2:Y:S01]  /*441f0*/  LDL.LU R48, [R1+0xd28] ;  /* 0x000d280001307983 */ /* 0x004ea20000300800 */
[----:B-1----:R-:W-:-:S03]  /*44200*/  IMAD.MOV.U32 R37, RZ, RZ, R43 ;  /* 0x000000ffff257224 */ /* 0x002fc600078e002b */
[----:B----4-:R-:W4:Y:S01]  /*44210*/  LDL.LU R43, [R1+0xd34] ;  /* 0x000d3400012b7983 */ /* 0x010f220000300800 */
[----:B------:R-:W-:-:S03]  /*44220*/  MOV R36, R39 ;  /* 0x0000002700247202 */ /* 0x000fc60000000f00 */
[----:B------:R-:W2:Y:S01]  /*44230*/  LDL.LU R49, [R1+0x3c8] ;  /* 0x0003c80001317983 */ /* 0x000ea20000300800 */
[----:B------:R-:W-:-:S03]  /*44240*/  ISETP.GT.AND P2, PT, R0, 0x23, PT ;  /* 0x000000230000780c */ /* 0x000fc60003f44270 */
[----:B------:R-:W2:Y:S04]  /*44250*/  LDL.LU R39, [R1+0x3cc] ;  /* 0x0003cc0001277983 */ /* 0x000ea80000300800 */
[----:B------:R1:W-:Y:S01]  /*44260*/  LDGSTS.E [R3+0x7c00], [R36.64], P1 ;  /* 0x07c0000024037fae */ /* 0x0003e20008921848 */
[-C--:B------:R-:W-:Y:S02]  /*44270*/  IADD3 R46, P3, R46, R38.reuse, RZ ;  /* 0x000000262e2e7210 */ /* 0x080fe40007f7e0ff */
[----:B-1----:R-:W-:Y:S02]  /*44280*/  SEL R36, RZ, 0x4, !P2 ;  /* 0x00000004ff247807 */ /* 0x002fe40005000000 */
        /* <DEDUP_REMOVED lines=11> */
[----:B-1----:R-:W2:Y:S04]  /*44340*/  LDL.LU R47, [R1+0x3d0] ;  /* 0x0003d000012f7983 */ /* 0x002ea80000300800 */
[----:B------:R-:W2:Y:S04]  /*44350*/  LDL.LU R46, [R1+0x3d4] ;  /* 0x0003d400012e7983 */ /* 0x000ea80000300800 */
[----:B------:R1:W-:Y:S02]  /*44360*/  LDGSTS.E [R3+0x7e00], [R36.64], P1 ;  /* 0x07e0000024037fae */ /* 0x0003e40008921848 */
[----:B-1----:R-:W-:Y:S01]  /*44370*/  IMAD.MOV.U32 R37, RZ, RZ, R45 ;  /* 0x000000ffff257224 */ /* 0x002fe200078e002d */
[----:B------:R-:W-:Y:S01]  /*44380*/  MOV R36, R41 ;  /* 0x0000002900247202 */ /* 0x000fe20000000f00 */
[----:B------:R-:W2:Y:S04]  /*44390*/  LDL.LU R45, [R1+0x408] ;  /* 0x00040800012d7983 */ /* 0x000ea80000300800 */
[----:B------:R-:W2:Y:S01]  /*443a0*/  LDL.LU R41, [R1+0x40c] ;  /* 0x00040c0001297983 */ /* 0x000ea20000300800 */
        /* <DEDUP_REMOVED lines=17> */
[-C--:B----4-:R-:W-:Y:S01]  /*444c0*/  IADD3 R43, P3, R43, R38.reuse, RZ ;  /* 0x000000262b2b7210 */ /* 0x090fe20007f7e0ff */
[----:B------:R-:W-:Y:S04]  /*444d0*/  STL [R1+0xd3c], R42 ;  /* 0x000d3c2a01007387 */ /* 0x000fe80000100800 */
[----:B------:R1:W-:Y:S01]  /*444e0*/  LDGSTS.E [R3+0x9c00], [R36.64], P1 ;  /* 0x09c0000024037fae */ /* 0x0003e20008921848 */
[----:B--2---:R-:W-:Y:S01]  /*444f0*/  IMAD.X R48, R48, 0x1, R2, P3 ;  /* 0x0000000130307824 */ /* 0x004fe200018e0602 */
[----:B------:R-:W-:-:S02]  /*44500*/  IADD3 R39, P4, R39, R38, RZ ;  /* 0x0000002627277210 */ /* 0x000fc40007f9e0ff */
[----:B------:R2:W-:Y:S02]  /*44510*/  STL [R1+0xd30], R44 ;  /* 0x000d302c01007387 */ /* 0x0005e40000100800 */
[----:B------:R-:W-:Y:S02]  /*44520*/  IADD3.X R49, R49, R2, RZ, P4, !PT ;  /* 0x0000000231317210 */ /* 0x000fe400027fe4ff */
[----:B-1----:R-:W-:Y:S01]  /*44530*/  SEL R36, RZ, 0x4, !P2 ;  /* 0x00000004ff247807 */ /* 0x002fe20005000000 */
[----:B--2---:R-:W2:Y:S01]  /*44540*/  LDL.LU R44, [R1+0x414] ;  /* 0x00041400012c7983 */ /* 0x004ea20000300800 */
[----:B------:R-:W-:Y:S02]  /*44550*/  IMAD.MOV.U32 R37, RZ, RZ, R48 ;  /* 0x000000ffff257224 */ /* 0x000fe400078e0030 */
[----:B------:R-:W-:Y:S01]  /*44560*/  SEL R36, R36, RZ, !P0 ;  /* 0x000000ff24247207 */ /* 0x000fe20004000000 */
[----:B------:R-:W3:Y:S04]  /*44570*/  LDL.LU R42, [R1+0x44c] ;  /* 0x00044c00012a7983 */ /* 0x000ee80000300800 */
[----:B------:R-:W-:Y:S04]  /*44580*/  STL [R1+0xd34], R43 ;  /* 0x000d342b01007387 */ /* 0x000fe80000100800 */
[----:B------:R1:W-:Y:S01]  /*44590*/  STL [R1+0xd28], R48 ;  /* 0x000d283001007387 */ /* 0x0003e20000100800 */
[----:B------:R-:W-:-:S03]  /*445a0*/  ISETP.NE.U32.AND P2, PT, R36, RZ, PT ;  /* 0x000000ff2400720c */ /* 0x000fc60003f45070 */
[----:B------:R4:W-:Y:S01]  /*445b0*/  STL [R1+0x3cc], R39 ;  /* 0x0003cc2701007387 */ /* 0x0009e20000100800 */
[----:B------:R-:W-:-:S03]  /*445c0*/  IMAD.MOV.U32 R36, RZ, RZ, R43 ;  /* 0x000000ffff247224 */ /* 0x000fc600078e002b */
[----:B-1----:R-:W3:Y:S04]  /*445d0*/  LDL.LU R48, [R1+0x410] ;  /* 0x0004100001307983 */ /* 0x002ee80000300800 */
[----:B------:R-:W-:Y:S04]  /*445e0*/  STL [R1+0x3c8], R49 ;  /* 0x0003c83101007387 */ /* 0x000fe80000100800 */
[----:B------:R-:W3:Y:S04]  /*445f0*/  LDL.LU R43, [R1+0x448] ;  /* 0x00044800012b7983 */ /* 0x000ee80000300800 */
[----:B------:R1:W-:Y:S01]  /*44600*/  LDGSTS.E [R3+0x9e00], [R36.64], P1 ;  /* 0x09e0000024037fae */ /* 0x0003e20008921848 */
[----:B------:R-:W-:-:S03]  /*44610*/  ISETP.GT.AND P1, PT, R0, 0x2f, PT ;  /* 0x0000002f0000780c */ /* 0x000fc60003f24270 */
[----:B------:R-:W3:Y:S01]  /*44620*/  LDL.LU R55, [R1+0x454] ;  /* 0x0004540001377983 */ /* 0x000ee20000300800 */
[----:B-1----:R-:W-:Y:S01]  /*44630*/  MOV R36, R39 ;  /* 0x0000002700247202 */ /* 0x002fe20000000f00 */
[----:B------:R-:W-:Y:S02]  /*44640*/  IMAD.MOV.U32 R37, RZ, RZ, R49 ;  /* 0x000000ffff257224 */ /* 0x000fe400078e0031 */
[----:B----4-:R-:W3:Y:S01]  /*44650*/  LDL.LU R39, [R1+0x48c] ;  /* 0x00048c0001277983 */ /* 0x010ee20000300800 */
[----:B------:R-:W-:-:S03]  /*44660*/  IADD3 R46, P3, R46, R38, RZ ;  /* 0x000000262e2e7210 */ /* 0x000fc60007f7e0ff */
[----:B------:R1:W-:Y:S02]  /*44670*/  LDGSTS.E [R3+0xac00], [R36.64], P2 ;  /* 0x0ac0000024037fae */ /* 0x0003e40009121848 */
[----:B------:R-:W-:Y:S02]  /*44680*/  IMAD.X R47, R47, 0x1, R2, P3 ;  /* 0x000000012f2f7824 */ /* 0x000fe400018e0602 */
[----:B------:R1:W-:Y:S04]  /*44690*/  STL [R1+0x3d4], R46 ;  /* 0x0003d42e01007387 */ /* 0x0003e80000100800 */
[----:B------:R1:W-:Y:S02]  /*446a0*/  STL [R1+0x3d0], R47 ;  /* 0x0003d02f01007387 */ /* 0x0003e40000100800 */
[----:B-1----:R-:W-:-:S02]  /*446b0*/  SEL R36, RZ, 0x4, !P1 ;  /* 0x00000004ff247807 */ /* 0x002fc40004800000 */
[----:B------:R-:W-:Y:S02]  /*446c0*/  IADD3 R41, P4, R41, R38, RZ ;  /* 0x0000002629297210 */ /* 0x000fe40007f9e0ff */
[----:B------:R-:W-:Y:S02]  /*446d0*/  SEL R36, R36, RZ, !P0 ;  /* 0x000000ff24247207 */ /* 0x000fe40004000000 */
[----:B------:R-:W-:Y:S01]  /*446e0*/  IADD3.X R45, R45, R2, RZ, P4, !PT ;  /* 0x000000022d2d7210 */ /* 0x000fe200027fe4ff */
[----:B------:R-:W-:Y:S01]  /*446f0*/  STL [R1+0x40c], R41 ;  /* 0x00040c2901007387 */ /* 0x000fe20000100800 */
[----:B------:R-:W-:-:S03]  /*44700*/  ISETP.NE.U32.AND P1, PT, R36, RZ, PT ;  /* 0x000000ff2400720c */ /* 0x000fc60003f25070 */
[----:B------:R-:W3:Y:S01]  /*44710*/  LDL.LU R56, [R1+0x450] ;  /* 0x0004500001387983 */ /* 0x000ee20000300800 */
[----:B------:R-:W-:Y:S02]  /*44720*/  IMAD.MOV.U32 R36, RZ, RZ, R46 ;  /* 0x000000ffff247224 */ /* 0x000fe400078e002e */
        /* <DEDUP_REMOVED lines=36> */
[----:B------:R-:W-:Y:S02]  /*44970*/  SEL R36, R36, RZ, !P0 ;  /* 0x000000ff24247207 */ /* 0x000fe40004000000 */
[----:B------:R-:W-:Y:S02]  /*44980*/  IADD3 R39, P4, R39, R38, RZ ;  /* 0x0000002627277210 */ /* 0x000fe40007f9e0ff */
[----:B------:R-:W-:Y:S01]  /*44990*/  ISETP.NE.U32.AND P1, PT, R36, RZ, PT ;  /* 0x000000ff2400720c */ /* 0x000fe20003f25070 */
[----:B------:R-:W-:Y:S02]  /*449a0*/  IMAD.MOV.U32 R36, RZ, RZ, R55 ;  /* 0x000000ffff247224 */ /* 0x000fe400078e0037 */
        /* <DEDUP_REMOVED lines=19> */
[----:B-1----:R-:W3:Y:S04]  /*44ae0*/  LDL.LU R46, [R1+0x514] ;  /* 0x00051400012e7983 */ /* 0x002ee80000300800 */
        /* <DEDUP_REMOVED lines=39> */
[----:B------:R1:W-:Y:S02]  /*44d60*/  LDGSTS.E [R3+0xfc00], [R36.64], P1 ;  /* 0x0fc0000024037fae */ /* 0x0003e40008921848 */
[----:B-1----:R-:W-:Y:S02]  /*44d70*/  SEL R36, RZ, 0x4, !P2 ;  /* 0x00000004ff247807 */ /* 0x002fe40005000000 */
[-C--:B------:R-:W-:Y:S02]  /*44d80*/  IADD3 R46, P3, R46, R38.reuse, RZ ;  /* 0x000000262e2e7210 */ /* 0x080fe40007f7e0ff */
[----:B------:R-:W-:-:S02]  /*44d90*/  IADD3 R39, P4, R39, R38, RZ ;  /* 0x0000002627277210 */ /* 0x000fc40007f9e0ff */
[----:B------:R-:W-:Y:S01]  /*44da0*/  SEL R36, R36, RZ, !P0 ;  /* 0x000000ff24247207 */ /* 0x000fe20004000000 */
[----:B------:R-:W-:Y:S03]  /*44db0*/  STL [R1+0x514], R46 ;  /* 0x0005142e01007387 */ /* 0x000fe60000100800 */
        /* <DEDUP_REMOVED lines=57> */
[----:B----4-:R-:W3:Y:S04]  /*45150*/  LDL.LU R42, [R1+0x68c] ;  /* 0x00068c00012a7983 */ /* 0x010ee80000300800 */
[----:B------:R1:W-:Y:S01]  /*45160*/  LDGSTS.E [R3+0x12c00], [R36.64], P2 ;  /* 0x12c0000024037fae */ /* 0x0003e20009121848 */
[----:B------:R-:W-:Y:S02]  /*45170*/  IADD3 R46, P3, R46, R38, RZ ;  /* 0x000000262e2e7210 */ /* 0x000fe40007f7e0ff */
[----:B-1----:R-:W-:-:S03]  /*45180*/  SEL R36, RZ, 0x4, !P1 ;  /* 0x00000004ff247807 */ /* 0x002fc60004800000 */
[----:B------:R-:W-:Y:S01]  /*45190*/  IMAD.X R47, R47, 0x1, R2, P3 ;  /* 0x000000012f2f7824 */ /* 0x000fe200018e0602 */
[----:B------:R1:W-:Y:S01]  /*451a0*/  STL [R1+0x5d4], R46 ;  /* 0x0005d42e01007387 */ /* 0x0003e20000100800 */
[----:B------:R-:W-:-:S03]  /*451b0*/  SEL R36, R36, RZ, !P0 ;  /* 0x000000ff24247207 */ /* 0x000fc60004000000 */
[----:B------:R1:W-:Y:S01]  /*451c0*/  STL [R1+0x5d0], R47 ;  /* 0x0005d02f01007387 */ /* 0x0003e20000100800 */
[----:B------:R-:W-:Y:S01]  /*451d0*/  IMAD.MOV.U32 R37, RZ, RZ, R47 ;  /* 0x000000ffff257224 */ /* 0x000fe200078e002f */
[----:B------:R-:W-:Y:S01]  /*451e0*/  ISETP.NE.U32.AND P1, PT, R36, RZ, PT ;  /* 0x000000ff2400720c */ /* 0x000fe20003f25070 */
[----:B------:R-:W-:-:S05]  /*451f0*/  IMAD.MOV.U32 R36, RZ, RZ, R46 ;  /* 0x000000ffff247224 */ /* 0x000fca00078e002e */
[----:B------:R1:W-:Y:S01]  /*45200*/  LDGSTS.E [R3+0x12e00], [R36.64], P2 ;  /* 0x12e0000024037fae */ /* 0x0003e20009121848 */
[----:B------:R-:W-:-:S04]  /*45210*/  IADD3 R39, P4, R39, R38, RZ ;  /* 0x0000002627277210 */ /* 0x000fc80007f9e0ff */
[----:B------:R-:W-:Y:S01]  /*45220*/  IADD3.X R45, R45, R2, RZ, P4, !PT ;  /* 0x000000022d2d7210 */ /* 0x000fe200027fe4ff */
[----:B------:R-:W-:Y:S04]  /*45230*/  STL [R1+0x60c], R39 ;  /* 0x00060c2701007387 */ /* 0x000fe80000100800 */
[----:B------:R-:W3:Y:S04]  /*45240*/  LDL.LU R56, [R1+0x650] ;  /* 0x0006500001387983 */ /* 0x000ee80000300800 */
[----:B------:R1:W-:Y:S04]  /*45250*/  STL [R1+0x608], R45 ;  /* 0x0006082d01007387 */ /* 0x0003e80000100800 */
[----:B-1----:R-:W3:Y:S01]  /*45260*/  LDL.LU R46, [R1+0x688] ;  /* 0x00068800012e7983 */ /* 0x002ee20000300800 */
[----:B------:R-:W-:-:S03]  /*45270*/  IMAD.MOV.U32 R37, RZ, RZ, R45 ;  /* 0x000000ffff257224 */ /* 0x000fc600078e002d */
[----:B------:R-:W3:Y:S04]  /*45280*/  LDL.LU R47, [R1+0x690] ;  /* 0x00069000012f7983 */ /* 0x000ee80000300800 */
        /* <DEDUP_REMOVED lines=33> */
[----:B------:R-:W-:Y:S01]  /*454a0*/  IMAD.MOV.U32 R36, RZ, RZ, R55 ;  /* 0x000000ffff247224 */ /* 0x000fe200078e0037 */
[----:B------:R-:W-:Y:S01]  /*454b0*/  STL [R1+0x654], R55 ;  /* 0x0006543701007387 */ /* 0x000fe20000100800 */
[----:B------:R-:W-:-:S04]  /*454c0*/  IMAD.X R56, R56, 0x1, R2, P3 ;  /* 0x0000000138387824 */ /* 0x000fc800018e0602 */
[----:B------:R-:W-:Y:S01]  /*454d0*/  IMAD.MOV.U32 R37, RZ, RZ, R56 ;  /* 0x000000ffff257224 */ /* 0x000fe200078e0038 */
[----:B------:R-:W-:-:S04]  /*454e0*/  IADD3.X R46, R46, R2, RZ, P4, !PT ;  /* 0x000000022e2e7210 */ /* 0x000fc800027fe4ff */
[----:B------:R1:W-:Y:S01]  /*454f0*/  LDGSTS.E [R3+0x14e00], [R36.64], P2 ;  /* 0x14e0000024037fae */ /* 0x0003e20009121848 */
[----:B------:R-:W-:Y:S02]  /*45500*/  ISETP.GT.AND P2, PT, R0, 0x5b, PT ;  /* 0x0000005b0000780c */ /* 0x000fe40003f44270 */
[----:B------:R-:W-:Y:S01]  /*45510*/  IADD3 R45, P3, R45, R38, RZ ;  /* 0x000000262d2d7210 */ /* 0x000fe20007f7e0ff */
[----:B------:R-:W-:Y:S01]  /*45520*/  STL [R1+0x650], R56 ;  /* 0x0006503801007387 */ /* 0x000fe20000100800 */
[----:B-1----:R-:W-:Y:S01]  /*45530*/  MOV R36, R42 ;  /* 0x0000002a00247202 */ /* 0x002fe20000000f00 */
[----:B------:R-:W-:Y:S02]  /*45540*/  IMAD.MOV.U32 R37, RZ, RZ, R46 ;  /* 0x000000ffff257224 */ /* 0x000fe400078e002e */
[----:B------:R-:W-:Y:S01]  /*45550*/  STL [R1+0x68c], R42 ;  /* 0x00068c2a01007387 */ /* 0x000fe20000100800 */
[----:B------:R-:W-:Y:S01]  /*45560*/  IMAD.X R47, R47, 0x1, R2, P3 ;  /* 0x000000012f2f7824 */ /* 0x000fe200018e0602 */
[----:B------:R-:W-:-:S02]  /*45570*/  IADD3 R39, P4, R39, R38, RZ ;  /* 0x0000002627277210 */ /* 0x000fc40007f9e0ff */
[----:B------:R1:W-:Y:S04]  /*45580*/  LDGSTS.E [R3+0x15c00], [R36.64], P1 ;  /* 0x15c0000024037fae */ /* 0x0003e80008921848 */
[----:B------:R1:W-:Y:S01]  /*45590*/  STL [R1+0x688], R46 ;  /* 0x0006882e01007387 */ /* 0x0003e20000100800 */
[----:B------:R-:W-:Y:S02]  /*455a0*/  IADD3.X R49, R49, R2, RZ, P4, !PT ;  /* 0x0000000231317210 */ /* 0x000fe400027fe4ff */
[----:B-1----:R-:W-:Y:S01]  /*455b0*/  SEL R36, RZ, 0x4, !P2 ;  /* 0x00000004ff247807 */ /* 0x002fe20005000000 */
[----:B------:R-:W3:Y:S01]  /*455c0*/  LDL.LU R46, [R1+0x714] ;  /* 0x00071400012e7983 */ /* 0x000ee20000300800 */
        /* <DEDUP_REMOVED lines=16> */
[----:B------:R-:W3:Y:S04]  /*456d0*/  LDL.LU R39, [R1+0x78c] ;  /* 0x00078c0001277983 */ /* 0x000ee80000300800 */
[----:B------:R1:W-:Y:S02]  /*456e0*/  LDGSTS.E [R3+0x16c00], [R36.64], P2 ;  /* 0x16c0000024037fae */ /* 0x0003e40009121848 */
        /* <DEDUP_REMOVED lines=15> */
[----:B------:R1:W-:Y:S01]  /*457e0*/  LDGSTS.E [R3+0x16e00], [R36.64], P2 ;  /* 0x16e0000024037fae */ /* 0x0003e20009121848 */
[----:B------:R-:W-:-:S03]  /*457f0*/  ISETP.GT.AND P2, PT, R0, 0x63, PT ;  /* 0x000000630000780c */ /* 0x000fc60003f44270 */
[----:B--2---:R-:W2:Y:S01]  /*45800*/  LDL.LU R48, [R1+0x790] ;  /* 0x0007900001307983 */ /* 0x004ea20000300800 */
[----:B-1----:R-:W-:Y:S01]  /*45810*/  MOV R36, R41 ;  /* 0x0000002900247202 */ /* 0x002fe20000000f00 */
[----:B------:R-:W-:Y:S02]  /*45820*/  IMAD.MOV.U32 R37, RZ, RZ, R43 ;  /* 0x000000ffff257224 */ /* 0x000fe400078e002b */
[----:B----4-:R-:W4:Y:S04]  /*45830*/  LDL.LU R43, [R1+0x794] ;  /* 0x00079400012b7983 */ /* 0x010f280000300800 */
[----:B------:R1:W-:Y:S04]  /*45840*/  LDGSTS.E [R3+0x17c00], [R36.64], P1 ;  /* 0x17c0000024037fae */ /* 0x0003e80008921848 */
[----:B------:R-:W2:Y:S04]  /*45850*/  LDL.LU R49, [R1+0x7c8] ;  /* 0x0007c80001317983 */ /* 0x000ea80000300800 */
[----:B------:R-:W2:Y:S01]  /*45860*/  LDL.LU R41, [R1+0x7cc] ;  /* 0x0007cc0001297983 */ /* 0x000ea20000300800 */
[----:B-1----:R-:W-:-:S04]  /*45870*/  SEL R36, RZ, 0x4, !P2 ;  /* 0x00000004ff247807 */ /* 0x002fc80005000000 */
[----:B------:R-:W-:-:S04]  /*45880*/  SEL R36, R36, RZ, !P0 ;  /* 0x000000ff24247207 */ /* 0x000fc80004000000 */
[----:B------:R-:W-:Y:S02]  /*45890*/  ISETP.NE.U32.AND P2, PT, R36, RZ, PT ;  /* 0x000000ff2400720c */ /* 0x000fe40003f45070 */
[-C--:B------:R-:W-:Y:S02]  /*458a0*/  IADD3 R46, P3, R46, R38.reuse, RZ ;  /* 0x000000262e2e7210 */ /* 0x080fe40007f7e0ff */
[----:B------:R-:W-:-:S03]  /*458b0*/  IADD3 R42, P4, R42, R38, RZ ;  /* 0x000000262a2a7210 */ /* 0x000fc60007f9e0ff */
[----:B------:R-:W-:Y:S01]  /*458c0*/  IMAD.MOV.U32 R36, RZ, RZ, R46 ;  /* 0x000000ffff247224 */ /* 0x000fe200078e002e */
[----:B------:R-:W-:Y:S01]  /*458d0*/  STL [R1+0x714], R46 ;  /* 0x0007142e01007387 */ /* 0x000fe20000100800 */
[----:B------:R-:W-:-:S04]  /*458e0*/  IMAD.X R47, R47, 0x1, R2, P3 ;  /* 0x000000012f2f7824 */ /* 0x000fc800018e0602 */
[----:B------:R-:W-:Y:S01]  /*458f0*/  IMAD.MOV.U32 R37, RZ, RZ, R47 ;  /* 0x000000ffff257224 */ /* 0x000fe200078e002f */
[----:B------:R1:W-:Y:S01]  /*45900*/  STL [R1+0x710], R47 ;  /* 0x0007102f01007387 */ /* 0x0003e20000100800 */
[----:B------:R-:W-:-:S03]  /*45910*/  IADD3.X R45, R45, R2, RZ, P4, !PT ;  /* 0x000000022d2d7210 */ /* 0x000fc600027fe4ff */
[----:B------:R-:W-:Y:S04]  /*45920*/  STL [R1+0x74c], R42 ;  /* 0x00074c2a01007387 */ /* 0x000fe80000100800 */
[----:B------:R1:W-:Y:S04]  /*45930*/  LDGSTS.E [R3+0x17e00], [R36.64], P1 ;  /* 0x17e0000024037fae */ /* 0x0003e80008921848 */
[----:B------:R1:W-:Y:S04]  /*45940*/  STL [R1+0x748], R45 ;  /* 0x0007482d01007387 */ /* 0x0003e80000100800 */
[----:B-1----:R-:W2:Y:S01]  /*45950*/  LDL.LU R47, [R1+0x7d0] ;  /* 0x0007d000012f7983 */ /* 0x002ea20000300800 */
[----:B------:R-:W-:-:S03]  /*45960*/  IMAD.MOV.U32 R37, RZ, RZ, R45 ;  /* 0x000000ffff257224 */ /* 0x000fc600078e002d */
[----:B------:R-:W2:Y:S01]  /*45970*/  LDL.LU R45, [R1+0x7d4] ;  /* 0x0007d400012d7983 */ /* 0x000ea20000300800 */
[----:B------:R-:W-:-:S03]  /*45980*/  MOV R36, R42 ;  /* 0x0000002a00247202 */ /* 0x000fc60000000f00 */
        /* <DEDUP_REMOVED lines=19> */
[----:B----4-:R-:W-:Y:S01]  /*45ac0*/  IADD3 R43, P3, R43, R38, RZ ;  /* 0x000000262b2b7210 */ /* 0x010fe20007f7e0ff */
[----:B------:R-:W-:Y:S04]  /*45ad0*/  STL [R1+0x78c], R39 ;  /* 0x00078c2701007387 */ /* 0x000fe80000100800 */
[----:B------:R1:W-:Y:S01]  /*45ae0*/  LDGSTS.E [R3+0x19c00], [R36.64], P1 ;  /* 0x19c0000024037fae */ /* 0x0003e20008921848 */
[----:B--2---:R-:W-:-:S03]  /*45af0*/  IMAD.X R48, R48, 0x1, R2, P3 ;  /* 0x0000000130307824 */ /* 0x004fc600018e0602 */
        /* <DEDUP_REMOVED lines=26> */
[----:B------:R-:W-:Y:S01]  /*45ca0*/  IADD3 R42, P4, R42, R38, RZ ;  /* 0x000000262a2a7210 */ /* 0x000fe20007f9e0ff */
[----:B------:R1:W-:Y:S01]  /*45cb0*/  STL [R1+0x7d4], R45 ;  /* 0x0007d42d01007387 */ /* 0x0003e20000100800 */
[----:B------:R-:W-:Y:S02]  /*45cc0*/  SEL R36, R36, RZ, !P0 ;  /* 0x000000ff24247207 */ /* 0x000fe40004000000 */
[----:B------:R-:W-:Y:S01]  /*45cd0*/  IADD3.X R46, R46, R2, RZ, P4, !PT ;  /* 0x000000022e2e7210 */ /* 0x000fe200027fe4ff */
[----:B------:R1:W-:Y:S04]  /*45ce0*/  STL [R1+0x7d0], R47 ;  /* 0x0007d02f01007387 */ /* 0x0003e80000100800 */
[----:B------:R-:W-:Y:S01]  /*45cf0*/  STL [R1+0x80c], R42 ;  /* 0x00080c2a01007387 */ /* 0x000fe20000100800 */
[----:B------:R-:W-:-:S03]  /*45d00*/  ISETP.NE.U32.AND P1, PT, R36, RZ, PT ;  /* 0x000000ff2400720c */ /* 0x000fc60003f25070 */
[----:B------:R-:W3:Y:S01]  /*45d10*/  LDL.LU R56, [R1+0x850] ;  /* 0x0008500001387983 */ /* 0x000ee20000300800 */
[----:B------:R-:W-:-:S03]  /*45d20*/  IMAD.MOV.U32 R36, RZ, RZ, R45 ;  /* 0x000000ffff247224 */ /* 0x000fc600078e002d */
[----:B------:R1:W-:Y:S04]  /*45d30*/  STL [R1+0x808], R46 ;  /* 0x0008082e01007387 */ /* 0x0003e80000100800 */
[----:B-1----:R-:W3:Y:S01]  /*45d40*/  LDL.LU R45, [R1+0x888] ;  /* 0x00088800012d7983 */ /* 0x002ee20000300800 */
[----:B------:R-:W-:-:S03]  /*45d50*/  IMAD.MOV.U32 R37, RZ, RZ, R47 ;  /* 0x000000ffff257224 */ /* 0x000fc600078e002f */
[----:B------:R-:W3:Y:S04]  /*45d60*/  LDL.LU R49, [R1+0x890] ;  /* 0x0008900001317983 */ /* 0x000ee80000300800 */
[----:B------:R1:W-:Y:S01]  /*45d70*/  LDGSTS.E [R3+0x1ae00], [R36.64], P2 ;  /* 0x1ae0000024037fae */ /* 0x0003e20009121848 */
[----:B------:R-:W-:-:S03]  /*45d80*/  ISETP.GT.AND P2, PT, R0, 0x73, PT ;  /* 0x000000730000780c */ /* 0x000fc60003f44270 */
[----:B------:R-:W3:Y:S01]  /*45d90*/  LDL.LU R47, [R1+0x894] ;  /* 0x00089400012f7983 */ /* 0x000ee20000300800 */
[----:B-1----:R-:W-:Y:S01]  /*45da0*/  MOV R36, R42 ;  /* 0x0000002a00247202 */ /* 0x002fe20000000f00 */
[----:B------:R-:W-:Y:S02]  /*45db0*/  IMAD.MOV.U32 R37, RZ, RZ, R46 ;  /* 0x000000ffff257224 */ /* 0x000fe400078e002e */
[----:B------:R-:W3:Y:S04]  /*45dc0*/  LDL.LU R46, [R1+0x8c8] ;  /* 0x0008c800012e7983 */ /* 0x000ee80000300800 */
[----:B------:R1:W-:Y:S04]  /*45dd0*/  LDGSTS.E [R3+0x1bc00], [R36.64], P1 ;  /* 0x1bc0000024037fae */ /* 0x0003e80008921848 */
[----:B------:R-:W3:Y:S01]  /*45de0*/  LDL.LU R42, [R1+0x8cc] ;  /* 0x0008cc00012a7983 */ /* 0x000ee20000300800 */
        /* <DEDUP_REMOVED lines=18> */
[----:B---3--:R-:W2:Y:S01]  /*45f10*/  LDL.LU R43, [R1+0x8d4] ;  /* 0x0008d400012b7983 */ /* 0x008ea20000300800 */
[----:B------:R-:W-:-:S03]  /*45f20*/  IADD3 R55, P3, R55, R38, RZ ;  /* 0x0000002637377210 */ /* 0x000fc60007f7e0ff */
[----:B------:R1:W-:Y:S01]  /*45f30*/  LDGSTS.E [R3+0x1cc00], [R36.64], P2 ;  /* 0x1cc0000024037fae */ /* 0x0003e20009121848 */
[----:B------:R-:W-:-:S03]  /*45f40*/  IADD3 R41, P4, R41, R38, RZ ;  /* 0x0000002629297210 */ /* 0x000fc60007f9e0ff */
[----:B------:R-:W3:Y:S04]  /*45f50*/  LDL.LU R39, [R1+0x90c] ;  /* 0x00090c0001277983 */ /* 0x000ee80000300800 */
[----:B------:R-:W3:Y:S01]  /*45f60*/  LDL.LU R44, [R1+0x914] ;  /* 0x00091400012c7983 */ /* 0x000ee20000300800 */
[----:B-1----:R-:W-:-:S04]  /*45f70*/  SEL R36, RZ, 0x4, !P1 ;  /* 0x00000004ff247807 */ /* 0x002fc80004800000 */
[----:B------:R-:W-:-:S04]  /*45f80*/  SEL R36, R36, RZ, !P0 ;  /* 0x000000ff24247207 */ /* 0x000fc80004000000 */
[----:B------:R-:W-:Y:S01]  /*45f90*/  ISETP.NE.U32.AND P1, PT, R36, RZ, PT ;  /* 0x000000ff2400720c */ /* 0x000fe20003f25070 */
[----:B------:R-:W-:Y:S01]  /*45fa0*/  IMAD.MOV.U32 R36, RZ, RZ, R55 ;  /* 0x000000ffff247224 */ /* 0x000fe200078e0037 */
[----:B------:R-:W-:Y:S01]  /*45fb0*/  STL [R1+0x854], R55 ;  /* 0x0008543701007387 */ /* 0x000fe20000100800 */
[----:B------:R-:W-:-:S04]  /*45fc0*/  IMAD.X R56, R56, 0x1, R2, P3 ;  /* 0x0000000138387824 */ /* 0x000fc800018e0602 */
[----:B------:R-:W-:Y:S01]  /*45fd0*/  IMAD.MOV.U32 R37, RZ, RZ, R56 ;  /* 0x000000ffff257224 */ /* 0x000fe200078e0038 */
[----:B------:R-:W-:Y:S01]  /*45fe0*/  STL [R1+0x850], R56 ;  /* 0x0008503801007387 */ /* 0x000fe20000100800 */
[----:B------:R-:W-:-:S03]  /*45ff0*/  IADD3.X R45, R45, R2, RZ, P4, !PT ;  /* 0x000000022d2d7210 */ /* 0x000fc600027fe4ff */
[----:B------:R1:W-:Y:S04]  /*46000*/  STL [R1+0x88c], R41 ;  /* 0x00088c2901007387 */ /* 0x0003e80000100800 */
[----:B------:R1:W-:Y:S04]  /*46010*/  LDGSTS.E [R3+0x1ce00], [R36.64], P2 ;  /* 0x1ce0000024037fae */ /* 0x0003e80009121848 */
[----:B------:R1:W-:Y:S02]  /*46020*/  STL [R1+0x888], R45 ;  /* 0x0008882d01007387 */ /* 0x0003e40000100800 */
[----:B-1----:R-:W-:-:S02]  /*46030*/  MOV R36, R41 ;  /* 0x0000002900247202 */ /* 0x002fc40000000f00 */
[----:B------:R-:W3:Y:S01]  /*46040*/  LDL.LU R41, [R1+0x908] ;  /* 0x0009080001297983 */ /* 0x000ee20000300800 */
[----:B------:R-:W-:-:S03]  /*46050*/  IMAD.MOV.U32 R37, RZ, RZ, R45 ;  /* 0x000000ffff257224 */ /* 0x000fc600078e002d */
[----:B------:R-:W3:Y:S01]  /*46060*/  LDL.LU R45, [R1+0x910] ;  /* 0x00091000012d7983 */ /* 0x000ee20000300800 */
[----:B------:R-:W-:-:S03]  /*46070*/  ISETP.GT.AND P2, PT, R0, 0x7b, PT ;  /* 0x0000007b0000780c */ /* 0x000fc60003f44270 */
[----:B------:R1:W-:Y:S01]  /*46080*/  LDGSTS.E [R3+0x1dc00], [R36.64], P1 ;  /* 0x1dc0000024037fae */ /* 0x0003e20008921848 */
[-C--:B------:R-:W-:Y:S02]  /*46090*/  IADD3 R47, P3, R47, R38.reuse, RZ ;  /* 0x000000262f2f7210 */ /* 0x080fe40007f7e0ff */
[----:B------:R-:W-:-:S03]  /*460a0*/  IADD3 R42, P4, R42, R38, RZ ;  /* 0x000000262a2a7210 */ /* 0x000fc60007f9e0ff */
[----:B------:R-:W-:Y:S01]  /*460b0*/  IMAD.X R49, R49, 0x1, R2, P3 ;  /* 0x0000000131317824 */ /* 0x000fe200018e0602 */
[----:B-1----:R-:W-:-:S04]  /*460c0*/  SEL R36, RZ, 0x4, !P2 ;  /* 0x00000004ff247807 */ /* 0x002fc80005000000 */
[----:B------:R-:W-:Y:S01]  /*460d0*/  SEL R36, R36, RZ, !P0 ;  /* 0x000000ff24247207 */ /* 0x000fe20004000000 */
[----:B------:R-:W-:-:S03]  /*460e0*/  IMAD.MOV.U32 R37, RZ, RZ, R49 ;  /* 0x000000ffff257224 */ /* 0x000fc600078e0031 */
[----:B------:R-:W-:Y:S01]  /*460f0*/  ISETP.NE.U32.AND P2, PT, R36, RZ, PT ;  /* 0x000000ff2400720c */ /* 0x000fe20003f45070 */
[----:B------:R-:W-:Y:S01]  /*46100*/  IMAD.MOV.U32 R36, RZ, RZ, R47 ;  /* 0x000000ffff247224 */ /* 0x000fe200078e002f */
[----:B------:R-:W-:-:S04]  /*46110*/  IADD3.X R46, R46, R2, RZ, P4, !PT ;  /* 0x000000022e2e7210 */ /* 0x000fc800027fe4ff */
[----:B------:R1:W-:Y:S01]  /*46120*/  LDGSTS.E [R3+0x1de00], [R36.64], P1 ;  /* 0x1de0000024037fae */ /* 0x0003e20008921848 */
[----:B------:R-:W-:-:S03]  /*46130*/  ISETP.GT.AND P1, PT, R0, 0x7f, PT ;  /* 0x0000007f0000780c */ /* 0x000fc60003f24270 */
[----:B------:R-:W-:Y:S04]  /*46140*/  STL [R1+0x894], R47 ;  /* 0x0008942f01007387 */ /* 0x000fe80000100800 */
[----:B------:R-:W-:Y:S01]  /*46150*/  STL [R1+0x890], R49 ;  /* 0x0008903101007387 */ /* 0x000fe20000100800 */
[----:B-1----:R-:W-:Y:S01]  /*46160*/  MOV R36, R42 ;  /* 0x0000002a00247202 */ /* 0x002fe20000000f00 */
[----:B------:R-:W-:Y:S02]  /*46170*/  IMAD.MOV.U32 R37, RZ, RZ, R46 ;  /* 0x000000ffff257224 */ /* 0x000fe400078e002e */
[----:B------:R-:W-:Y:S04]  /*46180*/  STL [R1+0x8cc], R42 ;  /* 0x0008cc2a01007387 */ /* 0x000fe80000100800 */
[----:B------:R1:W-:Y:S04]  /*46190*/  LDGSTS.E [R3+0x1ec00], [R36.64], P2 ;  /* 0x1ec0000024037fae */ /* 0x0003e80009121848 */
[----:B------:R1:W-:Y:S04]  /*461a0*/  STL [R1+0x8c8], R46 ;  /* 0x0008c82e01007387 */ /* 0x0003e80000100800 */
[----:B------:R-:W3:Y:S01]  /*461b0*/  LDL.LU R55, [R1+0x918] ;  /* 0x0009180001377983 */ /* 0x000ee20000300800 */
[----:B-1----:R-:W-:-:S03]  /*461c0*/  SEL R36, RZ, 0x4, !P1 ;  /* 0x00000004ff247807 */ /* 0x002fc60004800000 */
[----:B------:R-:W3:Y:S01]  /*461d0*/  LDL.LU R46, [R1+0x91c] ;  /* 0x00091c00012e7983 */ /* 0x000ee20000300800 */
[----:B------:R-:W-:-:S03]  /*461e0*/  SEL R36, R36, RZ, !P0 ;  /* 0x000000ff24247207 */ /* 0x000fc60004000000 */
[----:B------:R-:W3:Y:S01]  /*461f0*/  LDL.LU R47, [R1+0x958] ;  /* 0x00095800012f7983 */ /* 0x000ee20000300800 */
[----:B------:R-:W-:-:S03]  /*46200*/  ISETP.NE.U32.AND P1, PT, R36, RZ, PT ;  /* 0x000000ff2400720c */ /* 0x000fc60003f25070 */
[----:B------:R-:W3:Y:S04]  /*46210*/  LDL.LU R42, [R1+0x95c] ;  /* 0x00095c00012a7983 */ /* 0x000ee80000300800 */
[----:B------:R-:W1:Y:S01]  /*46220*/  S2R R49, SR_TID.X ;  /* 0x0000000000317919 */ /* 0x000e620000002100 */
        /* <DEDUP_REMOVED lines=9> */
[----:B------:R-:W4:Y:S04]  /*462c0*/  LDL.LU R38, [R1+0x99c] ;  /* 0x00099c0001267983 */ /* 0x000f280000300800 */
[----:B---3--:R-:W3:Y:S04]  /*462d0*/  LDL.LU R43, [R1+0x9dc] ;  /* 0x0009dc00012b7983 */ /* 0x008ee80000300800 */
[----:B------:R1:W-:Y:S04]  /*462e0*/  STL [R1+0x90c], R39 ;  /* 0x00090c2701007387 */ /* 0x0003e80000100800 */
[----:B------:R-:W-:Y:S01]  /*462f0*/  STL [R1+0x914], R44 ;  /* 0x0009142c01007387 */ /* 0x000fe20000100800 */
[----:B--2---:R-:W-:Y:S01]  /*46300*/  IMAD.MOV.U32 R36, RZ, RZ, R39 ;  /* 0x000000ffff247224 */ /* 0x004fe200078e0027 */
[----:B-1----:R-:W-:Y:S01]  /*46310*/  LOP3.LUT R39, R49, 0x7f, RZ, 0xc0, !PT ;  /* 0x0000007f31277812 */ /* 0x002fe200078ec0ff */
[----:B------:R-:W-:-:S04]  /*46320*/  IMAD.X R41, R41, 0x1, R2, P2 ;  /* 0x0000000129297824 */ /* 0x000fc800010e0602 */
[----:B------:R-:W-:Y:S01]  /*46330*/  IMAD.MOV.U32 R37, RZ, RZ, R41 ;  /* 0x000000ffff257224 */ /* 0x000fe200078e0029 */
[----:B------:R1:W-:Y:S01]  /*46340*/  STL [R1+0x908], R41 ;  /* 0x0009082901007387 */ /* 0x0003e20000100800 */
[----:B------:R-:W-:-:S03]  /*46350*/  IADD3.X R45, R45, R2, RZ, P3, !PT ;  /* 0x000000022d2d7210 */ /* 0x000fc60001ffe4ff */
[----:B------:R2:W-:Y:S04]  /*46360*/  LDGSTS.E [R3+0x1fc00], [R36.64], P1 ;  /* 0x1fc0000024037fae */ /* 0x0005e80008921848 */
[----:B-1----:R-:W3:Y:S04]  /*46370*/  LDL.LU R41, [R1+0x998] ;  /* 0x0009980001297983 */ /* 0x002ee80000300800 */
[----:B------:R-:W3:Y:S01]  /*46380*/  LDL.LU R48, [R1+0x9d8] ;  /* 0x0009d80001307983 */ /* 0x000ee20000300800 */
[----:B--2---:R-:W-:Y:S01]  /*46390*/  MOV R36, R44 ;  /* 0x0000002c00247202 */ /* 0x004fe20000000f00 */
[----:B------:R-:W-:-:S02]  /*463a0*/  IMAD.MOV.U32 R37, RZ, RZ, R45 ;  /* 0x000000ffff257224 */ /* 0x000fc400078e002d */
[----:B------:R1:W-:Y:S04]  /*463b0*/  STL [R1+0x910], R45 ;  /* 0x0009102d01007387 */ /* 0x0003e80000100800 */
[----:B------:R-:W2:Y:S04]  /*463c0*/  LDL.LU R49, [R1+0xa18] ;  /* 0x000a180001317983 */ /* 0x000ea80000300800 */
[----:B------:R-:W2:Y:S04]  /*463d0*/  LDL.LU R44, [R1+0xa1c] ;  /* 0x000a1c00012c7983 */ /* 0x000ea80000300800 */
[----:B------:R1:W-:Y:S01]  /*463e0*/  LDGSTS.E [R3+0x1fe00], [R36.64], P1 ;  /* 0x1fe0000024037fae */ /* 0x0003e20008921848 */
[----:B------:R-:W-:-:S03]  /*463f0*/  ISETP.GE.AND P1, PT, R39, R0, PT ;  /* 0x000000002700720c */ /* 0x000fc60003f26270 */
[----:B-1----:R-:W2:Y:S04]  /*46400*/  LDL.LU R45, [R1+0xa58] ;  /* 0x000a5800012d7983 */ /* 0x002ea80000300800 */
[----:B------:R-:W2:Y:S01]  /*46410*/  LDL.LU R39, [R1+0xa5c] ;  /* 0x000a5c0001277983 */ /* 0x000ea20000300800 */
[----:B------:R-:W-:-:S03]  /*46420*/  SEL R0, RZ, 0x4, P1 ;  /* 0x00000004ff007807 */ /* 0x000fc60000800000 */
[----:B------:R-:W0:Y:S01]  /*46430*/  LDGDEPBAR ;  /* 0x00000000000079af */ /* 0x000e220000000000 */
[----:B------:R-:W-:-:S04]  /*46440*/  SEL R0, R0, RZ, !P0 ;  /* 0x000000ff00007207 */ /* 0x000fc80004000000 */
[----:B------:R-:W-:Y:S01]  /*46450*/  ISETP.NE.U32.AND P0, PT, R0, RZ, PT ;  /* 0x000000ff0000720c */ /* 0x000fe20003f05070 */
[----:B------:R-:W-:Y:S01]  /*46460*/  IMAD.U32 R0, RZ, RZ, UR5 ;  /* 0x00000005ff007e24 */ /* 0x000fe2000f8e00ff */
[----:B------:R-:W-:-:S04]  /*46470*/  IADD3 R46, P1, R46, UR7, RZ ;  /* 0x000000072e2e7c10 */ /* 0x000fc8000ff3e0ff */
[----:B------:R-:W-:Y:S02]  /*46480*/  IADD3.X R55, R55, UR6, RZ, P1, !PT ;  /* 0x0000000637377c10 */ /* 0x000fe40008ffe4ff */
[----:B------:R-:W-:Y:S01]  /*46490*/  IADD3 R42, P2, R42, UR7, RZ ;  /* 0x000000072a2a7c10 */ /* 0x000fe2000ff5e0ff */
[----:B------:R1:W-:Y:S01]  /*464a0*/  STL [R1+0x91c], R46 ;  /* 0x00091c2e01007387 */ /* 0x0003e20000100800 */
[----:B------:R-:W-:Y:S01]  /*464b0*/  LEA R0, R0, R50, 0x10 ;  /* 0x0000003200007211 */ /* 0x000fe200078e80ff */
[----:B------:R-:W-:Y:S01]  /*464c0*/  IMAD.MOV.U32 R36, RZ, RZ, R46 ;  /* 0x000000ffff247224 */ /* 0x000fe200078e002e */
[----:B------:R-:W-:Y:S01]  /*464d0*/  IADD3.X R47, R47, UR6, RZ, P2, !PT ;  /* 0x000000062f2f7c10 */ /* 0x000fe200097fe4ff */
[----:B------:R-:W-:Y:S01]  /*464e0*/  IMAD.MOV.U32 R37, RZ, RZ, R55 ;  /* 0x000000ffff257224 */ /* 0x000fe200078e0037 */
[----:B------:R-:W-:Y:S04]  /*464f0*/  STL [R1+0x95c], R42 ;  /* 0x00095c2a01007387 */ /* 0x000fe80000100800 */
[----:B------:R-:W-:Y:S04]  /*46500*/  STL [R1+0x918], R55 ;  /* 0x0009183701007387 */ /* 0x000fe80000100800 */
[----:B-1----:R-:W2:Y:S04]  /*46510*/  LDL.LU R46, [R1+0xa9c] ;  /* 0x000a9c00012e7983 */ /* 0x002ea80000300800 */
[----:B------:R1:W-:Y:S04]  /*46520*/  STL [R1+0x958], R47 ;  /* 0x0009582f01007387 */ /* 0x0003e80000100800 */
[----:B------:R1:W-:Y:S04]  /*46530*/  LDGSTS.E [R0+0x60000], [R36.64], P0 ;  /* 0x6000000024007fae */ /* 0x0003e80008121848 */
[----:B------:R-:W2:Y:S01]  /*46540*/  LDL.LU R3, [R1+0xadc] ;  /* 0x000adc0001037983 */ /* 0x000ea20000300800 */
[----:B-1----:R-:W-:-:S03]  /*46550*/  IMAD.MOV.U32 R37, RZ, RZ, R47 ;  /* 0x000000ffff257224 */ /* 0x002fc600078e002f */
[----:B------:R-:W2:Y:S01]  /*46560*/  LDL.LU R47, [R1+0xa98] ;  /* 0x000a9800012f7983 */ /* 0x000ea20000300800 */
[----:B------:R-:W-:-:S03]  /*46570*/  MOV R36, R42 ;  /* 0x0000002a00247202 */ /* 0x000fc60000000f00 */
[----:B------:R-:W2:Y:S04]  /*46580*/  LDL.LU R42, [R1+0xad8] ;  /* 0x000ad800012a7983 */ /* 0x000ea80000300800 */
[----:B------:R1:W-:Y:S01]  /*46590*/  LDGSTS.E [R0+0x61000], [R36.64], P0 ;  /* 0x6100000024007fae */ /* 0x0003e20008121848 */
[----:B----4-:R-:W-:Y:S02]  /*465a0*/  IADD3 R38, P1, R38, UR7, RZ ;  /* 0x0000000726267c10 */ /* 0x010fe4000ff3e0ff */
[----:B---3--:R-:W-:-:S03]  /*465b0*/  IADD3 R43, P2, R43, UR7, RZ ;  /* 0x000000072b2b7c10 */ /* 0x008fc6000ff5e0ff */
[----:B------:R-:W-:Y:S01]  /*465c0*/  STL [R1+0x99c], R38 ;  /* 0x00099c2601007387 */ /* 0x000fe20000100800 */
[----:B-1----:R-:W-:Y:S01]  /*465d0*/  IMAD.MOV.U32 R36, RZ, RZ, R38 ;  /* 0x000000ffff247224 */ /* 0x002fe200078e0026 */
[----:B------:R-:W-:Y:S02]  /*465e0*/  IADD3.X R41, R41, UR6, RZ, P1, !PT ;  /* 0x0000000629297c10 */ /* 0x000fe40008ffe4ff */
[----:B------:R-:W-:-:S03]  /*465f0*/  IADD3.X R48, R48, UR6, RZ, P2, !PT ;  /* 0x0000000630307c10 */ /* 0x000fc600097fe4ff */
[----:B------:R1:W-:Y:S01]  /*46600*/  STL [R1+0x998], R41 ;  /* 0x0009982901007387 */ /* 0x0003e20000100800 */
[----:B------:R-:W-:-:S03]  /*46610*/  MOV R37, R41 ;  /* 0x0000002900257202 */ /* 0x000fc60000000f00 */
[----:B------:R-:W-:Y:S04]  /*46620*/  STL [R1+0x9dc], R43 ;  /* 0x0009dc2b01007387 */ /* 0x000fe80000100800 */
[----:B------:R3:W-:Y:S04]  /*46630*/  LDGSTS.E [R0+0x62000], [R36.64], P0 ;  /* 0x6200000024007fae */ /* 0x0007e80008121848 */
[----:B-1----:R-:W4:Y:S01]  /*46640*/  LDL.LU R41, [R1+0xb1c] ;  /* 0x000b1c0001297983 */ /* 0x002f220000300800 */
[----:B--2---:R-:W-:-:S03]  /*46650*/  IADD3 R44, P1, R44, UR7, RZ ;  /* 0x000000072c2c7c10 */ /* 0x004fc6000ff3e0ff */
[----:B------:R1:W-:Y:S04]  /*46660*/  STL [R1+0x9d8], R48 ;  /* 0x0009d83001007387 */ /* 0x0003e80000100800 */
[----:B------:R-:W2:Y:S01]  /*46670*/  LDL.LU R38, [R1+0xb5c] ;  /* 0x000b5c0001267983 */ /* 0x000ea20000300800 */
[----:B---3--:R-:W-:-:S03]  /*46680*/  IMAD.MOV.U32 R37, RZ, RZ, R48 ;  /* 0x000000ffff257224 */ /* 0x008fc600078e0030 */
[----:B-1----:R-:W3:Y:S01]  /*46690*/  LDL.LU R48, [R1+0xb18] ;  /* 0x000b180001307983 */ /* 0x002ee20000300800 */
[----:B------:R-:W-:Y:S01]  /*466a0*/  IMAD.MOV.U32 R36, RZ, RZ, R43 ;  /* 0x000000ffff247224 */ /* 0x000fe200078e002b */
[----:B------:R-:W-:Y:S02]  /*466b0*/  IADD3 R39, P2, R39, UR7, RZ ;  /* 0x0000000727277c10 */ /* 0x000fe4000ff5e0ff */
[----:B------:R-:W3:Y:S01]  /*466c0*/  LDL.LU R43, [R1+0xb58] ;  /* 0x000b5800012b7983 */ /* 0x000ee20000300800 */
[----:B------:R-:W-:Y:S02]  /*466d0*/  IADD3.X R49, R49, UR6, RZ, P1, !PT ;  /* 0x0000000631317c10 */ /* 0x000fe40008ffe4ff */
[----:B------:R-:W-:Y:S01]  /*466e0*/  IADD3.X R45, R45, UR6, RZ, P2, !PT ;  /* 0x000000062d2d7c10 */ /* 0x000fe200097fe4ff */
[----:B------:R1:W-:Y:S04]  /*466f0*/  STL [R1+0xa1c], R44 ;  /* 0x000a1c2c01007387 */ /* 0x0003e80000100800 */
[----:B------:R1:W-:Y:S04]  /*46700*/  STL [R1+0xa18], R49 ;  /* 0x000a183101007387 */ /* 0x0003e80000100800 */
[----:B------:R1:W-:Y:S04]  /*46710*/  STL [R1+0xa5c], R39 ;  /* 0x000a5c2701007387 */ /* 0x0003e80000100800 */
[----:B------:R-:W3:Y:S04]  /*46720*/  LDL.LU R55, [R1+0xb9c] ;  /* 0x000b9c0001377983 */ /* 0x000ee80000300800 */
[----:B------:R1:W-:Y:S04]  /*46730*/  LDGSTS.E [R0+0x63000], [R36.64], P0 ;  /* 0x6300000024007fae */ /* 0x0003e80008121848 */
[----:B------:R1:W-:Y:S02]  /*46740*/  STL [R1+0xa58], R45 ;  /* 0x000a582d01007387 */ /* 0x0003e40000100800 */
[----:B-1----:R-:W-:-:S02]  /*46750*/  MOV R36, R44 ;  /* 0x0000002c00247202 */ /* 0x002fc40000000f00 */
[----:B------:R-:W3:Y:S04]  /*46760*/  LDL.LU R44, [R1+0xbdc] ;  /* 0x000bdc00012c7983 */ /* 0x000ee80000300800 */
[----:B------:R-:W3:Y:S01]  /*46770*/  LDL.LU R56, [R1+0xb98] ;  /* 0x000b980001387983 */ /* 0x000ee20000300800 */
[----:B------:R-:W-:-:S03]  /*46780*/  IMAD.MOV.U32 R37, RZ, RZ, R49 ;  /* 0x000000ffff257224 */ /* 0x000fc600078e0031 */
[----:B------:R-:W3:Y:S01]  /*46790*/  LDL.LU R49, [R1+0xbd8] ;  /* 0x000bd80001317983 */ /* 0x000ee20000300800 */
[----:B------:R-:W-:-:S03]  /*467a0*/  IADD3 R46, P1, R46, UR7, RZ ;  /* 0x000000072e2e7c10 */ /* 0x000fc6000ff3e0ff */
[----:B------:R1:W-:Y:S01]  /*467b0*/  LDGSTS.E [R0+0x64000], [R36.64], P0 ;  /* 0x6400000024007fae */ /* 0x0003e20008121848 */
[----:B------:R-:W-:Y:S01]  /*467c0*/  IADD3 R3, P2, R3, UR7, RZ ;  /* 0x0000000703037c10 */ /* 0x000fe2000ff5e0ff */
[----:B-1----:R-:W-:Y:S01]  /*467d0*/  IMAD.MOV.U32 R36, RZ, RZ, R39 ;  /* 0x000000ffff247224 */ /* 0x002fe200078e0027 */
[----:B------:R-:W-:Y:S01]  /*467e0*/  MOV R37, R45 ;  /* 0x0000002d00257202 */ /* 0x000fe20000000f00 */
[----:B------:R-:W3:Y:S01]  /*467f0*/  LDL.LU R39, [R1+0xc1c] ;  /* 0x000c1c0001277983 */ /* 0x000ee20000300800 */
[----:B------:R-:W-:-:S03]  /*46800*/  IADD3.X R47, R47, UR6, RZ, P1, !PT ;  /* 0x000000062f2f7c10 */ /* 0x000fc60008ffe4ff */
[----:B------:R-:W3:Y:S01]  /*46810*/  LDL.LU R45, [R1+0xc5c] ;  /* 0x000c5c00012d7983 */ /* 0x000ee20000300800 */
[----:B------:R-:W-:-:S03]  /*46820*/  IADD3.X R42, R42, UR6, RZ, P2, !PT ;  /* 0x000000062a2a7c10 */ /* 0x000fc600097fe4ff */
[----:B------:R1:W-:Y:S04]  /*46830*/  STL [R1+0xa9c], R46 ;  /* 0x000a9c2e01007387 */ /* 0x0003e80000100800 */
[----:B------:R1:W-:Y:S04]  /*46840*/  LDGSTS.E [R0+0x65000], [R36.64], P0 ;  /* 0x6500000024007fae */ /* 0x0003e80008121848 */
[----:B------:R1:W-:Y:S04]  /*46850*/  STL [R1+0xa98], R47 ;  /* 0x000a982f01007387 */ /* 0x0003e80000100800 */
[----:B------:R1:W-:Y:S02]  /*46860*/  STL [R1+0xadc], R3 ;  /* 0x000adc0301007387 */ /* 0x0003e40000100800 */
[----:B-1----:R-:W-:-:S02]  /*46870*/  IMAD.MOV.U32 R36, RZ, RZ, R46 ;  /* 0x000000ffff247224 */ /* 0x002fc400078e002e */
[----:B------:R-:W3:Y:S01]  /*46880*/  LDL.LU R46, [R1+0xc18] ;  /* 0x000c1800012e7983 */ /* 0x000ee20000300800 */
[----:B------:R-:W-:-:S03]  /*46890*/  IMAD.MOV.U32 R37, RZ, RZ, R47 ;  /* 0x000000ffff257224 */ /* 0x000fc600078e002f */
[----:B------:R1:W-:Y:S04]  /*468a0*/  STL [R1+0xad8], R42 ;  /* 0x000ad82a01007387 */ /* 0x0003e80000100800 */
[----:B------:R-:W3:Y:S04]  /*468b0*/  LDL.LU R47, [R1+0xc58] ;  /* 0x000c5800012f7983 */ /* 0x000ee80000300800 */
[----:B------:R1:W-:Y:S02]  /*468c0*/  LDGSTS.E [R0+0x66000], [R36.64], P0 ;  /* 0x6600000024007fae */ /* 0x0003e40008121848 */
[----:B-1----:R-:W-:Y:S01]  /*468d0*/  MOV R36, R3 ;  /* 0x0000000300247202 */ /* 0x002fe20000000f00 */
[----:B------:R-:W-:Y:S01]  /*468e0*/  IMAD.MOV.U32 R37, RZ, RZ, R42 ;  /* 0x000000ffff257224 */ /* 0x000fe200078e002a */
[----:B------:R-:W3:Y:S04]  /*468f0*/  LDL.LU R3, [R1+0xc9c] ;  /* 0x000c9c0001037983 */ /* 0x000ee80000300800 */
[----:B------:R-:W3:Y:S04]  /*46900*/  LDL.LU R42, [R1+0xcdc] ;  /* 0x000cdc00012a7983 */ /* 0x000ee80000300800 */
[----:B------:R1:W-:Y:S01]  /*46910*/  LDGSTS.E [R0+0x67000], [R36.64], P0 ;  /* 0x6700000024007fae */ /* 0x0003e20008121848 */
[----:B----4-:R-:W-:-:S05]  /*46920*/  IADD3 R41, P1, R41, UR7, RZ ;  /* 0x0000000729297c10 */ /* 0x010fca000ff3e0ff */
[----:B------:R4:W-:Y:S01]  /*46930*/  STL [R1+0xb1c], R41 ;  /* 0x000b1c2901007387 */ /* 0x0009e20000100800 */
[----:B--2---:R-:W-:Y:S02]  /*46940*/  IADD3 R38, P2, R38, UR7, RZ ;  /* 0x0000000726267c10 */ /* 0x004fe4000ff5e0ff */
[----:B---3--:R-:W-:Y:S01]  /*46950*/  IADD3.X R48, R48, UR6, RZ, P1, !PT ;  /* 0x0000000630307c10 */ /* 0x008fe20008ffe4ff */
[----:B-1----:R-:W-:Y:S01]  /*46960*/  IMAD.MOV.U32 R36, RZ, RZ, R41 ;  /* 0x000000ffff247224 */ /* 0x002fe200078e0029 */
[----:B------:R-:W-:-:S03]  /*46970*/  IADD3.X R43, R43, UR6, RZ, P2, !PT ;  /* 0x000000062b2b7c10 */ /* 0x000fc600097fe4ff */
[----:B------:R1:W-:Y:S01]  /*46980*/  STL [R1+0xb18], R48 ;  /* 0x000b183001007387 */ /* 0x0003e20000100800 */
[----:B------:R-:W-:-:S03]  /*46990*/  MOV R37, R48 ;  /* 0x0000003000257202 */ /* 0x000fc60000000f00 */
[----:B------:R2:W-:Y:S04]  /*469a0*/  STL [R1+0xb5c], R38 ;  /* 0x000b5c2601007387 */ /* 0x0005e80000100800 */
[----:B----4-:R-:W3:Y:S04]  /*469b0*/  LDL.LU R41, [R1+0xc98] ;  /* 0x000c980001297983 */ /* 0x010ee80000300800 */
[----:B------:R4:W-:Y:S01]  /*469c0*/  STL [R1+0xb58], R43 ;  /* 0x000b582b01007387 */ /* 0x0009e20000100800 */
[----:B------:R-:W-:-:S03]  /*469d0*/  IADD3 R55, P1, R55, UR7, RZ ;  /* 0x0000000737377c10 */ /* 0x000fc6000ff3e0ff */
[----:B-1----:R-:W3:Y:S04]  /*469e0*/  LDL.LU R48, [R1+0xcd8] ;  /* 0x000cd80001307983 */ /* 0x002ee80000300800 */
[----:B------:R1:W-:Y:S02]  /*469f0*/  LDGSTS.E [R0+0x68000], [R36.64], P0 ;  /* 0x6800000024007fae */ /* 0x0003e40008121848 */
[----:B-1----:R-:W-:Y:S02]  /*46a00*/  IMAD.MOV.U32 R36, RZ, RZ, R38 ;  /* 0x000000ffff247224 */ /* 0x002fe400078e0026 */
[----:B------:R-:W-:Y:S01]  /*46a10*/  IMAD.MOV.U32 R37, RZ, RZ, R43 ;  /* 0x000000ffff257224 */ /* 0x000fe200078e002b */
[----:B------:R-:W-:Y:S01]  /*46a20*/  IADD3 R44, P2, R44, UR7, RZ ;  /* 0x000000072c2c7c10 */ /* 0x000fe2000ff5e0ff */
[----:B--2---:R-:W2:Y:S01]  /*46a30*/  LDL.LU R38, [R1+0x924] ;  /* 0x0009240001267983 */ /* 0x004ea20000300800 */
[----:B------:R-:W-:-:S03]  /*46a40*/  IADD3.X R56, R56, UR6, RZ, P1, !PT ;  /* 0x0000000638387c10 */ /* 0x000fc60008ffe4ff */
[----:B------:R1:W-:Y:S01]  /*46a50*/  LDGSTS.E [R0+0x69000], [R36.64], P0 ;  /* 0x6900000024007fae */ /* 0x0003e20008121848 */
[----:B------:R-:W-:-:S03]  /*46a60*/  IADD3.X R49, R49, UR6, RZ, P2, !PT ;  /* 0x0000000631317c10 */ /* 0x000fc600097fe4ff */
[----:B----4-:R-:W2:Y:S04]  /*46a70*/  LDL.LU R43, [R1+0x964] ;  /* 0x00096400012b7983 */ /* 0x010ea80000300800 */
[----:B------:R-:W-:Y:S01]  /*46a80*/  STL [R1+0xb9c], R55 ;  /* 0x000b9c3701007387 */ /* 0x000fe20000100800 */
[----:B-1----:R-:W-:Y:S01]  /*46a90*/  MOV R36, R55 ;  /* 0x0000003700247202 */ /* 0x002fe20000000f00 */
[----:B------:R-:W-:Y:S02]  /*46aa0*/  IMAD.MOV.U32 R37, RZ, RZ, R56 ;  /* 0x000000ffff257224 */ /* 0x000fe400078e0038 */
[----:B------:R-:W-:Y:S04]  /*46ab0*/  STL [R1+0xb98], R56 ;  /* 0x000b983801007387 */ /* 0x000fe80000100800 */
[----:B------:R1:W-:Y:S04]  /*46ac0*/  STL [R1+0xbdc], R44 ;  /* 0x000bdc2c01007387 */ /* 0x0003e80000100800 */
[----:B------:R1:W-:Y:S04]  /*46ad0*/  LDGSTS.E [R0+0x6a000], [R36.64], P0 ;  /* 0x6a00000024007fae */ /* 0x0003e80008121848 */
[----:B------:R1:W-:Y:S02]  /*46ae0*/  STL [R1+0xbd8], R49 ;  /* 0x000bd83101007387 */ /* 0x0003e40000100800 */
[----:B-1----:R-:W-:-:S02]  /*46af0*/  IMAD.MOV.U32 R36, RZ, RZ, R44 ;  /* 0x000000ffff247224 */ /* 0x002fc400078e002c */
[----:B------:R-:W2:Y:S01]  /*46b00*/  LDL.LU R44, [R1+0x920] ;  /* 0x00092000012c7983 */ /* 0x000ea20000300800 */
[----:B------:R-:W-:-:S03]  /*46b10*/  MOV R37, R49 ;  /* 0x0000003100257202 */ /* 0x000fc60000000f00 */
[----:B------:R-:W2:Y:S01]  /*46b20*/  LDL.LU R49, [R1+0x960] ;  /* 0x0009600001317983 */ /* 0x000ea20000300800 */
[----:B------:R-:W-:Y:S02]  /*46b30*/  IADD3 R39, P1, R39, UR7, RZ ;  /* 0x0000000727277c10 */ /* 0x000fe4000ff3e0ff */
[----:B------:R-:W-:Y:S01]  /*46b40*/  IADD3 R45, P2, R45, UR7, RZ ;  /* 0x000000072d2d7c10 */ /* 0x000fe2000ff5e0ff */
[----:B------:R1:W-:Y:S01]  /*46b50*/  LDGSTS.E [R0+0x6b000], [R36.64], P0 ;  /* 0x6b00000024007fae */ /* 0x0003e20008121848 */
[----:B------:R-:W-:-:S03]  /*46b60*/  IADD3.X R46, R46, UR6, RZ, P1, !PT ;  /* 0x000000062e2e7c10 */ /* 0x000fc60008ffe4ff */
[----:B------:R1:W-:Y:S04]  /*46b70*/  STL [R1+0xc1c], R39 ;  /* 0x000c1c2701007387 */ /* 0x0003e80000100800 */
[----:B------:R1:W-:Y:S01]  /*46b80*/  STL [R1+0xc18], R46 ;  /* 0x000c182e01007387 */ /* 0x0003e20000100800 */
[----:B------:R-:W-:Y:S01]  /*46b90*/  IADD3.X R47, R47, UR6, RZ, P2, !PT ;  /* 0x000000062f2f7c10 */ /* 0x000fe200097fe4ff */
[----:B-1----:R-:W-:Y:S02]  /*46ba0*/  IMAD.MOV.U32 R36, RZ, RZ, R39 ;  /* 0x000000ffff247224 */ /* 0x002fe400078e0027 */
[----:B------:R-:W-:Y:S01]  /*46bb0*/  IMAD.MOV.U32 R37, RZ, RZ, R46 ;  /* 0x000000ffff257224 */ /* 0x000fe200078e002e */
[----:B------:R1:W-:Y:S04]  /*46bc0*/  STL [R1+0xc5c], R45 ;  /* 0x000c5c2d01007387 */ /* 0x0003e80000100800 */
[----:B------:R-:W2:Y:S04]  /*46bd0*/  LDL.LU R39, [R1+0x9a4] ;  /* 0x0009a40001277983 */ /* 0x000ea80000300800 */
[----:B------:R1:W-:Y:S04]  /*46be0*/  STL [R1+0xc58], R47 ;  /* 0x000c582f01007387 */ /* 0x0003e80000100800 */
[----:B------:R1:W-:Y:S04]  /*46bf0*/  LDGSTS.E [R0+0x6c000], [R36.64], P0 ;  /* 0x6c00000024007fae */ /* 0x0003e80008121848 */
[----:B------:R-:W2:Y:S01]  /*46c00*/  LDL.LU R46, [R1+0x9e4] ;  /* 0x0009e400012e7983 */ /* 0x000ea20000300800 */
[----:B------:R-:W-:-:S02]  /*46c10*/  IADD3 R3, P1, R3, UR7, RZ ;  /* 0x0000000703037c10 */ /* 0x000fc4000ff3e0ff */
[----:B-1----:R-:W-:Y:S02]  /*46c20*/  MOV R36, R45 ;  /* 0x0000002d00247202 */ /* 0x002fe40000000f00 */
[----:B------:R-:W2:Y:S01]  /*46c30*/  LDL.LU R45, [R1+0x9a0] ;  /* 0x0009a000012d7983 */ /* 0x000ea20000300800 */
[----:B------:R-:W-:Y:S01]  /*46c40*/  IMAD.MOV.U32 R37, RZ, RZ, R47 ;  /* 0x000000ffff257224 */ /* 0x000fe200078e002f */
[----:B------:R-:W-:Y:S02]  /*46c50*/  IADD3 R42, P2, R42, UR7, RZ ;  /* 0x000000072a2a7c10 */ /* 0x000fe4000ff5e0ff */
[----:B------:R-:W2:Y:S04]  /*46c60*/  LDL.LU R47, [R1+0x9e0] ;  /* 0x0009e000012f7983 */ /* 0x000ea80000300800 */
[----:B------:R1:W-:Y:S04]  /*46c70*/  LDGSTS.E [R0+0x6d000], [R36.64], P0 ;  /* 0x6d00000024007fae */ /* 0x0003e80008121848 */
[----:B------:R-:W-:Y:S01]  /*46c80*/  STL [R1+0xc9c], R3 ;  /* 0x000c9c0301007387 */ /* 0x000fe20000100800 */
[----:B-1----:R-:W-:Y:S01]  /*46c90*/  IMAD.MOV.U32 R36, RZ, RZ, R3 ;  /* 0x000000ffff247224 */ /* 0x002fe200078e0003 */
[----:B------:R-:W-:-:S02]  /*46ca0*/  LOP3.LUT R55, R57, 0x10, RZ, 0x3c, !PT ;  /* 0x0000001039377812 */ /* 0x000fc400078e3cff */
[----:B---3--:R-:W-:-:S04]  /*46cb0*/  IADD3.X R41, R41, UR6, RZ, P1, !PT ;  /* 0x0000000629297c10 */ /* 0x008fc80008ffe4ff */
[----:B------:R-:W-:Y:S01]  /*46cc0*/  MOV R37, R41 ;  /* 0x0000002900257202 */ /* 0x000fe20000000f00 */
[----:B------:R1:W-:Y:S01]  /*46cd0*/  STL [R1+0xc98], R41 ;  /* 0x000c982901007387 */ /* 0x0003e20000100800 */
[----:B------:R-:W-:-:S03]  /*46ce0*/  IADD3.X R48, R48, UR6, RZ, P2, !PT ;  /* 0x0000000630307c10 */ /* 0x000fc600097fe4ff */
[----:B------:R-:W-:Y:S04]  /*46cf0*/  STL [R1+0xcdc], R42 ;  /* 0x000cdc2a01007387 */ /* 0x000fe80000100800 */
[----:B------:R3:W-:Y:S04]  /*46d00*/  LDGSTS.E [R0+0x6e000], [R36.64], P0 ;  /* 0x6e00000024007fae */ /* 0x0007e80008121848 */
[----:B-1----:R-:W4:Y:S04]  /*46d10*/  LDL.LU R41, [R1+0xa24] ;  /* 0x000a240001297983 */ /* 0x002f280000300800 */
[----:B------:R1:W-:Y:S04]  /*46d20*/  STL [R1+0xcd8], R48 ;  /* 0x000cd83001007387 */ /* 0x0003e80000100800 */
[----:B------:R-:W4:Y:S01]  /*46d30*/  LDL.LU R3, [R1+0xa64] ;  /* 0x000a640001037983 */ /* 0x000f220000300800 */
[----:B---3--:R-:W-:-:S02]  /*46d40*/  IMAD.MOV.U32 R37, RZ, RZ, R48 ;  /* 0x000000ffff257224 */ /* 0x008fc400078e0030 */
[----:B------:R-:W-:Y:S01]  /*46d50*/  IMAD.MOV.U32 R36, RZ, RZ, R42 ;  /* 0x000000ffff247224 */ /* 0x000fe200078e002a */
[----:B-1----:R-:W3:Y:S01]  /*46d60*/  LDL.LU R48, [R1+0xa20] ;  /* 0x000a200001307983 */ /* 0x002ee20000300800 */
[----:B--2---:R-:W-:-:S03]  /*46d70*/  IADD3 R38, P1, R38, UR7, RZ ;  /* 0x0000000726267c10 */ /* 0x004fc6000ff3e0ff */
[----:B------:R-:W2:Y:S01]  /*46d80*/  LDL.LU R42, [R1+0xa60] ;  /* 0x000a6000012a7983 */ /* 0x000ea20000300800 */
[----:B------:R-:W-:-:S03]  /*46d90*/  IADD3 R43, P2, R43, UR7, RZ ;  /* 0x000000072b2b7c10 */ /* 0x000fc6000ff5e0ff */
[----:B------:R1:W-:Y:S04]  /*46da0*/  LDGSTS.E [R0+0x6f000], [R36.64], P0 ;  /* 0x6f00000024007fae */ /* 0x0003e80008121848 */
[----:B------:R-:W-:Y:S01]  /*46db0*/  STL [R1+0x924], R38 ;  /* 0x0009242601007387 */ /* 0x000fe20000100800 */
[----:B-1----:R-:W-:Y:S01]  /*46dc0*/  MOV R0, UR5 ;  /* 0x0000000500007c02 */ /* 0x002fe20008000f00 */
[----:B------:R-:W-:Y:S02]  /*46dd0*/  IMAD.MOV.U32 R36, RZ, RZ, R38 ;  /* 0x000000ffff247224 */ /* 0x000fe400078e0026 */
[----:B------:R-:W-:Y:S02]  /*46de0*/  STL [R1+0x964], R43 ;  /* 0x0009642b01007387 */ /* 0x000fe40000100800 */
[----:B------:R-:W-:Y:S01]  /*46df0*/  IMAD R0, R0, 0x10000, R55 ;  /* 0x0001000000007824 */ /* 0x000fe200078e0237 */
[----:B------:R-:W-:-:S04]  /*46e00*/  IADD3.X R44, R44, UR6, RZ, P1, !PT ;  /* 0x000000062c2c7c10 */ /* 0x000fc80008ffe4ff */
[----:B------:R-:W-:Y:S01]  /*46e10*/  MOV R37, R44 ;  /* 0x0000002c00257202 */ /* 0x000fe20000000f00 */
[----:B------:R1:W-:Y:S01]  /*46e20*/  STL [R1+0x920], R44 ;  /* 0x0009202c01007387 */ /* 0x0003e20000100800 */
[----:B------:R-:W-:-:S03]  /*46e30*/  IADD3.X R49, R49, UR6, RZ, P2, !PT ;  /* 0x0000000631317c10 */ /* 0x000fc600097fe4ff */
[----:B------:R1:W-:Y:S04]  /*46e40*/  LDGSTS.E [R0+0x60200], [R36.64], P0 ;  /* 0x6020000024007fae */ /* 0x0003e80008121848 */
[----:B-1----:R-:W2:Y:S04]  /*46e50*/  LDL.LU R44, [R1+0xaa4] ;  /* 0x000aa400012c7983 */ /* 0x002ea80000300800 */
[----:B------:R-:W2:Y:S01]  /*46e60*/  LDL.LU R38, [R1+0xae4] ;  /* 0x000ae40001267983 */ /* 0x000ea20000300800 */
[----:B------:R-:W-:-:S03]  /*46e70*/  IMAD.MOV.U32 R37, RZ, RZ, R49 ;  /* 0x000000ffff257224 */ /* 0x000fc600078e0031 */
[----:B------:R1:W-:Y:S01]  /*46e80*/  STL [R1+0x960], R49 ;  /* 0x0009603101007387 */ /* 0x0003e20000100800 */
[----:B------:R-:W-:Y:S01]  /*46e90*/  IMAD.MOV.U32 R36, RZ, RZ, R43 ;  /* 0x000000ffff247224 */ /* 0x000fe200078e002b */
[----:B------:R-:W-:-:S04]  /*46ea0*/  IADD3 R39, P1, R39, UR7, RZ ;  /* 0x0000000727277c10 */ /* 0x000fc8000ff3e0ff */
[----:B------:R1:W-:Y:S04]  /*46eb0*/  LDGSTS.E [R0+0x61200], [R36.64], P0 ;  /* 0x6120000024007fae */ /* 0x0003e80008121848 */
[----:B-1----:R-:W2:Y:S04]  /*46ec0*/  LDL.LU R49, [R1+0xaa0] ;  /* 0x000aa00001317983 */ /* 0x002ea80000300800 */
[----:B------:R-:W2:Y:S01]  /*46ed0*/  LDL.LU R43, [R1+0xae0] ;  /* 0x000ae000012b7983 */ /* 0x000ea20000300800 */
[----:B------:R-:W-:-:S03]  /*46ee0*/  IADD3 R46, P2, R46, UR7, RZ ;  /* 0x000000072e2e7c10 */ /* 0x000fc6000ff5e0ff */
[----:B------:R-:W-:Y:S01]  /*46ef0*/  STL [R1+0x9a4], R39 ;  /* 0x0009a42701007387 */ /* 0x000fe20000100800 */
[----:B------:R-:W-:Y:S02]  /*46f00*/  MOV R36, R39 ;  /* 0x0000002700247202 */ /* 0x000fe40000000f00 */
[----:B------:R-:W-:Y:S02]  /*46f10*/  IADD3.X R45, R45, UR6, RZ, P1, !PT ;  /* 0x000000062d2d7c10 */ /* 0x000fe40008ffe4ff */
[----:B------:R-:W-:-:S03]  /*46f20*/  IADD3.X R47, R47, UR6, RZ, P2, !PT ;  /* 0x000000062f2f7c10 */ /* 0x000fc600097fe4ff */
[----:B------:R-:W-:Y:S01]  /*46f30*/  IMAD.MOV.U32 R37, RZ, RZ, R45 ;  /* 0x000000ffff257224 */ /* 0x000fe200078e002d */
[----:B------:R1:W-:Y:S04]  /*46f40*/  STL [R1+0x9a0], R45 ;  /* 0x0009a02d01007387 */ /* 0x0003e80000100800 */
[----:B------:R-:W-:Y:S04]  /*46f50*/  STL [R1+0x9e4], R46 ;  /* 0x0009e42e01007387 */ /* 0x000fe80000100800 */
[----:B------:R1:W-:Y:S04]  /*46f60*/  LDGSTS.E [R0+0x62200], [R36.64], P0 ;  /* 0x6220000024007fae */ /* 0x0003e80008121848 */
[----:B-1----:R-:W2:Y:S04]  /*46f70*/  LDL.LU R45, [R1+0xb24] ;  /* 0x000b2400012d7983 */ /* 0x002ea80000300800 */
[----:B------:R1:W-:Y:S04]  /*46f80*/  STL [R1+0x9e0], R47 ;  /* 0x0009e02f01007387 */ /* 0x0003e80000100800 */
[----:B------:R-:W2:Y:S01]  /*46f90*/  LDL.LU R39, [R1+0xb64] ;  /* 0x000b640001277983 */ /* 0x000ea20000300800 */
[----:B------:R-:W-:-:S03]  /*46fa0*/  MOV R37, R47 ;  /* 0x0000002f00257202 */ /* 0x000fc60000000f00 */
[----:B-1----:R-:W2:Y:S01]  /*46fb0*/  LDL.LU R47, [R1+0xb20] ;  /* 0x000b2000012f7983 */ /* 0x002ea20000300800 */
[----:B------:R-:W-:-:S03]  /*46fc0*/  IMAD.MOV.U32 R36, RZ, RZ, R46 ;  /* 0x000000ffff247224 */ /* 0x000fc600078e002e */
[----:B------:R-:W2:Y:S04]  /*46fd0*/  LDL.LU R46, [R1+0xb60] ;  /* 0x000b6000012e7983 */ /* 0x000ea80000300800 */
[----:B------:R1:W-:Y:S01]  /*46fe0*/  LDGSTS.E [R0+0x63200], [R36.64], P0 ;  /* 0x6320000024007fae */ /* 0x0003e20008121848 */
[----:B----4-:R-:W-:Y:S02]  /*46ff0*/  IADD3 R41, P1, R41, UR7, RZ ;  /* 0x0000000729297c10 */ /* 0x010fe4000ff3e0ff */
[----:B------:R-:W-:-:S03]  /*47000*/  IADD3 R3, P2, R3, UR7, RZ ;  /* 0x0000000703037c10 */ /* 0x000fc6000ff5e0ff */
[----:B------:R4:W-:Y:S01]  /*47010*/  STL [R1+0xa24], R41 ;  /* 0x000a242901007387 */ /* 0x0009e20000100800 */
[----:B---3--:R-:W-:Y:S02]  /*47020*/  IADD3.X R48, R48, UR6, RZ, P1, !PT ;  /* 0x0000000630307c10 */ /* 0x008fe40008ffe4ff */
[----:B--2---:R-:W-:-:S03]  /*47030*/  IADD3.X R42, R42, UR6, RZ, P2, !PT ;  /* 0x000000062a2a7c10 */ /* 0x004fc600097fe4ff */
[----:B------:R2:W-:Y:S01]  /*47040*/  STL [R1+0xa20], R48 ;  /* 0x000a203001007387 */ /* 0x0005e20000100800 */
[----:B-1----:R-:W-:-:S03]  /*47050*/  IMAD.MOV.U32 R36, RZ, RZ, R41 ;  /* 0x000000ffff247224 */ /* 0x002fc600078e0029 */
[----:B------:R1:W-:Y:S04]  /*47060*/  STL [R1+0xa64], R3 ;  /* 0x000a640301007387 */ /* 0x0003e80000100800 */
[----:B------:R-:W3:Y:S04]  /*47070*/  LDL.LU R55, [R1+0xba4] ;  /* 0x000ba40001377983 */ /* 0x000ee80000300800 */
[----:B------:R1:W-:Y:S04]  /*47080*/  STL [R1+0xa60], R42 ;  /* 0x000a602a01007387 */ /* 0x0003e80000100800 */
[----:B----4-:R-:W4:Y:S04]  /*47090*/  LDL.LU R41, [R1+0xbe4] ;  /* 0x000be40001297983 */ /* 0x010f280000300800 */
[----:B------:R-:W4:Y:S01]  /*470a0*/  LDL.LU R56, [R1+0xba0] ;  /* 0x000ba00001387983 */ /* 0x000f220000300800 */
[----:B------:R-:W-:-:S03]  /*470b0*/  IMAD.MOV.U32 R37, RZ, RZ, R48 ;  /* 0x000000ffff257224 */ /* 0x000fc600078e0030 */
[----:B--2---:R-:W2:Y:S04]  /*470c0*/  LDL.LU R48, [R1+0xbe0] ;  /* 0x000be00001307983 */ /* 0x004ea80000300800 */
[----:B------:R1:W-:Y:S02]  /*470d0*/  LDGSTS.E [R0+0x64200], [R36.64], P0 ;  /* 0x6420000024007fae */ /* 0x0003e40008121848 */
[----:B-1----:R-:W-:Y:S01]  /*470e0*/  MOV R36, R3 ;  /* 0x0000000300247202 */ /* 0x002fe20000000f00 */
[----:B------:R-:W-:Y:S01]  /*470f0*/  IMAD.MOV.U32 R37, RZ, RZ, R42 ;  /* 0x000000ffff257224 */ /* 0x000fe200078e002a */
[----:B------:R-:W2:Y:S04]  /*47100*/  LDL.LU R3, [R1+0xc24] ;  /* 0x000c240001037983 */ /* 0x000ea80000300800 */
[----:B------:R-:W2:Y:S01]  /*47110*/  LDL.LU R42, [R1+0xc64] ;  /* 0x000c6400012a7983 */ /* 0x000ea20000300800 */
[----:B------:R-:W-:-:S03]  /*47120*/  IADD3 R44, P1, R44, UR7, RZ ;  /* 0x000000072c2c7c10 */ /* 0x000fc6000ff3e0ff */
[----:B------:R1:W-:Y:S01]  /*47130*/  LDGSTS.E [R0+0x65200], [R36.64], P0 ;  /* 0x6520000024007fae */ /* 0x0003e20008121848 */
[----:B------:R-:W-:-:S03]  /*47140*/  IADD3 R38, P2, R38, UR7, RZ ;  /* 0x0000000726267c10 */ /* 0x000fc6000ff5e0ff */
[----:B------:R1:W-:Y:S01]  /*47150*/  STL [R1+0xaa4], R44 ;  /* 0x000aa42c01007387 */ /* 0x0003e20000100800 */
[----:B------:R-:W-:Y:S01]  /*47160*/  IADD3.X R49, R49, UR6, RZ, P1, !PT ;  /* 0x0000000631317c10 */ /* 0x000fe20008ffe4ff */
[----:B-1----:R-:W-:Y:S01]  /*47170*/  IMAD.MOV.U32 R36, RZ, RZ, R44 ;  /* 0x000000ffff247224 */ /* 0x002fe200078e002c */
[----:B------:R-:W-:-:S03]  /*47180*/  IADD3.X R43, R43, UR6, RZ, P2, !PT ;  /* 0x000000062b2b7c10 */ /* 0x000fc600097fe4ff */
[----:B------:R1:W-:Y:S04]  /*47190*/  STL [R1+0xaa0], R49 ;  /* 0x000aa03101007387 */ /* 0x0003e80000100800 */
[----:B------:R1:W-:Y:S01]  /*471a0*/  STL [R1+0xae4], R38 ;  /* 0x000ae42601007387 */ /* 0x0003e20000100800 */
[----:B------:R-:W-:-:S03]  /*471b0*/  MOV R37, R49 ;  /* 0x0000003100257202 */ /* 0x000fc60000000f00 */
[----:B------:R-:W2:Y:S04]  /*471c0*/  LDL.LU R44, [R1+0xc20] ;  /* 0x000c2000012c7983 */ /* 0x000ea80000300800 */
[----:B------:R1:W-:Y:S04]  /*471d0*/  STL [R1+0xae0], R43 ;  /* 0x000ae02b01007387 */ /* 0x0003e80000100800 */
[----:B-1----:R-:W2:Y:S04]  /*471e0*/  LDL.LU R49, [R1+0xc60] ;  /* 0x000c600001317983 */ /* 0x002ea80000300800 */
[----:B------:R1:W-:Y:S01]  /*471f0*/  LDGSTS.E [R0+0x66200], [R36.64], P0 ;  /* 0x6620000024007fae */ /* 0x0003e20008121848 */
[----:B------:R-:W-:Y:S01]  /*47200*/  IADD3 R45, P1, R45, UR7, RZ ;  /* 0x000000072d2d7c10 */ /* 0x000fe2000ff3e0ff */
[----:B-1----:R-:W-:-:S02]  /*47210*/  IMAD.MOV.U32 R36, RZ, RZ, R38 ;  /* 0x000000ffff247224 */ /* 0x002fc400078e0026 */
[----:B------:R-:W-:Y:S01]  /*47220*/  IMAD.MOV.U32 R37, RZ, RZ, R43 ;  /* 0x000000ffff257224 */ /* 0x000fe200078e002b */
[----:B------:R-:W2:Y:S01]  /*47230*/  LDL.LU R38, [R1+0xca4] ;  /* 0x000ca40001267983 */ /* 0x000ea20000300800 */
[----:B------:R-:W-:-:S03]  /*47240*/  IADD3 R39, P2, R39, UR7, RZ ;  /* 0x0000000727277c10 */ /* 0x000fc6000ff5e0ff */
[----:B------:R-:W2:Y:S01]  /*47250*/  LDL.LU R43, [R1+0xce4] ;  /* 0x000ce400012b7983 */ /* 0x000ea20000300800 */
[----:B------:R-:W-:-:S03]  /*47260*/  IADD3.X R47, R47, UR6, RZ, P1, !PT ;  /* 0x000000062f2f7c10 */ /* 0x000fc60008ffe4ff */
[----:B------:R1:W-:Y:S01]  /*47270*/  STL [R1+0xb24], R45 ;  /* 0x000b242d01007387 */ /* 0x0003e20000100800 */
[----:B------:R-:W-:-:S03]  /*47280*/  IADD3.X R46, R46, UR6, RZ, P2, !PT ;  /* 0x000000062e2e7c10 */ /* 0x000fc600097fe4ff */
[----:B------:R1:W-:Y:S04]  /*47290*/  LDGSTS.E [R0+0x67200], [R36.64], P0 ;  /* 0x6720000024007fae */ /* 0x0003e80008121848 */
[----:B------:R1:W-:Y:S04]  /*472a0*/  STL [R1+0xb20], R47 ;  /* 0x000b202f01007387 */ /* 0x0003e80000100800 */
[----:B------:R1:W-:Y:S02]  /*472b0*/  STL [R1+0xb64], R39 ;  /* 0x000b642701007387 */ /* 0x0003e40000100800 */
[----:B-1----:R-:W-:-:S02]  /*472c0*/  MOV R36, R45 ;  /* 0x0000002d00247202 */ /* 0x002fc40000000f00 */
[----:B------:R-:W2:Y:S01]  /*472d0*/  LDL.LU R45, [R1+0xca0] ;  /* 0x000ca000012d7983 */ /* 0x000ea20000300800 */
[----:B------:R-:W-:-:S03]  /*472e0*/  IMAD.MOV.U32 R37, RZ, RZ, R47 ;  /* 0x000000ffff257224 */ /* 0x000fc600078e002f */
[----:B------:R1:W-:Y:S04]  /*472f0*/  STL [R1+0xb60], R46 ;  /* 0x000b602e01007387 */ /* 0x0003e80000100800 */
[----:B------:R-:W2:Y:S04]  /*47300*/  LDL.LU R47, [R1+0xce0] ;  /* 0x000ce000012f7983 */ /* 0x000ea80000300800 */
[----:B------:R1:W-:Y:S02]  /*47310*/  LDGSTS.E [R0+0x68200], [R36.64], P0 ;  /* 0x6820000024007fae */ /* 0x0003e40008121848 */
[----:B-1----:R-:W-:Y:S01]  /*47320*/  IMAD.MOV.U32 R36, RZ, RZ, R39 ;  /* 0x000000ffff247224 */ /* 0x002fe200078e0027 */
[----:B------:R-:W-:Y:S01]  /*47330*/  MOV R37, R46 ;  /* 0x0000002e00257202 */ /* 0x000fe20000000f00 */
[----:B------:R-:W2:Y:S04]  /*47340*/  LDL.LU R39, [R1+0x92c] ;  /* 0x00092c0001277983 */ /* 0x000ea80000300800 */
[----:B------:R1:W-:Y:S04]  /*47350*/  LDGSTS.E [R0+0x69200], [R36.64], P0 ;  /* 0x6920000024007fae */ /* 0x0003e80008121848 */
[----:B------:R-:W2:Y:S01]  /*47360*/  LDL.LU R46, [R1+0x96c] ;  /* 0x00096c00012e7983 */ /* 0x000ea20000300800 */
[----:B---3--:R-:W-:-:S05]  /*47370*/  IADD3 R55, P1, R55, UR7, RZ ;  /* 0x0000000737377c10 */ /* 0x008fca000ff3e0ff */
[----:B-1----:R-:W-:Y:S01]  /*47380*/  IMAD.MOV.U32 R36, RZ, RZ, R55 ;  /* 0x000000ffff247224 */ /* 0x002fe200078e0037 */
[----:B----4-:R-:W-:Y:S02]  /*47390*/  IADD3 R41, P2, R41, UR7, RZ ;  /* 0x0000000729297c10 */ /* 0x010fe4000ff5e0ff */
[----:B------:R-:W-:Y:S01]  /*473a0*/  IADD3.X R56, R56, UR6, RZ, P1, !PT ;  /* 0x0000000638387c10 */ /* 0x000fe20008ffe4ff */
[----:B------:R-:W-:Y:S01]  /*473b0*/  STL [R1+0xba4], R55 ;  /* 0x000ba43701007387 */ /* 0x000fe20000100800 */
[----:B--2---:R-:W-:-:S03]  /*473c0*/  IADD3.X R48, R48, UR6, RZ, P2, !PT ;  /* 0x0000000630307c10 */ /* 0x004fc600097fe4ff */
[----:B------:R-:W-:Y:S01]  /*473d0*/  IMAD.MOV.U32 R37, RZ, RZ, R56 ;  /* 0x000000ffff257224 */ /* 0x000fe200078e0038 */
[----:B------:R-:W-:Y:S04]  /*473e0*/  STL [R1+0xba0], R56 ;  /* 0x000ba03801007387 */ /* 0x000fe80000100800 */
[----:B------:R1:W-:Y:S04]  /*473f0*/  STL [R1+0xbe4], R41 ;  /* 0x000be42901007387 */ /* 0x0003e80000100800 */
[----:B------:R2:W-:Y:S04]  /*47400*/  LDGSTS.E [R0+0x6a200], [R36.64], P0 ;  /* 0x6a20000024007fae */ /* 0x0005e80008121848 */
[----:B------:R3:W-:Y:S01]  /*47410*/  STL [R1+0xbe0], R48 ;  /* 0x000be03001007387 */ /* 0x0007e20000100800 */
[----:B------:R-:W-:-:S02]  /*47420*/  IADD3 R3, P1, R3, UR7, RZ ;  /* 0x0000000703037c10 */ /* 0x000fc4000ff3e0ff */
[----:B--2---:R-:W-:Y:S02]  /*47430*/  MOV R36, R41 ;  /* 0x0000002900247202 */ /* 0x004fe40000000f00 */
[----:B-1----:R-:W2:Y:S01]  /*47440*/  LDL.LU R41, [R1+0x928] ;  /* 0x0009280001297983 */ /* 0x002ea20000300800 */
[----:B------:R-:W-:Y:S01]  /*47450*/  IMAD.MOV.U32 R37, RZ, RZ, R48 ;  /* 0x000000ffff257224 */ /* 0x000fe200078e0030 */
[----:B------:R-:W-:Y:S02]  /*47460*/  IADD3 R42, P2, R42, UR7, RZ ;  /* 0x000000072a2a7c10 */ /* 0x000fe4000ff5e0ff */
[----:B---3--:R-:W3:Y:S04]  /*47470*/  LDL.LU R48, [R1+0x968] ;  /* 0x0009680001307983 */ /* 0x008ee80000300800 */
[----:B------:R1:W-:Y:S04]  /*47480*/  LDGSTS.E [R0+0x6b200], [R36.64], P0 ;  /* 0x6b20000024007fae */ /* 0x0003e80008121848 */
[----:B------:R4:W-:Y:S01]  /*47490*/  STL [R1+0xc24], R3 ;  /* 0x000c240301007387 */ /* 0x0009e20000100800 */
[----:B-1----:R-:W-:Y:S01]  /*474a0*/  IMAD.MOV.U32 R36, RZ, RZ, R3 ;  /* 0x000000ffff247224 */ /* 0x002fe200078e0003 */
[----:B------:R-:W-:-:S04]  /*474b0*/  IADD3.X R44, R44, UR6, RZ, P1, !PT ;  /* 0x000000062c2c7c10 */ /* 0x000fc80008ffe4ff */
[----:B------:R-:W-:Y:S01]  /*474c0*/  MOV R37, R44 ;  /* 0x0000002c00257202 */ /* 0x000fe20000000f00 */
[----:B------:R1:W-:Y:S01]  /*474d0*/  STL [R1+0xc20], R44 ;  /* 0x000c202c01007387 */ /* 0x0003e20000100800 */
[----:B------:R-:W-:-:S03]  /*474e0*/  IADD3.X R49, R49, UR6, RZ, P2, !PT ;  /* 0x0000000631317c10 */ /* 0x000fc600097fe4ff */
[----:B------:R1:W-:Y:S04]  /*474f0*/  STL [R1+0xc64], R42 ;  /* 0x000c642a01007387 */ /* 0x0003e80000100800 */
[----:B----4-:R-:W4:Y:S04]  /*47500*/  LDL.LU R3, [R1+0x9ac] ;  /* 0x0009ac0001037983 */ /* 0x010f280000300800 */
[----:B------:R1:W-:Y:S04]  /*47510*/  STL [R1+0xc60], R49 ;  /* 0x000c603101007387 */ /* 0x0003e80000100800 */
[----:B------:R1:W-:Y:S04]  /*47520*/  LDGSTS.E [R0+0x6c200], [R36.64], P0 ;  /* 0x6c20000024007fae */ /* 0x0003e80008121848 */
[----:B-1----:R-:W4:Y:S01]  /*47530*/  LDL.LU R44, [R1+0x9ec] ;  /* 0x0009ec00012c7983 */ /* 0x002f220000300800 */
[----:B------:R-:W-:-:S03]  /*47540*/  IMAD.MOV.U32 R36, RZ, RZ, R42 ;  /* 0x000000ffff247224 */ /* 0x000fc600078e002a */
[----:B------:R-:W4:Y:S01]  /*47550*/  LDL.LU R42, [R1+0x9a8] ;  /* 0x0009a800012a7983 */ /* 0x000f220000300800 */
[----:B------:R-:W-:-:S03]  /*47560*/  IMAD.MOV.U32 R37, RZ, RZ, R49 ;  /* 0x000000ffff257224 */ /* 0x000fc600078e0031 */
[----:B------:R-:W4:Y:S01]  /*47570*/  LDL.LU R49, [R1+0x9e8] ;  /* 0x0009e80001317983 */ /* 0x000f220000300800 */
[----:B------:R-:W-:Y:S02]  /*47580*/  IADD3 R38, P1, R38, UR7, RZ ;  /* 0x0000000726267c10 */ /* 0x000fe4000ff3e0ff */
[----:B------:R-:W-:Y:S01]  /*47590*/  IADD3 R43, P2, R43, UR7, RZ ;  /* 0x000000072b2b7c10 */ /* 0x000fe2000ff5e0ff */
[----:B------:R1:W-:Y:S04]  /*475a0*/  LDGSTS.E [R0+0x6d200], [R36.64], P0 ;  /* 0x6d20000024007fae */ /* 0x0003e80008121848 */
[----:B------:R-:W-:Y:S01]  /*475b0*/  STL [R1+0xca4], R38 ;  /* 0x000ca42601007387 */ /* 0x000fe20000100800 */
[----:B------:R-:W-:Y:S02]  /*475c0*/  IADD3.X R45, R45, UR6, RZ, P1, !PT ;  /* 0x000000062d2d7c10 */ /* 0x000fe40008ffe4ff */
[----:B-1----:R-:W-:-:S03]  /*475d0*/  MOV R36, R38 ;  /* 0x0000002600247202 */ /* 0x002fc60000000f00 */
[----:B------:R-:W-:Y:S01]  /*475e0*/  IMAD.MOV.U32 R37, RZ, RZ, R45 ;  /* 0x000000ffff257224 */ /* 0x000fe200078e002d */
[----:B------:R1:W-:Y:S01]  /*475f0*/  STL [R1+0xca0], R45 ;  /* 0x000ca02d01007387 */ /* 0x0003e20000100800 */
[----:B------:R-:W-:-:S03]  /*47600*/  IADD3.X R47, R47, UR6, RZ, P2, !PT ;  /* 0x000000062f2f7c10 */ /* 0x000fc600097fe4ff */
[----:B------:R-:W-:Y:S04]  /*47610*/  STL [R1+0xce4], R43 ;  /* 0x000ce42b01007387 */ /* 0x000fe80000100800 */
[----:B------:R1:W-:Y:S04]  /*47620*/  LDGSTS.E [R0+0x6e200], [R36.64], P0 ;  /* 0x6e20000024007fae */ /* 0x0003e80008121848 */
[----:B-1----:R-:W4:Y:S04]  /*47630*/  LDL.LU R45, [R1+0xa2c] ;  /* 0x000a2c00012d7983 */ /* 0x002f280000300800 */
[----:B------:R1:W-:Y:S04]  /*47640*/  STL [R1+0xce0], R47 ;  /* 0x000ce02f01007387 */ /* 0x0003e80000100800 */
[----:B------:R-:W4:Y:S01]  /*47650*/  LDL.LU R38, [R1+0xa6c] ;  /* 0x000a6c0001267983 */ /* 0x000f220000300800 */
[----:B------:R-:W-:Y:S01]  /*47660*/  MOV R37, R47 ;  /* 0x0000002f00257202 */ /* 0x000fe20000000f00 */
[----:B------:R-:W-:-:S02]  /*47670*/  IMAD.MOV.U32 R36, RZ, RZ, R43 ;  /* 0x000000ffff247224 */ /* 0x000fc400078e002b */
[----:B-1----:R-:W4:Y:S01]  /*47680*/  LDL.LU R47, [R1+0xa28] ;  /* 0x000a2800012f7983 */ /* 0x002f220000300800 */
[----:B------:R-:W-:-:S03]  /*47690*/  IADD3 R39, P1, R39, UR7, RZ ;  /* 0x0000000727277c10 */ /* 0x000fc6000ff3e0ff */
[----:B------:R-:W4:Y:S01]  /*476a0*/  LDL.LU R43, [R1+0xa68] ;  /* 0x000a6800012b7983 */ /* 0x000f220000300800 */
[----:B------:R-:W-:-:S03]  /*476b0*/  IADD3 R46, P2, R46, UR7, RZ ;  /* 0x000000072e2e7c10 */ /* 0x000fc6000ff5e0ff */
[----:B------:R1:W-:Y:S04]  /*476c0*/  LDGSTS.E [R0+0x6f200], [R36.64], P0 ;  /* 0x6f20000024007fae */ /* 0x0003e80008121848 */
[----:B------:R2:W-:Y:S01]  /*476d0*/  STL [R1+0x92c], R39 ;  /* 0x00092c2701007387 */ /* 0x0005e20000100800 */
[----:B-1----:R-:W-:Y:S01]  /*476e0*/  IMAD.U32 R0, RZ, RZ, UR5 ;  /* 0x00000005ff007e24 */ /* 0x002fe2000f8e00ff */
[----:B------:R-:W-:Y:S02]  /*476f0*/  MOV R36, R39 ;  /* 0x0000002700247202 */ /* 0x000fe40000000f00 */
[----:B------:R-:W-:Y:S01]  /*47700*/  STL [R1+0x96c], R46 ;  /* 0x00096c2e01007387 */ /* 0x000fe20000100800 */
[----:B------:R-:W-:Y:S01]  /*47710*/  IMAD R0, R0, 0x10000, R54 ;  /* 0x0001000000007824 */ /* 0x000fe200078e0236 */
[----:B--2---:R-:W-:-:S02]  /*47720*/  IADD3.X R41, R41, UR6, RZ, P1, !PT ;  /* 0x0000000629297c10 */ /* 0x004fc40008ffe4ff */
[----:B---3--:R-:W-:-:S03]  /*47730*/  IADD3.X R48, R48, UR6, RZ, P2, !PT ;  /* 0x0000000630307c10 */ /* 0x008fc600097fe4ff */
[----:B------:R-:W-:Y:S01]  /*47740*/  IMAD.MOV.U32 R37, RZ, RZ, R41 ;  /* 0x000000ffff257224 */ /* 0x000fe200078e0029 */
[----:B------:R1:W-:Y:S04]  /*47750*/  STL [R1+0x928], R41 ;  /* 0x0009282901007387 */ /* 0x0003e80000100800 */
[----:B------:R-:W2:Y:S04]  /*47760*/  LDL.LU R39, [R1+0xaac] ;  /* 0x000aac0001277983 */ /* 0x000ea80000300800 */
[----:B------:R3:W-:Y:S04]  /*47770*/  LDGSTS.E [R0+0x60400], [R36.64], P0 ;  /* 0x6040000024007fae */ /* 0x0007e80008121848 */
[----:B-1----:R-:W2:Y:S04]  /*47780*/  LDL.LU R41, [R1+0xaec] ;  /* 0x000aec0001297983 */ /* 0x002ea80000300800 */
[----:B------:R1:W-:Y:S01]  /*47790*/  STL [R1+0x968], R48 ;  /* 0x0009683001007387 */ /* 0x0003e20000100800 */
[----:B---3--:R-:W-:Y:S01]  /*477a0*/  MOV R37, R48 ;  /* 0x0000003000257202 */ /* 0x008fe20000000f00 */
[----:B------:R-:W-:-:S02]  /*477b0*/  IMAD.MOV.U32 R36, RZ, RZ, R46 ;  /* 0x000000ffff247224 */ /* 0x000fc400078e002e */
[----:B-1----:R-:W3:Y:S04]  /*477c0*/  LDL.LU R48, [R1+0xaa8] ;  /* 0x000aa80001307983 */ /* 0x002ee80000300800 */
[----:B------:R-:W3:Y:S04]  /*477d0*/  LDL.LU R46, [R1+0xae8] ;  /* 0x000ae800012e7983 */ /* 0x000ee80000300800 */
[----:B------:R1:W-:Y:S01]  /*477e0*/  LDGSTS.E [R0+0x61400], [R36.64], P0 ;  /* 0x6140000024007fae */ /* 0x0003e20008121848 */
[----:B----4-:R-:W-:-:S05]  /*477f0*/  IADD3 R3, P1, R3, UR7, RZ ;  /* 0x0000000703037c10 */ /* 0x010fca000ff3e0ff */
[----:B------:R-:W-:Y:S01]  /*47800*/  STL [R1+0x9ac], R3 ;  /* 0x0009ac0301007387 */ /* 0x000fe20000100800 */
[----:B------:R-:W-:Y:S01]  /*47810*/  IADD3 R44, P2, R44, UR7, RZ ;  /* 0x000000072c2c7c10 */ /* 0x000fe2000ff5e0ff */
[----:B-1----:R-:W-:Y:S01]  /*47820*/  IMAD.MOV.U32 R36, RZ, RZ, R3 ;  /* 0x000000ffff247224 */ /* 0x002fe200078e0003 */
[----:B------:R-:W-:Y:S02]  /*47830*/  IADD3.X R42, R42, UR6, RZ, P1, !PT ;  /* 0x000000062a2a7c10 */ /* 0x000fe40008ffe4ff */
[----:B------:R-:W-:-:S03]  /*47840*/  IADD3.X R49, R49, UR6, RZ, P2, !PT ;  /* 0x0000000631317c10 */ /* 0x000fc600097fe4ff */
[----:B------:R-:W-:Y:S01]  /*47850*/  IMAD.MOV.U32 R37, RZ, RZ, R42 ;  /* 0x000000ffff257224 */ /* 0x000fe200078e002a */
[----:B------:R1:W-:Y:S04]  /*47860*/  STL [R1+0x9a8], R42 ;  /* 0x0009a82a01007387 */ /* 0x0003e80000100800 */
[----:B------:R-:W-:Y:S04]  /*47870*/  STL [R1+0x9ec], R44 ;  /* 0x0009ec2c01007387 */ /* 0x000fe80000100800 */
[----:B------:R4:W-:Y:S04]  /*47880*/  LDGSTS.E [R0+0x62400], [R36.64], P0 ;  /* 0x6240000024007fae */ /* 0x0009e80008121848 */
[----:B-1----:R-:W3:Y:S04]  /*47890*/  LDL.LU R42, [R1+0xb2c] ;  /* 0x000b2c00012a7983 */ /* 0x002ee80000300800 */
[----:B------:R1:W-:Y:S04]  /*478a0*/  STL [R1+0x9e8], R49 ;  /* 0x0009e83101007387 */ /* 0x0003e80000100800 */
[----:B------:R-:W3:Y:S01]  /*478b0*/  LDL.LU R3, [R1+0xb6c] ;  /* 0x000b6c0001037983 */ /* 0x000ee20000300800 */
[----:B----4-:R-:W-:-:S03]  /*478c0*/  IMAD.MOV.U32 R37, RZ, RZ, R49 ;  /* 0x000000ffff257224 */ /* 0x010fc600078e0031 */
[----:B-1----:R-:W4:Y:S01]  /*478d0*/  LDL.LU R49, [R1+0xb28] ;  /* 0x000b280001317983 */ /* 0x002f220000300800 */
[----:B------:R-:W-:-:S03]  /*478e0*/  MOV R36, R44 ;  /* 0x0000002c00247202 */ /* 0x000fc60000000f00 */
[----:B------:R-:W4:Y:S01]  /*478f0*/  LDL.LU R44, [R1+0xb68] ;  /* 0x000b6800012c7983 */ /* 0x000f220000300800 */
[----:B------:R-:W-:-:S03]  /*47900*/  IADD3 R45, P1, R45, UR7, RZ ;  /* 0x000000072d2d7c10 */ /* 0x000fc6000ff3e0ff */
[----:B------:R1:W-:Y:S01]  /*47910*/  LDGSTS.E [R0+0x63400], [R36.64], P0 ;  /* 0x6340000024007fae */ /* 0x0003e20008121848 */
[----:B------:R-:W-:-:S03]  /*47920*/  IADD3 R38, P2, R38, UR7, RZ ;  /* 0x0000000726267c10 */ /* 0x000fc6000ff5e0ff */
[----:B------:R1:W-:Y:S01]  /*47930*/  STL [R1+0xa2c], R45 ;  /* 0x000a2c2d01007387 */ /* 0x0003e20000100800 */
[----:B------:R-:W-:Y:S02]  /*47940*/  IADD3.X R47, R47, UR6, RZ, P1, !PT ;  /* 0x000000062f2f7c10 */ /* 0x000fe40008ffe4ff */
[----:B------:R-:W-:-:S03]  /*47950*/  IADD3.X R43, R43, UR6, RZ, P2, !PT ;  /* 0x000000062b2b7c10 */ /* 0x000fc600097fe4ff */
[----:B------:R1:W-:Y:S02]  /*47960*/  STL [R1+0xa28], R47 ;  /* 0x000a282f01007387 */ /* 0x0003e40000100800 */
[----:B-1----:R-:W-:Y:S02]  /*47970*/  IMAD.MOV.U32 R36, RZ, RZ, R45 ;  /* 0x000000ffff247224 */ /* 0x002fe400078e002d */
[----:B------:R1:W-:Y:S04]  /*47980*/  STL [R1+0xa6c], R38 ;  /* 0x000a6c2601007387 */ /* 0x0003e80000100800 */
[----:B------:R-:W4:Y:S04]  /*47990*/  LDL.LU R54, [R1+0xbac] ;  /* 0x000bac0001367983 */ /* 0x000f280000300800 */
[----:B------:R1:W-:Y:S04]  /*479a0*/  STL [R1+0xa68], R43 ;  /* 0x000a682b01007387 */ /* 0x0003e80000100800 */
[----:B------:R-:W4:Y:S04]  /*479b0*/  LDL.LU R45, [R1+0xbec] ;  /* 0x000bec00012d7983 */ /* 0x000f280000300800 */
[----:B------:R-:W4:Y:S01]  /*479c0*/  LDL.LU R55, [R1+0xba8] ;  /* 0x000ba80001377983 */ /* 0x000f220000300800 */
[----:B------:R-:W-:-:S03]  /*479d0*/  MOV R37, R47 ;  /* 0x0000002f00257202 */ /* 0x000fc60000000f00 */
[----:B------:R-:W4:Y:S04]  /*479e0*/  LDL.LU R47, [R1+0xbe8] ;  /* 0x000be800012f7983 */ /* 0x000f280000300800 */
[----:B------:R1:W-:Y:S02]  /*479f0*/  LDGSTS.E [R0+0x64400], [R36.64], P0 ;  /* 0x6440000024007fae */ /* 0x0003e40008121848 */
[----:B-1----:R-:W-:Y:S02]  /*47a00*/  IMAD.MOV.U32 R36, RZ, RZ, R38 ;  /* 0x000000ffff247224 */ /* 0x002fe400078e0026 */
[----:B------:R-:W-:Y:S01]  /*47a10*/  IMAD.MOV.U32 R37, RZ, RZ, R43 ;  /* 0x000000ffff257224 */ /* 0x000fe200078e002b */
[----:B------:R-:W4:Y:S04]  /*47a20*/  LDL.LU R38, [R1+0xc2c] ;  /* 0x000c2c0001267983 */ /* 0x000f280000300800 */
[----:B------:R-:W4:Y:S04]  /*47a30*/  LDL.LU R43, [R1+0xc6c] ;  /* 0x000c6c00012b7983 */ /* 0x000f280000300800 */
[----:B------:R1:W-:Y:S01]  /*47a40*/  LDGSTS.E [R0+0x65400], [R36.64], P0 ;  /* 0x6540000024007fae */ /* 0x0003e20008121848 */
[----:B--2---:R-:W-:-:S05]  /*47a50*/  IADD3 R39, P1, R39, UR7, RZ ;  /* 0x0000000727277c10 */ /* 0x004fca000ff3e0ff */
[----:B------:R2:W-:Y:S01]  /*47a60*/  STL [R1+0xaac], R39 ;  /* 0x000aac2701007387 */ /* 0x0005e20000100800 */
[----:B------:R-:W-:Y:S02]  /*47a70*/  IADD3 R41, P2, R41, UR7, RZ ;  /* 0x0000000729297c10 */ /* 0x000fe4000ff5e0ff */
[----:B-1----:R-:W-:Y:S02]  /*47a80*/  MOV R36, R39 ;  /* 0x0000002700247202 */ /* 0x002fe40000000f00 */
[----:B---3--:R-:W-:Y:S02]  /*47a90*/  IADD3.X R48, R48, UR6, RZ, P1, !PT ;  /* 0x0000000630307c10 */ /* 0x008fe40008ffe4ff */
[----:B------:R-:W-:-:S03]  /*47aa0*/  IADD3.X R46, R46, UR6, RZ, P2, !PT ;  /* 0x000000062e2e7c10 */ /* 0x000fc600097fe4ff */
[----:B------:R1:W-:Y:S04]  /*47ab0*/  STL [R1+0xaa8], R48 ;  /* 0x000aa83001007387 */ /* 0x0003e80000100800 */
[----:B------:R3:W-:Y:S01]  /*47ac0*/  STL [R1+0xaec], R41 ;  /* 0x000aec2901007387 */ /* 0x0007e20000100800 */
[----:B------:R-:W-:-:S03]  /*47ad0*/  IMAD.MOV.U32 R37, RZ, RZ, R48 ;  /* 0x000000ffff257224 */ /* 0x000fc600078e0030 */
[----:B--2---:R-:W2:Y:S04]  /*47ae0*/  LDL.LU R39, [R1+0xc28] ;  /* 0x000c280001277983 */ /* 0x004ea80000300800 */
[----:B------:R3:W-:Y:S04]  /*47af0*/  STL [R1+0xae8], R46 ;  /* 0x000ae82e01007387 */ /* 0x0007e80000100800 */
[----:B-1----:R-:W2:Y:S04]  /*47b00*/  LDL.LU R48, [R1+0xc68] ;  /* 0x000c680001307983 */ /* 0x002ea80000300800 */
[----:B------:R1:W-:Y:S02]  /*47b10*/  LDGSTS.E [R0+0x66400], [R36.64], P0 ;  /* 0x6640000024007fae */ /* 0x0003e40008121848 */
[----:B-1----:R-:W-:Y:S01]  /*47b20*/  IMAD.MOV.U32 R36, RZ, RZ, R41 ;  /* 0x000000ffff247224 */ /* 0x002fe200078e0029 */
[----:B------:R-:W-:Y:S01]  /*47b30*/  MOV R37, R46 ;  /* 0x0000002e00257202 */ /* 0x000fe20000000f00 */
[----:B---3--:R-:W3:Y:S04]  /*47b40*/  LDL.LU R41, [R1+0xcac] ;  /* 0x000cac0001297983 */ /* 0x008ee80000300800 */
[----:B------:R-:W3:Y:S04]  /*47b50*/  LDL.LU R46, [R1+0xcec] ;  /* 0x000cec00012e7983 */ /* 0x000ee80000300800 */
[----:B------:R1:W-:Y:S01]  /*47b60*/  LDGSTS.E [R0+0x67400], [R36.64], P0 ;  /* 0x6740000024007fae */ /* 0x0003e20008121848 */
[----:B------:R-:W-:-:S05]  /*47b70*/  IADD3 R42, P1, R42, UR7, RZ ;  /* 0x000000072a2a7c10 */ /* 0x000fca000ff3e0ff */
[----:B------:R1:W-:Y:S01]  /*47b80*/  STL [R1+0xb2c], R42 ;  /* 0x000b2c2a01007387 */ /* 0x0003e20000100800 */
[----:B------:R-:W-:Y:S02]  /*47b90*/  IADD3 R3, P2, R3, UR7, RZ ;  /* 0x0000000703037c10 */ /* 0x000fe4000ff5e0ff */
[----:B----4-:R-:W-:Y:S01]  /*47ba0*/  IADD3.X R49, R49, UR6, RZ, P1, !PT ;  /* 0x0000000631317c10 */ /* 0x010fe20008ffe4ff */
[----:B-1----:R-:W-:Y:S01]  /*47bb0*/  IMAD.MOV.U32 R36, RZ, RZ, R42 ;  /* 0x000000ffff247224 */ /* 0x002fe200078e002a */
[----:B------:R-:W-:-:S03]  /*47bc0*/  IADD3.X R44, R44, UR6, RZ, P2, !PT ;  /* 0x000000062c2c7c10 */ /* 0x000fc600097fe4ff */
[----:B------:R1:W-:Y:S04]  /*47bd0*/  STL [R1+0xb28], R49 ;  /* 0x000b283101007387 */ /* 0x0003e80000100800 */
[----:B------:R4:W-:Y:S04]  /*47be0*/  STL [R1+0xb6c], R3 ;  /* 0x000b6c0301007387 */ /* 0x0009e80000100800 */
[----:B------:R-:W3:Y:S01]  /*47bf0*/  LDL.LU R42, [R1+0xca8] ;  /* 0x000ca800012a7983 */ /* 0x000ee20000300800 */
[----:B------:R-:W-:-:S03]  /*47c00*/  IMAD.MOV.U32 R37, RZ, RZ, R49 ;  /* 0x000000ffff257224 */ /* 0x000fc600078e0031 */
[----:B------:R4:W-:Y:S04]  /*47c10*/  STL [R1+0xb68], R44 ;  /* 0x000b682c01007387 */ /* 0x0009e80000100800 */
[----:B-1----:R-:W3:Y:S04]  /*47c20*/  LDL.LU R49, [R1+0xce8] ;  /* 0x000ce80001317983 */ /* 0x002ee80000300800 */
[----:B------:R1:W-:Y:S01]  /*47c30*/  LDGSTS.E [R0+0x68400], [R36.64], P0 ;  /* 0x6840000024007fae */ /* 0x0003e20008121848 */
[----:B------:R-:W-:Y:S02]  /*47c40*/  IADD3 R54, P1, R54, UR7, RZ ;  /* 0x0000000736367c10 */ /* 0x000fe4000ff3e0ff */
[----:B-1----:R-:W-:Y:S01]  /*47c50*/  MOV R36, R3 ;  /* 0x0000000300247202 */ /* 0x002fe20000000f00 */
[----:B------:R-:W-:Y:S01]  /*47c60*/  IMAD.MOV.U32 R37, RZ, RZ, R44 ;  /* 0x000000ffff257224 */ /* 0x000fe200078e002c */
[----:B----4-:R-:W3:Y:S01]  /*47c70*/  LDL.LU R3, [R1+0x934] ;  /* 0x0009340001037983 */ /* 0x010ee20000300800 */
[----:B------:R-:W-:-:S03]  /*47c80*/  IADD3 R45, P2, R45, UR7, RZ ;  /* 0x000000072d2d7c10 */ /* 0x000fc6000ff5e0ff */
[----:B------:R1:W-:Y:S01]  /*47c90*/  LDGSTS.E [R0+0x69400], [R36.64], P0 ;  /* 0x6940000024007fae */ /* 0x0003e20008121848 */
[----:B------:R-:W-:-:S03]  /*47ca0*/  IADD3.X R55, R55, UR6, RZ, P1, !PT ;  /* 0x0000000637377c10 */ /* 0x000fc60008ffe4ff */
[----:B------:R-:W3:Y:S01]  /*47cb0*/  LDL.LU R44, [R1+0x974] ;  /* 0x00097400012c7983 */ /* 0x000ee20000300800 */
[----:B------:R-:W-:-:S03]  /*47cc0*/  IADD3.X R47, R47, UR6, RZ, P2, !PT ;  /* 0x000000062f2f7c10 */ /* 0x000fc600097fe4ff */
[----:B------:R-:W-:Y:S01]  /*47cd0*/  STL [R1+0xbac], R54 ;  /* 0x000bac3601007387 */ /* 0x000fe20000100800 */
[----:B-1----:R-:W-:Y:S01]  /*47ce0*/  IMAD.MOV.U32 R36, RZ, RZ, R54 ;  /* 0x000000ffff247224 */ /* 0x002fe200078e0036 */
[----:B------:R-:W-:Y:S02]  /*47cf0*/  MOV R37, R55 ;  /* 0x0000003700257202 */ /* 0x000fe40000000f00 */
[----:B------:R-:W-:Y:S04]  /*47d00*/  STL [R1+0xba8], R55 ;  /* 0x000ba83701007387 */ /* 0x000fe80000100800 */
[----:B------:R1:W-:Y:S04]  /*47d10*/  STL [R1+0xbec], R45 ;  /* 0x000bec2d01007387 */ /* 0x0003e80000100800 */
[----:B------:R1:W-:Y:S04]  /*47d20*/  LDGSTS.E [R0+0x6a400], [R36.64], P0 ;  /* 0x6a40000024007fae */ /* 0x0003e80008121848 */
[----:B------:R1:W-:Y:S01]  /*47d30*/  STL [R1+0xbe8], R47 ;  /* 0x000be82f01007387 */ /* 0x0003e20000100800 */
[----:B------:R-:W-:Y:S01]  /*47d40*/  IADD3 R38, P1, R38, UR7, RZ ;  /* 0x0000000726267c10 */ /* 0x000fe2000ff3e0ff */
[----:B-1----:R-:W-:-:S02]  /*47d50*/  IMAD.MOV.U32 R36, RZ, RZ, R45 ;  /* 0x000000ffff247224 */ /* 0x002fc400078e002d */
[----:B------:R-:W3:Y:S01]  /*47d60*/  LDL.LU R45, [R1+0x930] ;  /* 0x00093000012d7983 */ /* 0x000ee20000300800 */
[----:B------:R-:W-:Y:S01]  /*47d70*/  IMAD.MOV.U32 R37, RZ, RZ, R47 ;  /* 0x000000ffff257224 */ /* 0x000fe200078e002f */
[----:B------:R-:W-:Y:S02]  /*47d80*/  IADD3 R43, P2, R43, UR7, RZ ;  /* 0x000000072b2b7c10 */ /* 0x000fe4000ff5e0ff */
[----:B------:R-:W3:Y:S04]  /*47d90*/  LDL.LU R47, [R1+0x970] ;  /* 0x00097000012f7983 */ /* 0x000ee80000300800 */
[----:B------:R1:W-:Y:S04]  /*47da0*/  LDGSTS.E [R0+0x6b400], [R36.64], P0 ;  /* 0x6b40000024007fae */ /* 0x0003e80008121848 */
[----:B------:R2:W-:Y:S01]  /*47db0*/  STL [R1+0xc2c], R38 ;  /* 0x000c2c2601007387 */ /* 0x0005e20000100800 */
[----:B-1----:R-:W-:-:S02]  /*47dc0*/  MOV R36, R38 ;  /* 0x0000002600247202 */ /* 0x002fc40000000f00 */
[----:B--2---:R-:W-:-:S05]  /*47dd0*/  IADD3.X R39, R39, UR6, RZ, P1, !PT ;  /* 0x0000000627277c10 */ /* 0x004fca0008ffe4ff */
[----:B------:R-:W-:Y:S01]  /*47de0*/  IMAD.MOV.U32 R37, RZ, RZ, R39 ;  /* 0x000000ffff257224 */ /* 0x000fe200078e0027 */
[----:B------:R1:W-:Y:S01]  /*47df0*/  STL [R1+0xc28], R39 ;  /* 0x000c282701007387 */ /* 0x0003e20000100800 */
[----:B------:R-:W-:-:S03]  /*47e00*/  IADD3.X R48, R48, UR6, RZ, P2, !PT ;  /* 0x0000000630307c10 */ /* 0x000fc600097fe4ff */
[----:B------:R2:W-:Y:S04]  /*47e10*/  STL [R1+0xc6c], R43 ;  /* 0x000c6c2b01007387 */ /* 0x0005e80000100800 */
[----:B------:R-:W4:Y:S04]  /*47e20*/  LDL.LU R38, [R1+0x9b4] ;  /* 0x0009b40001267983 */ /* 0x000f280000300800 */
[----:B------:R2:W-:Y:S04]  /*47e30*/  STL [R1+0xc68], R48 ;  /* 0x000c683001007387 */ /* 0x0005e80000100800 */
[----:B------:R2:W-:Y:S04]  /*47e40*/  LDGSTS.E [R0+0x6c400], [R36.64], P0 ;  /* 0x6c40000024007fae */ /* 0x0005e80008121848 */
[----:B-1----:R-:W4:Y:S01]  /*47e50*/  LDL.LU R39, [R1+0x9f4] ;  /* 0x0009f40001277983 */ /* 0x002f220000300800 */
[----:B---3--:R-:W-:Y:S01]  /*47e60*/  IADD3 R41, P1, R41, UR7, RZ ;  /* 0x0000000729297c10 */ /* 0x008fe2000ff3e0ff */
[----:B--2---:R-:W-:-:S02]  /*47e70*/  IMAD.MOV.U32 R36, RZ, RZ, R43 ;  /* 0x000000ffff247224 */ /* 0x004fc400078e002b */
[----:B------:R-:W2:Y:S01]  /*47e80*/  LDL.LU R43, [R1+0x9b0] ;  /* 0x0009b000012b7983 */ /* 0x000ea20000300800 */
[----:B------:R-:W-:Y:S02]  /*47e90*/  MOV R37, R48 ;  /* 0x0000003000257202 */ /* 0x000fe40000000f00 */
[----:B------:R-:W-:Y:S01]  /*47ea0*/  IADD3 R46, P2, R46, UR7, RZ ;  /* 0x000000072e2e7c10 */ /* 0x000fe2000ff5e0ff */
[----:B------:R-:W3:Y:S04]  /*47eb0*/  LDL.LU R48, [R1+0x9f0] ;  /* 0x0009f00001307983 */ /* 0x000ee80000300800 */
[----:B------:R1:W-:Y:S04]  /*47ec0*/  LDGSTS.E [R0+0x6d400], [R36.64], P0 ;  /* 0x6d40000024007fae */ /* 0x0003e80008121848 */
[----:B------:R-:W-:Y:S01]  /*47ed0*/  STL [R1+0xcac], R41 ;  /* 0x000cac2901007387 */ /* 0x000fe20000100800 */
[----:B-1----:R-:W-:Y:S01]  /*47ee0*/  IMAD.MOV.U32 R36, RZ, RZ, R41 ;  /* 0x000000ffff247224 */ /* 0x002fe200078e0029 */
[----:B------:R-:W-:-:S05]  /*47ef0*/  IADD3.X R42, R42, UR6, RZ, P1, !PT ;  /* 0x000000062a2a7c10 */ /* 0x000fca0008ffe4ff */
[----:B------:R-:W-:Y:S01]  /*47f00*/  IMAD.MOV.U32 R37, RZ, RZ, R42 ;  /* 0x000000ffff257224 */ /* 0x000fe200078e002a */
[----:B------:R1:W-:Y:S01]  /*47f10*/  STL [R1+0xca8], R42 ;  /* 0x000ca82a01007387 */ /* 0x0003e20000100800 */
[----:B------:R-:W-:-:S03]  /*47f20*/  IADD3.X R49, R49, UR6, RZ, P2, !PT ;  /* 0x0000000631317c10 */ /* 0x000fc600097fe4ff */
[----:B------:R-:W-:Y:S04]  /*47f30*/  STL [R1+0xcec], R46 ;  /* 0x000cec2e01007387 */ /* 0x000fe80000100800 */
[----:B------:R1:W-:Y:S04]  /*47f40*/  LDGSTS.E [R0+0x6e400], [R36.64], P0 ;  /* 0x6e40000024007fae */ /* 0x0003e80008121848 */
[----:B-1----:R-:W3:Y:S04]  /*47f50*/  LDL.LU R42, [R1+0xa34] ;  /* 0x000a3400012a7983 */ /* 0x002ee80000300800 */
[----:B------:R1:W-:Y:S04]  /*47f60*/  STL [R1+0xce8], R49 ;  /* 0x000ce83101007387 */ /* 0x0003e80000100800 */
[----:B------:R-:W3:Y:S01]  /*47f70*/  LDL.LU R41, [R1+0xa74] ;  /* 0x000a740001297983 */ /* 0x000ee20000300800 */
[----:B------:R-:W-:Y:S01]  /*47f80*/  IMAD.MOV.U32 R37, RZ, RZ, R49 ;  /* 0x000000ffff257224 */ /* 0x000fe200078e0031 */
[----:B------:R-:W-:-:S02]  /*47f90*/  MOV R36, R46 ;  /* 0x0000002e00247202 */ /* 0x000fc40000000f00 */
[----:B-1----:R-:W3:Y:S04]  /*47fa0*/  LDL.LU R49, [R1+0xa30] ;  /* 0x000a300001317983 */ /* 0x002ee80000300800 */
[----:B------:R-:W3:Y:S01]  /*47fb0*/  LDL.LU R46, [R1+0xa70] ;  /* 0x000a7000012e7983 */ /* 0x000ee20000300800 */
[----:B------:R-:W-:-:S03]  /*47fc0*/  IADD3 R3, P1, R3, UR7, RZ ;  /* 0x0000000703037c10 */ /* 0x000fc6000ff3e0ff */
[----:B------:R1:W-:Y:S01]  /*47fd0*/  LDGSTS.E [R0+0x6f400], [R36.64], P0 ;  /* 0x6f40000024007fae */ /* 0x0003e20008121848 */
[----:B------:R-:W-:Y:S02]  /*47fe0*/  IADD3 R44, P2, R44, UR7, RZ ;  /* 0x000000072c2c7c10 */ /* 0x000fe4000ff5e0ff */
[----:B------:R-:W-:Y:S01]  /*47ff0*/  LOP3.LUT R53, R53, 0x30, RZ, 0x3c, !PT ;  /* 0x0000003035357812 */ /* 0x000fe200078e3cff */
[----:B------:R-:W-:Y:S01]  /*48000*/  STL [R1+0x934], R3 ;  /* 0x0009340301007387 */ /* 0x000fe20000100800 */
[----:B-1----:R-:W-:-:S03]  /*48010*/  IMAD.U32 R0, RZ, RZ, UR5 ;  /* 0x00000005ff007e24 */ /* 0x002fc6000f8e00ff */
[----:B------:R-:W-:Y:S01]  /*48020*/  STL [R1+0x974], R44 ;  /* 0x0009742c01007387 */ /* 0x000fe20000100800 */
[----:B------:R-:W-:Y:S01]  /*48030*/  IMAD.MOV.U32 R36, RZ, RZ, R3 ;  /* 0x000000ffff247224 */ /* 0x000fe200078e0003 */
[----:B------:R-:W-:Y:S02]  /*48040*/  LEA R0, R0, R53, 0x10 ;  /* 0x0000003500007211 */ /* 0x000fe400078e80ff */
[----:B------:R-:W-:Y:S02]  /*48050*/  IADD3.X R45, R45, UR6, RZ, P1, !PT ;  /* 0x000000062d2d7c10 */ /* 0x000fe40008ffe4ff */
[----:B------:R-:W-:-:S03]  /*48060*/  IADD3.X R47, R47, UR6, RZ, P2, !PT ;  /* 0x000000062f2f7c10 */ /* 0x000fc600097fe4ff */
[----:B------:R-:W-:Y:S01]  /*48070*/  IMAD.MOV.U32 R37, RZ, RZ, R45 ;  /* 0x000000ffff257224 */ /* 0x000fe200078e002d */
[----:B------:R1:W-:Y:S04]  /*48080*/  STL [R1+0x930], R45 ;  /* 0x0009302d01007387 */ /* 0x0003e80000100800 */
[----:B------:R1:W-:Y:S04]  /*48090*/  LDGSTS.E [R0+0x60600], [R36.64], P0 ;  /* 0x6060000024007fae */ /* 0x0003e80008121848 */
[----:B-1----:R-:W3:Y:S04]  /*480a0*/  LDL.LU R45, [R1+0xab4] ;  /* 0x000ab400012d7983 */ /* 0x002ee80000300800 */
[----:B------:R-:W3:Y:S01]  /*480b0*/  LDL.LU R3, [R1+0xaf4] ;  /* 0x000af40001037983 */ /* 0x000ee20000300800 */
[----:B------:R-:W-:-:S03]  /*480c0*/  IMAD.MOV.U32 R37, RZ, RZ, R47 ;  /* 0x000000ffff257224 */ /* 0x000fc600078e002f */
[----:B------:R1:W-:Y:S01]  /*480d0*/  STL [R1+0x970], R47 ;  /* 0x0009702f01007387 */ /* 0x0003e20000100800 */
[----:B------:R-:W-:-:S05]  /*480e0*/  MOV R36, R44 ;  /* 0x0000002c00247202 */ /* 0x000fca0000000f00 */
[----:B------:R4:W-:Y:S04]  /*480f0*/  LDGSTS.E [R0+0x61600], [R36.64], P0 ;  /* 0x6160000024007fae */ /* 0x0009e80008121848 */
[----:B-1----:R-:W3:Y:S04]  /*48100*/  LDL.LU R47, [R1+0xab0] ;  /* 0x000ab000012f7983 */ /* 0x002ee80000300800 */
[----:B------:R-:W3:Y:S01]  /*48110*/  LDL.LU R44, [R1+0xaf0] ;  /* 0x000af000012c7983 */ /* 0x000ee20000300800 */
[----:B----4-:R-:W-:-:S05]  /*48120*/  IADD3 R38, P1, R38, UR7, RZ ;  /* 0x0000000726267c10 */ /* 0x010fca000ff3e0ff */
[----:B------:R-:W-:Y:S01]  /*48130*/  STL [R1+0x9b4], R38 ;  /* 0x0009b42601007387 */ /* 0x000fe20000100800 */
[----:B------:R-:W-:Y:S01]  /*48140*/  IMAD.MOV.U32 R36, RZ, RZ, R38 ;  /* 0x000000ffff247224 */ /* 0x000fe200078e0026 */
[----:B------:R-:W-:Y:S02]  /*48150*/  IADD3 R39, P2, R39, UR7, RZ ;  /* 0x0000000727277c10 */ /* 0x000fe4000ff5e0ff */
[----:B--2---:R-:W-:Y:S02]  /*48160*/  IADD3.X R43, R43, UR6, RZ, P1, !PT ;  /* 0x000000062b2b7c10 */ /* 0x004fe40008ffe4ff */
[----:B---3--:R-:W-:-:S03]  /*48170*/  IADD3.X R48, R48, UR6, RZ, P2, !PT ;  /* 0x0000000630307c10 */ /* 0x008fc600097fe4ff */
[----:B------:R1:W-:Y:S01]  /*48180*/  STL [R1+0x9b0], R43 ;  /* 0x0009b02b01007387 */ /* 0x0003e20000100800 */
[----:B------:R-:W-:-:S03]  /*48190*/  MOV R37, R43 ;  /* 0x0000002b00257202 */ /* 0x000fc60000000f00 */
[----:B------:R-:W-:Y:S04]  /*481a0*/  STL [R1+0x9f4], R39 ;  /* 0x0009f42701007387 */ /* 0x000fe80000100800 */
[----:B------:R2:W-:Y:S04]  /*481b0*/  LDGSTS.E [R0+0x62600], [R36.64], P0 ;  /* 0x6260000024007fae */ /* 0x0005e80008121848 */
[----:B-1----:R-:W3:Y:S04]  /*481c0*/  LDL.LU R43, [R1+0xb34] ;  /* 0x000b3400012b7983 */ /* 0x002ee80000300800 */
[----:B------:R1:W-:Y:S04]  /*481d0*/  STL [R1+0x9f0], R48 ;  /* 0x0009f03001007387 */ /* 0x0003e80000100800 */
[----:B------:R-:W4:Y:S01]  /*481e0*/  LDL.LU R38, [R1+0xb74] ;  /* 0x000b740001267983 */ /* 0x000f220000300800 */
[----:B--2---:R-:W-:-:S03]  /*481f0*/  IMAD.MOV.U32 R37, RZ, RZ, R48 ;  /* 0x000000ffff257224 */ /* 0x004fc600078e0030 */
[----:B-1----:R-:W2:Y:S01]  /*48200*/  LDL.LU R48, [R1+0xb30] ;  /* 0x000b300001307983 */ /* 0x002ea20000300800 */
[----:B------:R-:W-:-:S03]  /*48210*/  IMAD.MOV.U32 R36, RZ, RZ, R39 ;  /* 0x000000ffff247224 */ /* 0x000fc600078e0027 */
[----:B------:R-:W2:Y:S04]  /*48220*/  LDL.LU R39, [R1+0xb70] ;  /* 0x000b700001277983 */ /* 0x000ea80000300800 */
[----:B------:R1:W-:Y:S01]  /*48230*/  LDGSTS.E [R0+0x63600], [R36.64], P0 ;  /* 0x6360000024007fae */ /* 0x0003e20008121848 */
[----:B------:R-:W-:Y:S02]  /*48240*/  IADD3 R42, P1, R42, UR7, RZ ;  /* 0x000000072a2a7c10 */ /* 0x000fe4000ff3e0ff */
[----:B------:R-:W-:-:S03]  /*48250*/  IADD3 R41, P2, R41, UR7, RZ ;  /* 0x0000000729297c10 */ /* 0x000fc6000ff5e0ff */
[----:B------:R1:W-:Y:S01]  /*48260*/  STL [R1+0xa34], R42 ;  /* 0x000a342a01007387 */ /* 0x0003e20000100800 */
[----:B------:R-:W-:Y:S02]  /*48270*/  IADD3.X R49, R49, UR6, RZ, P1, !PT ;  /* 0x0000000631317c10 */ /* 0x000fe40008ffe4ff */
[----:B------:R-:W-:-:S03]  /*48280*/  IADD3.X R46, R46, UR6, RZ, P2, !PT ;  /* 0x000000062e2e7c10 */ /* 0x000fc600097fe4ff */
[----:B------:R1:W-:Y:S02]  /*48290*/  STL [R1+0xa30], R49 ;  /* 0x000a303101007387 */ /* 0x0003e40000100800 */
[----:B-1----:R-:W-:Y:S02]  /*482a0*/  MOV R36, R42 ;  /* 0x0000002a00247202 */ /* 0x002fe40000000f00 */
[----:B------:R1:W-:Y:S04]  /*482b0*/  STL [R1+0xa74], R41 ;  /* 0x000a742901007387 */ /* 0x0003e80000100800 */
[----:B------:R-:W2:Y:S04]  /*482c0*/  LDL.LU R53, [R1+0xbb4] ;  /* 0x000bb40001357983 */ /* 0x000ea80000300800 */
[----:B------:R1:W-:Y:S04]  /*482d0*/  STL [R1+0xa70], R46 ;  /* 0x000a702e01007387 */ /* 0x0003e80000100800 */
[----:B------:R-:W2:Y:S04]  /*482e0*/  LDL.LU R42, [R1+0xbf4] ;  /* 0x000bf400012a7983 */ /* 0x000ea80000300800 */
[----:B------:R-:W2:Y:S01]  /*482f0*/  LDL.LU R54, [R1+0xbb0] ;  /* 0x000bb00001367983 */ /* 0x000ea20000300800 */
[----:B------:R-:W-:-:S03]  /*48300*/  IMAD.MOV.U32 R37, RZ, RZ, R49 ;  /* 0x000000ffff257224 */ /* 0x000fc600078e0031 */
[----:B------:R-:W2:Y:S04]  /*48310*/  LDL.LU R49, [R1+0xbf0] ;  /* 0x000bf00001317983 */ /* 0x000ea80000300800 */
[----:B------:R1:W-:Y:S02]  /*48320*/  LDGSTS.E [R0+0x64600], [R36.64], P0 ;  /* 0x6460000024007fae */ /* 0x0003e40008121848 */
[----:B-1----:R-:W-:Y:S01]  /*48330*/  IMAD.MOV.U32 R36, RZ, RZ, R41 ;  /* 0x000000ffff247224 */ /* 0x002fe200078e0029 */
[----:B------:R-:W-:Y:S01]  /*48340*/  MOV R37, R46 ;  /* 0x0000002e00257202 */ /* 0x000fe20000000f00 */
[----:B------:R-:W2:Y:S01]  /*48350*/  LDL.LU R41, [R1+0xc34] ;  /* 0x000c340001297983 */ /* 0x000ea20000300800 */
[----:B------:R-:W-:-:S03]  /*48360*/  IADD3 R45, P1, R45, UR7, RZ ;  /* 0x000000072d2d7c10 */ /* 0x000fc6000ff3e0ff */
[----:B------:R-:W2:Y:S01]  /*48370*/  LDL.LU R46, [R1+0xc74] ;  /* 0x000c7400012e7983 */ /* 0x000ea20000300800 */
[----:B------:R-:W-:-:S03]  /*48380*/  IADD3 R3, P2, R3, UR7, RZ ;  /* 0x0000000703037c10 */ /* 0x000fc6000ff5e0ff */
[----:B------:R1:W-:Y:S04]  /*48390*/  STL [R1+0xab4], R45 ;  /* 0x000ab42d01007387 */ /* 0x0003e80000100800 */
[----:B------:R1:W-:Y:S01]  /*483a0*/  LDGSTS.E [R0+0x65600], [R36.64], P0 ;  /* 0x6560000024007fae */ /* 0x0003e20008121848 */
[----:B------:R-:W-:Y:S01]  /*483b0*/  IADD3.X R47, R47, UR6, RZ, P1, !PT ;  /* 0x000000062f2f7c10 */ /* 0x000fe20008ffe4ff */
[----:B-1----:R-:W-:Y:S01]  /*483c0*/  IMAD.MOV.U32 R36, RZ, RZ, R45 ;  /* 0x000000ffff247224 */ /* 0x002fe200078e002d */
[----:B------:R-:W-:-:S03]  /*483d0*/  IADD3.X R44, R44, UR6, RZ, P2, !PT ;  /* 0x000000062c2c7c10 */ /* 0x000fc600097fe4ff */
[----:B------:R1:W-:Y:S04]  /*483e0*/  STL [R1+0xab0], R47 ;  /* 0x000ab02f01007387 */ /* 0x0003e80000100800 */
[----:B------:R1:W-:Y:S04]  /*483f0*/  STL [R1+0xaf4], R3 ;  /* 0x000af40301007387 */ /* 0x0003e80000100800 */
[----:B------:R-:W2:Y:S01]  /*48400*/  LDL.LU R45, [R1+0xc30] ;  /* 0x000c3000012d7983 */ /* 0x000ea20000300800 */
[----:B------:R-:W-:-:S03]  /*48410*/  IMAD.MOV.U32 R37, RZ, RZ, R47 ;  /* 0x000000ffff257224 */ /* 0x000fc600078e002f */
[----:B------:R1:W-:Y:S04]  /*48420*/  STL [R1+0xaf0], R44 ;  /* 0x000af02c01007387 */ /* 0x0003e80000100800 */
[----:B-1----:R-:W2:Y:S04]  /*48430*/  LDL.LU R47, [R1+0xc70] ;  /* 0x000c7000012f7983 */ /* 0x002ea80000300800 */
[----:B------:R1:W-:Y:S02]  /*48440*/  LDGSTS.E [R0+0x66600], [R36.64], P0 ;  /* 0x6660000024007fae */ /* 0x0003e40008121848 */
[----:B-1----:R-:W-:Y:S01]  /*48450*/  MOV R36, R3 ;  /* 0x0000000300247202 */ /* 0x002fe20000000f00 */
[----:B------:R-:W-:Y:S01]  /*48460*/  IMAD.MOV.U32 R37, RZ, RZ, R44 ;  /* 0x000000ffff257224 */ /* 0x000fe200078e002c */
[----:B------:R-:W2:Y:S04]  /*48470*/  LDL.LU R3, [R1+0xcb4] ;  /* 0x000cb40001037983 */ /* 0x000ea80000300800 */
[----:B------:R-:W2:Y:S04]  /*48480*/  LDL.LU R44, [R1+0xcf4] ;  /* 0x000cf400012c7983 */ /* 0x000ea80000300800 */
[----:B------:R1:W-:Y:S01]  /*48490*/  LDGSTS.E [R0+0x67600], [R36.64], P0 ;  /* 0x6760000024007fae */ /* 0x0003e20008121848 */
[----:B---3--:R-:W-:-:S05]  /*484a0*/  IADD3 R43, P1, R43, UR7, RZ ;  /* 0x000000072b2b7c10 */ /* 0x008fca000ff3e0ff */
[----:B------:R3:W-:Y:S01]  /*484b0*/  STL [R1+0xb34], R43 ;  /* 0x000b342b01007387 */ /* 0x0007e20000100800 */
[----:B----4-:R-:W-:Y:S02]  /*484c0*/  IADD3 R38, P2, R38, UR7, RZ ;  /* 0x0000000726267c10 */ /* 0x010fe4000ff5e0ff */
[----:B--2---:R-:W-:Y:S01]  /*484d0*/  IADD3.X R48, R48, UR6, RZ, P1, !PT ;  /* 0x0000000630307c10 */ /* 0x004fe20008ffe4ff */
[----:B-1----:R-:W-:Y:S01]  /*484e0*/  IMAD.MOV.U32 R36, RZ, RZ, R43 ;  /* 0x000000ffff247224 */ /* 0x002fe200078e002b */
[----:B------:R-:W-:-:S03]  /*484f0*/  IADD3.X R39, R39, UR6, RZ, P2, !PT ;  /* 0x0000000627277c10 */ /* 0x000fc600097fe4ff */
[----:B------:R1:W-:Y:S01]  /*48500*/  STL [R1+0xb30], R48 ;  /* 0x000b303001007387 */ /* 0x0003e20000100800 */
[----:B------:R-:W-:-:S03]  /*48510*/  MOV R37, R48 ;  /* 0x0000003000257202 */ /* 0x000fc60000000f00 */
[----:B------:R2:W-:Y:S04]  /*48520*/  STL [R1+0xb74], R38 ;  /* 0x000b742601007387 */ /* 0x0005e80000100800 */
[----:B---3--:R-:W3:Y:S04]  /*48530*/  LDL.LU R43, [R1+0xcb0] ;  /* 0x000cb000012b7983 */ /* 0x008ee80000300800 */
[----:B------:R4:W-:Y:S04]  /*48540*/  STL [R1+0xb70], R39 ;  /* 0x000b702701007387 */ /* 0x0009e80000100800 */
[----:B-1----:R-:W3:Y:S04]  /*48550*/  LDL.LU R48, [R1+0xcf0] ;  /* 0x000cf00001307983 */ /* 0x002ee80000300800 */
[----:B------:R1:W-:Y:S02]  /*48560*/  LDGSTS.E [R0+0x68600], [R36.64], P0 ;  /* 0x6860000024007fae */ /* 0x0003e40008121848 */
[----:B-1----:R-:W-:-:S02]  /*48570*/  IMAD.MOV.U32 R36, RZ, RZ, R38 ;  /* 0x000000ffff247224 */ /* 0x002fc400078e0026 */
[----:B------:R-:W-:Y:S01]  /*48580*/  IMAD.MOV.U32 R37, RZ, RZ, R39 ;  /* 0x000000ffff257224 */ /* 0x000fe200078e0027 */
[----:B--2---:R-:W2:Y:S01]  /*48590*/  LDL.LU R38, [R1+0x93c] ;  /* 0x00093c0001267983 */ /* 0x004ea20000300800 */
[----:B------:R-:W-:-:S03]  /*485a0*/  IADD3 R53, P1, R53, UR7, RZ ;  /* 0x0000000735357c10 */ /* 0x000fc6000ff3e0ff */
[----:B------:R1:W-:Y:S04]  /*485b0*/  LDGSTS.E [R0+0x69600], [R36.64], P0 ;  /* 0x6960000024007fae */ /* 0x0003e80008121848 */
[----:B----4-:R-:W2:Y:S01]  /*485c0*/  LDL.LU R39, [R1+0x97c] ;  /* 0x00097c0001277983 */ /* 0x010ea20000300800 */
[----:B------:R-:W-:Y:S02]  /*485d0*/  IADD3 R42, P2, R42, UR7, RZ ;  /* 0x000000072a2a7c10 */ /* 0x000fe4000ff5e0ff */
[----:B------:R-:W-:Y:S02]  /*485e0*/  IADD3.X R54, R54, UR6, RZ, P1, !PT ;  /* 0x0000000636367c10 */ /* 0x000fe40008ffe4ff */
[----:B-1----:R-:W-:Y:S02]  /*485f0*/  MOV R36, R53 ;  /* 0x0000003500247202 */ /* 0x002fe40000000f00 */
[----:B------:R-:W-:Y:S01]  /*48600*/  IADD3.X R49, R49, UR6, RZ, P2, !PT ;  /* 0x0000000631317c10 */ /* 0x000fe200097fe4ff */
[----:B------:R-:W-:Y:S01]  /*48610*/  IMAD.MOV.U32 R37, RZ, RZ, R54 ;  /* 0x000000ffff257224 */ /* 0x000fe200078e0036 */
[----:B------:R-:W-:Y:S04]  /*48620*/  STL [R1+0xbb4], R53 ;  /* 0x000bb43501007387 */ /* 0x000fe80000100800 */
        /* <DEDUP_REMOVED lines=10> */
[----:B------:R1:W-:Y:S04]  /*486d0*/  LDGSTS.E [R0+0x6b600], [R36.64], P0 ;  /* 0x6b60000024007fae */ /* 0x0003e80008121848 */
[----:B------:R1:W-:Y:S01]  /*486e0*/  STL [R1+0xc34], R41 ;  /* 0x000c342901007387 */ /* 0x0003e20000100800 */
[----:B------:R-:W-:Y:S01]  /*486f0*/  IADD3.X R45, R45, UR6, RZ, P1, !PT ;  /* 0x000000062d2d7c10 */ /* 0x000fe20008ffe4ff */
[----:B-1----:R-:W-:-:S04]  /*48700*/  IMAD.MOV.U32 R36, RZ, RZ, R41 ;  /* 0x000000ffff247224 */ /* 0x002fc800078e0029 */
[----:B------:R-:W-:Y:S01]  /*48710*/  IMAD.MOV.U32 R37, RZ, RZ, R45 ;  /* 0x000000ffff257224 */ /* 0x000fe200078e002d */
[----:B------:R1:W-:Y:S01]  /*48720*/  STL [R1+0xc30], R45 ;  /* 0x000c302d01007387 */ /* 0x0003e20000100800 */
[----:B------:R-:W-:-:S03]  /*48730*/  IADD3.X R47, R47, UR6, RZ, P2, !PT ;  /* 0x000000062f2f7c10 */ /* 0x000fc600097fe4ff */
[----:B------:R1:W-:Y:S04]  /*48740*/  STL [R1+0xc74], R46 ;  /* 0x000c742e01007387 */ /* 0x0003e80000100800 */
[----:B------:R-:W2:Y:S04]  /*48750*/  LDL.LU R41, [R1+0x9bc] ;  /* 0x0009bc0001297983 */ /* 0x000ea80000300800 */
[----:B------:R1:W-:Y:S04]  /*48760*/  STL [R1+0xc70], R47 ;  /* 0x000c702f01007387 */ /* 0x0003e80000100800 */
[----:B------:R1:W-:Y:S04]  /*48770*/  LDGSTS.E [R0+0x6c600], [R36.64], P0 ;  /* 0x6c60000024007fae */ /* 0x0003e80008121848 */
[----:B-1----:R-:W2:Y:S01]  /*48780*/  LDL.LU R45, [R1+0x9fc] ;  /* 0x0009fc00012d7983 */ /* 0x002ea20000300800 */
[----:B------:R-:W-:-:S02]  /*48790*/  IADD3 R3, P1, R3, UR7, RZ ;  /* 0x0000000703037c10 */ /* 0x000fc4000ff3e0ff */
[----:B------:R-:W-:Y:S02]  /*487a0*/  MOV R36, R46 ;  /* 0x0000002e00247202 */ /* 0x000fe40000000f00 */
[----:B------:R-:W2:Y:S01]  /*487b0*/  LDL.LU R46, [R1+0x9b8] ;  /* 0x0009b800012e7983 */ /* 0x000ea20000300800 */
[----:B------:R-:W-:Y:S01]  /*487c0*/  IMAD.MOV.U32 R37, RZ, RZ, R47 ;  /* 0x000000ffff257224 */ /* 0x000fe200078e002f */
[----:B------:R-:W-:Y:S02]  /*487d0*/  IADD3 R44, P2, R44, UR7, RZ ;  /* 0x000000072c2c7c10 */ /* 0x000fe4000ff5e0ff */
[----:B------:R-:W2:Y:S04]  /*487e0*/  LDL.LU R47, [R1+0x9f8] ;  /* 0x0009f800012f7983 */ /* 0x000ea80000300800 */
[----:B------:R1:W-:Y:S04]  /*487f0*/  LDGSTS.E [R0+0x6d600], [R36.64], P0 ;  /* 0x6d60000024007fae */ /* 0x0003e80008121848 */
[----:B------:R-:W-:Y:S01]  /*48800*/  STL [R1+0xcb4], R3 ;  /* 0x000cb40301007387 */ /* 0x000fe20000100800 */
[----:B-1----:R-:W-:Y:S01]  /*48810*/  IMAD.MOV.U32 R36, RZ, RZ, R3 ;  /* 0x000000ffff247224 */ /* 0x002fe200078e0003 */
        /* <DEDUP_REMOVED lines=30> */
[----:B------:R-:W-:-:S05]  /*48a00*/  IMAD.MOV.U32 R36, RZ, RZ, R39 ;  /* 0x000000ffff247224 */ /* 0x000fca00078e0027 */
[----:B------:R1:W-:Y:S04]  /*48a10*/  LDGSTS.E [R0+0x61800], [R36.64], P0 ;  /* 0x6180000024007fae */ /* 0x0003e80008121848 */
[----:B-1----:R-:W2:Y:S04]  /*48a20*/  LDL.LU R49, [R1+0xab8] ;  /* 0x000ab80001317983 */ /* 0x002ea80000300800 */
[----:B------:R-:W2:Y:S01]  /*48a30*/  LDL.LU R39, [R1+0xaf8] ;  /* 0x000af80001277983 */ /* 0x000ea20000300800 */
[----:B------:R-:W-:-:S04]  /*48a40*/  IADD3 R41, P1, R41, UR7, RZ ;  /* 0x0000000729297c10 */ /* 0x000fc8000ff3e0ff */
[----:B------:R-:W-:Y:S01]  /*48a50*/  MOV R36, R41 ;  /* 0x0000002900247202 */ /* 0x000fe20000000f00 */
[----:B------:R-:W-:Y:S01]  /*48a60*/  STL [R1+0x9bc], R41 ;  /* 0x0009bc2901007387 */ /* 0x000fe20000100800 */
[----:B------:R-:W-:Y:S02]  /*48a70*/  IADD3 R45, P2, R45, UR7, RZ ;  /* 0x000000072d2d7c10 */ /* 0x000fe4000ff5e0ff */
        /* <DEDUP_REMOVED lines=32> */
[----:B------:R-:W2:Y:S04]  /*48c80*/  LDL.LU R44, [R1+0xc7c] ;  /* 0x000c7c00012c7983 */ /* 0x000ea80000300800 */
[----:B------:R1:W-:Y:S01]  /*48c90*/  LDGSTS.E [R0+0x65800], [R36.64], P0 ;  /* 0x6580000024007fae */ /* 0x0003e20008121848 */
[----:B------:R-:W-:-:S02]  /*48ca0*/  IADD3 R42, P1, R42, UR7, RZ ;  /* 0x000000072a2a7c10 */ /* 0x000fc4000ff3e0ff */
[----:B------:R-:W-:-:S03]  /*48cb0*/  IADD3 R38, P2, R38, UR7, RZ ;  /* 0x0000000726267c10 */ /* 0x000fc6000ff5e0ff */
[----:B------:R1:W-:Y:S02]  /*48cc0*/  STL [R1+0xabc], R42 ;  /* 0x000abc2a01007387 */ /* 0x0003e40000100800 */
[----:B-1----:R-:W-:Y:S01]  /*48cd0*/  IMAD.MOV.U32 R36, RZ, RZ, R42 ;  /* 0x000000ffff247224 */ /* 0x002fe200078e002a */
[----:B------:R-:W-:Y:S02]  /*48ce0*/  IADD3.X R49, R49, UR6, RZ, P1, !PT ;  /* 0x0000000631317c10 */ /* 0x000fe40008ffe4ff */
[----:B------:R-:W-:-:S03]  /*48cf0*/  IADD3.X R39, R39, UR6, RZ, P2, !PT ;  /* 0x0000000627277c10 */ /* 0x000fc600097fe4ff */
[----:B------:R1:W-:Y:S04]  /*48d00*/  STL [R1+0xab8], R49 ;  /* 0x000ab83101007387 */ /* 0x0003e80000100800 */
[----:B------:R1:W-:Y:S01]  /*48d10*/  STL [R1+0xafc], R38 ;  /* 0x000afc2601007387 */ /* 0x0003e20000100800 */
[----:B------:R-:W-:-:S03]  /*48d20*/  MOV R37, R49 ;  /* 0x0000003100257202 */ /* 0x000fc60000000f00 */
[----:B------:R-:W2:Y:S04]  /*48d30*/  LDL.LU R42, [R1+0xc38] ;  /* 0x000c3800012a7983 */ /* 0x000ea80000300800 */
[----:B------:R1:W-:Y:S04]  /*48d40*/  STL [R1+0xaf8], R39 ;  /* 0x000af82701007387 */ /* 0x0003e80000100800 */
[----:B-1----:R-:W2:Y:S04]  /*48d50*/  LDL.LU R49, [R1+0xc78] ;  /* 0x000c780001317983 */ /* 0x002ea80000300800 */
[----:B------:R1:W-:Y:S02]  /*48d60*/  LDGSTS.E [R0+0x66800], [R36.64], P0 ;  /* 0x6680000024007fae */ /* 0x0003e40008121848 */
[----:B-1----:R-:W-:-:S02]  /*48d70*/  IMAD.MOV.U32 R36, RZ, RZ, R38 ;  /* 0x000000ffff247224 */ /* 0x002fc400078e0026 */
[----:B------:R-:W-:Y:S01]  /*48d80*/  IMAD.MOV.U32 R37, RZ, RZ, R39 ;  /* 0x000000ffff257224 */ /* 0x000fe200078e0027 */
[----:B------:R-:W2:Y:S04]  /*48d90*/  LDL.LU R38, [R1+0xcbc] ;  /* 0x000cbc0001267983 */ /* 0x000ea80000300800 */
[----:B------:R-:W2:Y:S01]  /*48da0*/  LDL.LU R39, [R1+0xcfc] ;  /* 0x000cfc0001277983 */ /* 0x000ea20000300800 */
[----:B------:R-:W-:-:S03]  /*48db0*/  IADD3 R46, P1, R46, UR7, RZ ;  /* 0x000000072e2e7c10 */ /* 0x000fc6000ff3e0ff */
[----:B------:R1:W-:Y:S01]  /*48dc0*/  LDGSTS.E [R0+0x67800], [R36.64], P0 ;  /* 0x6780000024007fae */ /* 0x0003e20008121848 */
[----:B------:R-:W-:-:S03]  /*48dd0*/  IADD3 R41, P2, R41, UR7, RZ ;  /* 0x0000000729297c10 */ /* 0x000fc6000ff5e0ff */
[----:B------:R1:W-:Y:S01]  /*48de0*/  STL [R1+0xb3c], R46 ;  /* 0x000b3c2e01007387 */ /* 0x0003e20000100800 */
[----:B------:R-:W-:Y:S02]  /*48df0*/  IADD3.X R47, R47, UR6, RZ, P1, !PT ;  /* 0x000000062f2f7c10 */ /* 0x000fe40008ffe4ff */
[----:B-1----:R-:W-:Y:S02]  /*48e00*/  MOV R36, R46 ;  /* 0x0000002e00247202 */ /* 0x002fe40000000f00 */
[----:B------:R-:W-:Y:S01]  /*48e10*/  IADD3.X R45, R45, UR6, RZ, P2, !PT ;  /* 0x000000062d2d7c10 */ /* 0x000fe200097fe4ff */
[----:B------:R1:W-:Y:S01]  /*48e20*/  STL [R1+0xb38], R47 ;  /* 0x000b382f01007387 */ /* 0x0003e20000100800 */
[----:B------:R-:W-:-:S03]  /*48e30*/  IMAD.MOV.U32 R37, RZ, RZ, R47 ;  /* 0x000000ffff257224 */ /* 0x000fc600078e002f */
[----:B------:R1:W-:Y:S04]  /*48e40*/  STL [R1+0xb7c], R41 ;  /* 0x000b7c2901007387 */ /* 0x0003e80000100800 */
[----:B------:R-:W2:Y:S04]  /*48e50*/  LDL.LU R46, [R1+0xcb8] ;  /* 0x000cb800012e7983 */ /* 0x000ea80000300800 */
[----:B------:R1:W-:Y:S04]  /*48e60*/  STL [R1+0xb78], R45 ;  /* 0x000b782d01007387 */ /* 0x0003e80000100800 */
[----:B-1----:R-:W2:Y:S04]  /*48e70*/  LDL.LU R47, [R1+0xcf8] ;  /* 0x000cf800012f7983 */ /* 0x002ea80000300800 */
        /* <DEDUP_REMOVED lines=58> */
[----:B------:R-:W-:Y:S02]  /*49220*/  LOP3.LUT R52, R252, 0x50, RZ, 0x3c, !PT ;  /* 0x00000050fc347812 */ /* 0x000fe400078e3cff */
[----:B------:R-:W-:Y:S01]  /*49230*/  IADD3 R45, P2, R45, UR7, RZ ;  /* 0x000000072d2d7c10 */ /* 0x000fe2000ff5e0ff */
[----:B------:R1:W-:Y:S04]  /*49240*/  LDGSTS.E [R0+0x6f800], [R36.64], P0 ;  /* 0x6f80000024007fae */ /* 0x0003e80008121848 */
[----:B------:R-:W-:Y:S01]  /*49250*/  STL [R1+0x944], R41 ;  /* 0x0009442901007387 */ /* 0x000fe20000100800 */
[----:B-1----:R-:W-:Y:S01]  /*49260*/  IMAD.U32 R0, RZ, RZ, UR5 ;  /* 0x00000005ff007e24 */ /* 0x002fe2000f8e00ff */
[----:B------:R-:W-:-:S02]  /*49270*/  MOV R36, R41 ;  /* 0x0000002900247202 */ /* 0x000fc40000000f00 */
[----:B------:R-:W-:Y:S01]  /*49280*/  STL [R1+0x984], R45 ;  /* 0x0009842d01007387 */ /* 0x000fe20000100800 */
[----:B------:R-:W-:Y:S01]  /*49290*/  IMAD R0, R0, 0x10000, R52 ;  /* 0x0001000000007824 */ /* 0x000fe200078e0234 */
[----:B--2---:R-:W-:Y:S02]  /*492a0*/  IADD3.X R43, R43, UR6, RZ, P1, !PT ;  /* 0x000000062b2b7c10 */ /* 0x004fe40008ffe4ff */
[----:B---3--:R-:W-:-:S03]  /*492b0*/  IADD3.X R48, R48, UR6, RZ, P2, !PT ;  /* 0x0000000630307c10 */ /* 0x008fc600097fe4ff */
[----:B------:R-:W-:Y:S01]  /*492c0*/  IMAD.MOV.U32 R37, RZ, RZ, R43 ;  /* 0x000000ffff257224 */ /* 0x000fe200078e002b */
[----:B------:R1:W-:Y:S04]  /*492d0*/  STL [R1+0x940], R43 ;  /* 0x0009402b01007387 */ /* 0x0003e80000100800 */
[----:B------:R2:W-:Y:S04]  /*492e0*/  LDGSTS.E [R0+0x60a00], [R36.64], P0 ;  /* 0x60a0000024007fae */ /* 0x0005e80008121848 */
[----:B-1----:R-:W3:Y:S04]  /*492f0*/  LDL.LU R43, [R1+0xac4] ;  /* 0x000ac400012b7983 */ /* 0x002ee80000300800 */
[----:B------:R-:W3:Y:S01]  /*49300*/  LDL.LU R41, [R1+0xb04] ;  /* 0x000b040001297983 */ /* 0x000ee20000300800 */
[----:B--2---:R-:W-:-:S03]  /*49310*/  MOV R37, R48 ;  /* 0x0000003000257202 */ /* 0x004fc60000000f00 */
[----:B------:R1:W-:Y:S01]  /*49320*/  STL [R1+0x980], R48 ;  /* 0x0009803001007387 */ /* 0x0003e20000100800 */
[----:B------:R-:W-:-:S05]  /*49330*/  IMAD.MOV.U32 R36, RZ, RZ, R45 ;  /* 0x000000ffff247224 */ /* 0x000fca00078e002d */
[----:B------:R2:W-:Y:S04]  /*49340*/  LDGSTS.E [R0+0x61a00], [R36.64], P0 ;  /* 0x61a0000024007fae */ /* 0x0005e80008121848 */
[----:B-1----:R-:W3:Y:S04]  /*49350*/  LDL.LU R48, [R1+0xac0] ;  /* 0x000ac00001307983 */ /* 0x002ee80000300800 */
[----:B------:R-:W3:Y:S01]  /*49360*/  LDL.LU R45, [R1+0xb00] ;  /* 0x000b0000012d7983 */ /* 0x000ee20000300800 */
[----:B----4-:R-:W-:-:S05]  /*49370*/  IADD3 R3, P1, R3, UR7, RZ ;  /* 0x0000000703037c10 */ /* 0x010fca000ff3e0ff */
[----:B------:R-:W-:Y:S01]  /*49380*/  STL [R1+0x9c4], R3 ;  /* 0x0009c40301007387 */ /* 0x000fe20000100800 */
[----:B--2---:R-:W-:Y:S01]  /*49390*/  IMAD.MOV.U32 R36, RZ, RZ, R3 ;  /* 0x000000ffff247224 */ /* 0x004fe200078e0003 */
[----:B------:R-:W-:Y:S02]  /*493a0*/  IADD3 R42, P2, R42, UR7, RZ ;  /* 0x000000072a2a7c10 */ /* 0x000fe4000ff5e0ff */
[----:B------:R-:W-:Y:S02]  /*493b0*/  IADD3.X R44, R44, UR6, RZ, P1, !PT ;  /* 0x000000062c2c7c10 */ /* 0x000fe40008ffe4ff */
[----:B------:R-:W-:-:S03]  /*493c0*/  IADD3.X R49, R49, UR6, RZ, P2, !PT ;  /* 0x0000000631317c10 */ /* 0x000fc600097fe4ff */
[----:B------:R-:W-:Y:S01]  /*493d0*/  IMAD.MOV.U32 R37, RZ, RZ, R44 ;  /* 0x000000ffff257224 */ /* 0x000fe200078e002c */
[----:B------:R1:W-:Y:S04]  /*493e0*/  STL [R1+0x9c0], R44 ;  /* 0x0009c02c01007387 */ /* 0x0003e80000100800 */
[----:B------:R-:W-:Y:S04]  /*493f0*/  STL [R1+0xa04], R42 ;  /* 0x000a042a01007387 */ /* 0x000fe80000100800 */
[----:B------:R2:W-:Y:S04]  /*49400*/  LDGSTS.E [R0+0x62a00], [R36.64], P0 ;  /* 0x62a0000024007fae */ /* 0x0005e80008121848 */
[----:B-1----:R-:W4:Y:S04]  /*49410*/  LDL.LU R44, [R1+0xb44] ;  /* 0x000b4400012c7983 */ /* 0x002f280000300800 */
[----:B------:R1:W-:Y:S04]  /*49420*/  STL [R1+0xa00], R49 ;  /* 0x000a003101007387 */ /* 0x0003e80000100800 */
[----:B------:R-:W4:Y:S01]  /*49430*/  LDL.LU R3, [R1+0xb84] ;  /* 0x000b840001037983 */ /* 0x000f220000300800 */
[----:B--2---:R-:W-:-:S03]  /*49440*/  IMAD.MOV.U32 R37, RZ, RZ, R49 ;  /* 0x000000ffff257224 */ /* 0x004fc600078e0031 */
[----:B-1----:R-:W2:Y:S01]  /*49450*/  LDL.LU R49, [R1+0xb40] ;  /* 0x000b400001317983 */ /* 0x002ea20000300800 */
[----:B------:R-:W-:-:S03]  /*49460*/  MOV R36, R42 ;  /* 0x0000002a00247202 */ /* 0x000fc60000000f00 */
        /* <DEDUP_REMOVED lines=8> */
[----:B-1----:R-:W-:Y:S02]  /*494f0*/  IMAD.MOV.U32 R36, RZ, RZ, R46 ;  /* 0x000000ffff247224 */ /* 0x002fe400078e002e */
[----:B------:R1:W-:Y:S04]  /*49500*/  STL [R1+0xa84], R38 ;  /* 0x000a842601007387 */ /* 0x0003e80000100800 */
[----:B------:R-:W2:Y:S04]  /*49510*/  LDL.LU R52, [R1+0xbc4] ;  /* 0x000bc40001347983 */ /* 0x000ea80000300800 */
[----:B------:R1:W-:Y:S04]  /*49520*/  STL [R1+0xa80], R39 ;  /* 0x000a802701007387 */ /* 0x0003e80000100800 */
[----:B------:R-:W2:Y:S04]  /*49530*/  LDL.LU R46, [R1+0xc04] ;  /* 0x000c0400012e7983 */ /* 0x000ea80000300800 */
[----:B------:R-:W2:Y:S01]  /*49540*/  LDL.LU R53, [R1+0xbc0] ;  /* 0x000bc00001357983 */ /* 0x000ea20000300800 */
[----:B------:R-:W-:-:S03]  /*49550*/  MOV R37, R47 ;  /* 0x0000002f00257202 */ /* 0x000fc60000000f00 */
[----:B------:R-:W2:Y:S04]  /*49560*/  LDL.LU R47, [R1+0xc00] ;  /* 0x000c0000012f7983 */ /* 0x000ea80000300800 */
[----:B------:R1:W-:Y:S02]  /*49570*/  LDGSTS.E [R0+0x64a00], [R36.64], P0 ;  /* 0x64a0000024007fae */ /* 0x0003e40008121848 */
[----:B-1----:R-:W-:Y:S02]  /*49580*/  IMAD.MOV.U32 R36, RZ, RZ, R38 ;  /* 0x000000ffff247224 */ /* 0x002fe400078e0026 */
[----:B------:R-:W-:Y:S01]  /*49590*/  IMAD.MOV.U32 R37, RZ, RZ, R39 ;  /* 0x000000ffff257224 */ /* 0x000fe200078e0027 */
[----:B------:R-:W2:Y:S04]  /*495a0*/  LDL.LU R38, [R1+0xc44] ;  /* 0x000c440001267983 */ /* 0x000ea80000300800 */
[----:B------:R-:W2:Y:S04]  /*495b0*/  LDL.LU R39, [R1+0xc84] ;  /* 0x000c840001277983 */ /* 0x000ea80000300800 */
[----:B------:R1:W-:Y:S01]  /*495c0*/  LDGSTS.E [R0+0x65a00], [R36.64], P0 ;  /* 0x65a0000024007fae */ /* 0x0003e20008121848 */
[----:B---3--:R-:W-:-:S02]  /*495d0*/  IADD3 R43, P1, R43, UR7, RZ ;  /* 0x000000072b2b7c10 */ /* 0x008fc4000ff3e0ff */
[----:B------:R-:W-:-:S03]  /*495e0*/  IADD3 R41, P2, R41, UR7, RZ ;  /* 0x0000000729297c10 */ /* 0x000fc6000ff5e0ff */
[----:B------:R3:W-:Y:S01]  /*495f0*/  STL [R1+0xac4], R43 ;  /* 0x000ac42b01007387 */ /* 0x0007e20000100800 */
[----:B-1----:R-:W-:Y:S02]  /*49600*/  MOV R36, R43 ;  /* 0x0000002b00247202 */ /* 0x002fe40000000f00 */
[----:B------:R-:W-:Y:S02]  /*49610*/  IADD3.X R48, R48, UR6, RZ, P1, !PT ;  /* 0x0000000630307c10 */ /* 0x000fe40008ffe4ff */
[----:B------:R-:W-:-:S03]  /*49620*/  IADD3.X R45, R45, UR6, RZ, P2, !PT ;  /* 0x000000062d2d7c10 */ /* 0x000fc600097fe4ff */
[----:B------:R1:W-:Y:S04]  /*49630*/  STL [R1+0xac0], R48 ;  /* 0x000ac03001007387 */ /* 0x0003e80000100800 */
[----:B------:R1:W-:Y:S01]  /*49640*/  STL [R1+0xb04], R41 ;  /* 0x000b042901007387 */ /* 0x0003e20000100800 */
[----:B------:R-:W-:-:S03]  /*49650*/  IMAD.MOV.U32 R37, RZ, RZ, R48 ;  /* 0x000000ffff257224 */ /* 0x000fc600078e0030 */
[----:B---3--:R-:W3:Y:S04]  /*49660*/  LDL.LU R43, [R1+0xc40] ;  /* 0x000c4000012b7983 */ /* 0x008ee80000300800 */
[----:B------:R1:W-:Y:S04]  /*49670*/  STL [R1+0xb00], R45 ;  /* 0x000b002d01007387 */ /* 0x0003e80000100800 */
[----:B-1----:R-:W3:Y:S04]  /*49680*/  LDL.LU R48, [R1+0xc80] ;  /* 0x000c800001307983 */ /* 0x002ee80000300800 */
[----:B------:R1:W-:Y:S02]  /*49690*/  LDGSTS.E [R0+0x66a00], [R36.64], P0 ;  /* 0x66a0000024007fae */ /* 0x0003e40008121848 */
[----:B-1----:R-:W-:Y:S01]  /*496a0*/  IMAD.MOV.U32 R36, RZ, RZ, R41 ;  /* 0x000000ffff247224 */ /* 0x002fe200078e0029 */
[----:B------:R-:W-:Y:S01]  /*496b0*/  MOV R37, R45 ;  /* 0x0000002d00257202 */ /* 0x000fe20000000f00 */
[----:B------:R-:W3:Y:S04]  /*496c0*/  LDL.LU R41, [R1+0xcc4] ;  /* 0x000cc40001297983 */ /* 0x000ee80000300800 */
[----:B------:R-:W3:Y:S04]  /*496d0*/  LDL.LU R45, [R1+0xd04] ;  /* 0x000d0400012d7983 */ /* 0x000ee80000300800 */
[----:B------:R1:W-:Y:S01]  /*496e0*/  LDGSTS.E [R0+0x67a00], [R36.64], P0 ;  /* 0x67a0000024007fae */ /* 0x0003e20008121848 */
[----:B----4-:R-:W-:-:S05]  /*496f0*/  IADD3 R44, P1, R44, UR7, RZ ;  /* 0x000000072c2c7c10 */ /* 0x010fca000ff3e0ff */
[----:B------:R4:W-:Y:S01]  /*49700*/  STL [R1+0xb44], R44 ;  /* 0x000b442c01007387 */ /* 0x0009e20000100800 */
[----:B------:R-:W-:Y:S02]  /*49710*/  IADD3 R3, P2, R3, UR7, RZ ;  /* 0x0000000703037c10 */ /* 0x000fe4000ff5e0ff */
[----:B--2---:R-:W-:Y:S01]  /*49720*/  IADD3.X R49, R49, UR6, RZ, P1, !PT ;  /* 0x0000000631317c10 */ /* 0x004fe20008ffe4ff */
[----:B-1----:R-:W-:Y:S01]  /*49730*/  IMAD.MOV.U32 R36, RZ, RZ, R44 ;  /* 0x000000ffff247224 */ /* 0x002fe200078e002c */
[----:B------:R-:W-:-:S03]  /*49740*/  IADD3.X R42, R42, UR6, RZ, P2, !PT ;  /* 0x000000062a2a7c10 */ /* 0x000fc600097fe4ff */
[----:B------:R1:W-:Y:S04]  /*49750*/  STL [R1+0xb40], R49 ;  /* 0x000b403101007387 */ /* 0x0003e80000100800 */
[----:B------:R2:W-:Y:S04]  /*49760*/  STL [R1+0xb84], R3 ;  /* 0x000b840301007387 */ /* 0x0005e80000100800 */
[----:B----4-:R-:W4:Y:S01]  /*49770*/  LDL.LU R44, [R1+0xcc0] ;  /* 0x000cc000012c7983 */ /* 0x010f220000300800 */
[----:B------:R-:W-:-:S03]  /*49780*/  IMAD.MOV.U32 R37, RZ, RZ, R49 ;  /* 0x000000ffff257224 */ /* 0x000fc600078e0031 */
[----:B------:R2:W-:Y:S04]  /*49790*/  STL [R1+0xb80], R42 ;  /* 0x000b802a01007387 */ /* 0x0005e80000100800 */
[----:B-1----:R-:W4:Y:S04]  /*497a0*/  LDL.LU R49, [R1+0xd00] ;  /* 0x000d000001317983 */ /* 0x002f280000300800 */
[----:B------:R1:W-:Y:S01]  /*497b0*/  LDGSTS.E [R0+0x68a00], [R36.64], P0 ;  /* 0x68a0000024007fae */ /* 0x0003e20008121848 */
[----:B------:R-:W-:Y:S01]  /*497c0*/  IADD3 R52, P1, R52, UR7, RZ ;  /* 0x0000000734347c10 */ /* 0x000fe2000ff3e0ff */
[----:B-1----:R-:W-:Y:S01]  /*497d0*/  IMAD.MOV.U32 R37, RZ, RZ, R42 ;  /* 0x000000ffff257224 */ /* 0x002fe200078e002a */
[----:B------:R-:W-:-:S02]  /*497e0*/  MOV R36, R3 ;  /* 0x0000000300247202 */ /* 0x000fc40000000f00 */
[----:B--2---:R-:W4:Y:S01]  /*497f0*/  LDL.LU R3, [R1+0x94c] ;  /* 0x00094c0001037983 */ /* 0x004f220000300800 */
[----:B------:R-:W-:-:S03]  /*49800*/  IADD3 R46, P2, R46, UR7, RZ ;  /* 0x000000072e2e7c10 */ /* 0x000fc6000ff5e0ff */
[----:B------:R1:W-:Y:S01]  /*49810*/  LDGSTS.E [R0+0x69a00], [R36.64], P0 ;  /* 0x69a0000024007fae */ /* 0x0003e20008121848 */
[----:B------:R-:W-:-:S03]  /*49820*/  IADD3.X R53, R53, UR6, RZ, P1, !PT ;  /* 0x0000000635357c10 */ /* 0x000fc60008ffe4ff */
[----:B------:R-:W4:Y:S01]  /*49830*/  LDL.LU R42, [R1+0x98c] ;  /* 0x00098c00012a7983 */ /* 0x000f220000300800 */
        /* <DEDUP_REMOVED lines=10> */
[----:B------:R-:W4:Y:S01]  /*498e0*/  LDL.LU R46, [R1+0x948] ;  /* 0x00094800012e7983 */ /* 0x000f220000300800 */
[----:B------:R-:W-:Y:S01]  /*498f0*/  IMAD.MOV.U32 R37, RZ, RZ, R47 ;  /* 0x000000ffff257224 */ /* 0x000fe200078e002f */
[----:B------:R-:W-:Y:S02]  /*49900*/  IADD3 R39, P2, R39, UR7, RZ ;  /* 0x0000000727277c10 */ /* 0x000fe4000ff5e0ff */
[----:B------:R-:W4:Y:S04]  /*49910*/  LDL.LU R47, [R1+0x988] ;  /* 0x00098800012f7983 */ /* 0x000f280000300800 */
[----:B------:R1:W-:Y:S04]  /*49920*/  LDGSTS.E [R0+0x6ba00], [R36.64], P0 ;  /* 0x6ba0000024007fae */ /* 0x0003e80008121848 */
[----:B------:R3:W-:Y:S01]  /*49930*/  STL [R1+0xc44], R38 ;  /* 0x000c442601007387 */ /* 0x0007e20000100800 */
[----:B-1----:R-:W-:-:S02]  /*49940*/  MOV R36, R38 ;  /* 0x0000002600247202 */ /* 0x002fc40000000f00 */
[----:B---3--:R-:W-:-:S05]  /*49950*/  IADD3.X R43, R43, UR6, RZ, P1, !PT ;  /* 0x000000062b2b7c10 */ /* 0x008fca0008ffe4ff */
        /* <DEDUP_REMOVED lines=8> */
[----:B------:R-:W-:Y:S01]  /*499e0*/  IADD3 R41, P1, R41, UR7, RZ ;  /* 0x0000000729297c10 */ /* 0x000fe2000ff3e0ff */
[----:B---3--:R-:W-:-:S02]  /*499f0*/  IMAD.MOV.U32 R36, RZ, RZ, R39 ;  /* 0x000000ffff247224 */ /* 0x008fc400078e0027 */
[----:B------:R-:W3:Y:S01]  /*49a00*/  LDL.LU R39, [R1+0x9c8] ;  /* 0x0009c80001277983 */ /* 0x000ee20000300800 */
[----:B------:R-:W-:Y:S02]  /*49a10*/  MOV R37, R48 ;  /* 0x0000003000257202 */ /* 0x000fe40000000f00 */
[----:B------:R-:W-:Y:S01]  /*49a20*/  IADD3 R45, P2, R45, UR7, RZ ;  /* 0x000000072d2d7c10 */ /* 0x000fe2000ff5e0ff */
[----:B------:R-:W3:Y:S04]  /*49a30*/  LDL.LU R48, [R1+0xa08] ;  /* 0x000a080001307983 */ /* 0x000ee80000300800 */
[----:B------:R1:W-:Y:S04]  /*49a40*/  LDGSTS.E [R0+0x6da00], [R36.64], P0 ;  /* 0x6da0000024007fae */ /* 0x0003e80008121848 */
[----:B------:R4:W-:Y:S01]  /*49a50*/  STL [R1+0xcc4], R41 ;  /* 0x000cc42901007387 */ /* 0x0009e20000100800 */
[----:B-1----:R-:W-:Y:S01]  /*49a60*/  IMAD.MOV.U32 R36, RZ, RZ, R41 ;  /* 0x000000ffff247224 */ /* 0x002fe200078e0029 */
[----:B----4-:R-:W-:-:S05]  /*49a70*/  IADD3.X R44, R44, UR6, RZ, P1, !PT ;  /* 0x000000062c2c7c10 */ /* 0x010fca0008ffe4ff */
[----:B------:R-:W-:Y:S01]  /*49a80*/  IMAD.MOV.U32 R37, RZ, RZ, R44 ;  /* 0x000000ffff257224 */ /* 0x000fe200078e002c */
[----:B------:R1:W-:Y:S01]  /*49a90*/  STL [R1+0xcc0], R44 ;  /* 0x000cc02c01007387 */ /* 0x0003e20000100800 */
[----:B------:R-:W-:-:S03]  /*49aa0*/  IADD3.X R49, R49, UR6, RZ, P2, !PT ;  /* 0x0000000631317c10 */ /* 0x000fc600097fe4ff */
[----:B------:R-:W-:Y:S04]  /*49ab0*/  STL [R1+0xd04], R45 ;  /* 0x000d042d01007387 */ /* 0x000fe80000100800 */
[----:B------:R-:W2:Y:S04]  /*49ac0*/  LDL.LU R41, [R1+0xa4c] ;  /* 0x000a4c0001297983 */ /* 0x000ea80000300800 */
[----:B------:R1:W-:Y:S04]  /*49ad0*/  STL [R1+0xd00], R49 ;  /* 0x000d003101007387 */ /* 0x0003e80000100800 */
[----:B------:R1:W-:Y:S04]  /*49ae0*/  LDGSTS.E [R0+0x6ea00], [R36.64], P0 ;  /* 0x6ea0000024007fae */ /* 0x0003e80008121848 */
[----:B-1----:R-:W2:Y:S01]  /*49af0*/  LDL.LU R44, [R1+0xa8c] ;  /* 0x000a8c00012c7983 */ /* 0x002ea20000300800 */
[----:B------:R-:W-:-:S03]  /*49b00*/  IMAD.MOV.U32 R37, RZ, RZ, R49 ;  /* 0x000000ffff257224 */ /* 0x000fc600078e0031 */
[----:B------:R-:W2:Y:S01]  /*49b10*/  LDL.LU R49, [R1+0xa48] ;  /* 0x000a480001317983 */ /* 0x000ea20000300800 */
[----:B------:R-:W-:-:S03]  /*49b20*/  MOV R36, R45 ;  /* 0x0000002d00247202 */ /* 0x000fc60000000f00 */
[----:B------:R-:W2:Y:S01]  /*49b30*/  LDL.LU R45, [R1+0xa88] ;  /* 0x000a8800012d7983 */ /* 0x000ea20000300800 */
[----:B------:R-:W-:-:S03]  /*49b40*/  IADD3 R3, P1, R3, UR7, RZ ;  /* 0x0000000703037c10 */ /* 0x000fc6000ff3e0ff */
[----:B------:R1:W-:Y:S01]  /*49b50*/  LDGSTS.E [R0+0x6fa00], [R36.64], P0 ;  /* 0x6fa0000024007fae */ /* 0x0003e20008121848 */
[----:B------:R-:W-:-:S03]  /*49b60*/  IADD3 R42, P2, R42, UR7, RZ ;  /* 0x000000072a2a7c10 */ /* 0x000fc6000ff5e0ff */
        /* <DEDUP_REMOVED lines=10> */
[----:B-1----:R-:W2:Y:S04]  /*49c10*/  LDL.LU R46, [R1+0xacc] ;  /* 0x000acc00012e7983 */ /* 0x002ea80000300800 */
[----:B------:R-:W2:Y:S01]  /*49c20*/  LDL.LU R3, [R1+0xb0c] ;  /* 0x000b0c0001037983 */ /* 0x000ea20000300800 */
[----:B------:R-:W-:-:S03]  /*49c30*/  IMAD.MOV.U32 R37, RZ, RZ, R47 ;  /* 0x000000ffff257224 */ /* 0x000fc600078e002f */
[----:B------:R1:W-:Y:S01]  /*49c40*/  STL [R1+0x988], R47 ;  /* 0x0009882f01007387 */ /* 0x0003e20000100800 */
[----:B------:R-:W-:-:S05]  /*49c50*/  MOV R36, R42 ;  /* 0x0000002a00247202 */ /* 0x000fca0000000f00 */
[----:B------:R2:W-:Y:S04]  /*49c60*/  LDGSTS.E [R0+0x61c00], [R36.64], P0 ;  /* 0x61c0000024007fae */ /* 0x0005e80008121848 */
[----:B-1----:R-:W2:Y:S04]  /*49c70*/  LDL.LU R47, [R1+0xac8] ;  /* 0x000ac800012f7983 */ /* 0x002ea80000300800 */
[----:B------:R-:W2:Y:S02]  /*49c80*/  LDL.LU R42, [R1+0xb08] ;  /* 0x000b0800012a7983 */ /* 0x000ea40000300800 */
[----:B--2---:R-:W-:-:S05]  /*49c90*/  IADD3 R38, P1, R38, UR7, RZ ;  /* 0x0000000726267c10 */ /* 0x004fca000ff3e0ff */
[----:B------:R-:W-:Y:S01]  /*49ca0*/  STL [R1+0x9cc], R38 ;  /* 0x0009cc2601007387 */ /* 0x000fe20000100800 */
[----:B------:R-:W-:Y:S01]  /*49cb0*/  IMAD.MOV.U32 R36, RZ, RZ, R38 ;  /* 0x000000ffff247224 */ /* 0x000fe200078e0026 */
[----:B------:R-:W-:Y:S02]  /*49cc0*/  IADD3 R43, P2, R43, UR7, RZ ;  /* 0x000000072b2b7c10 */ /* 0x000fe4000ff5e0ff */
[----:B---3--:R-:W-:Y:S02]  /*49cd0*/  IADD3.X R39, R39, UR6, RZ, P1, !PT ;  /* 0x0000000627277c10 */ /* 0x008fe40008ffe4ff */
[----:B------:R-:W-:-:S03]  /*49ce0*/  IADD3.X R48, R48, UR6, RZ, P2, !PT ;  /* 0x0000000630307c10 */ /* 0x000fc600097fe4ff */
[----:B------:R1:W-:Y:S01]  /*49cf0*/  STL [R1+0x9c8], R39 ;  /* 0x0009c82701007387 */ /* 0x0003e20000100800 */
[----:B------:R-:W-:-:S03]  /*49d00*/  MOV R37, R39 ;  /* 0x0000002700257202 */ /* 0x000fc60000000f00 */
[----:B------:R2:W-:Y:S04]  /*49d10*/  STL [R1+0xa0c], R43 ;  /* 0x000a0c2b01007387 */ /* 0x0005e80000100800 */
[----:B------:R3:W-:Y:S04]  /*49d20*/  LDGSTS.E [R0+0x62c00], [R36.64], P0 ;  /* 0x62c0000024007fae */ /* 0x0007e80008121848 */
[----:B-1----:R-:W4:Y:S04]  /*49d30*/  LDL.LU R39, [R1+0xb4c] ;  /* 0x000b4c0001277983 */ /* 0x002f280000300800 */
[----:B------:R1:W-:Y:S04]  /*49d40*/  STL [R1+0xa08], R48 ;  /* 0x000a083001007387 */ /* 0x0003e80000100800 */
[----:B------:R-:W4:Y:S01]  /*49d50*/  LDL.LU R38, [R1+0xb8c] ;  /* 0x000b8c0001267983 */ /* 0x000f220000300800 */
[----:B---3--:R-:W-:-:S03]  /*49d60*/  IMAD.MOV.U32 R36, RZ, RZ, R43 ;  /* 0x000000ffff247224 */ /* 0x008fc600078e002b */
[----:B--2---:R-:W2:Y:S01]  /*49d70*/  LDL.LU R43, [R1+0xb48] ;  /* 0x000b4800012b7983 */ /* 0x004ea20000300800 */
[----:B------:R-:W-:-:S03]  /*49d80*/  IMAD.MOV.U32 R37, RZ, RZ, R48 ;  /* 0x000000ffff257224 */ /* 0x000fc600078e0030 */
[----:B-1----:R-:W3:Y:S04]  /*49d90*/  LDL.LU R48, [R1+0xb88] ;  /* 0x000b880001307983 */ /* 0x002ee80000300800 */
[----:B------:R1:W-:Y:S01]  /*49da0*/  LDGSTS.E [R0+0x63c00], [R36.64], P0 ;  /* 0x63c0000024007fae */ /* 0x0003e20008121848 */
[----:B------:R-:W-:-:S05]  /*49db0*/  IADD3 R41, P1, R41, UR7, RZ ;  /* 0x0000000729297c10 */ /* 0x000fca000ff3e0ff */
[----:B------:R1:W-:Y:S01]  /*49dc0*/  STL [R1+0xa4c], R41 ;  /* 0x000a4c2901007387 */ /* 0x0003e20000100800 */
[----:B------:R-:W-:Y:S02]  /*49dd0*/  IADD3 R44, P2, R44, UR7, RZ ;  /* 0x000000072c2c7c10 */ /* 0x000fe4000ff5e0ff */
[----:B------:R-:W-:Y:S02]  /*49de0*/  IADD3.X R49, R49, UR6, RZ, P1, !PT ;  /* 0x0000000631317c10 */ /* 0x000fe40008ffe4ff */
[----:B------:R-:W-:-:S03]  /*49df0*/  IADD3.X R45, R45, UR6, RZ, P2, !PT ;  /* 0x000000062d2d7c10 */ /* 0x000fc600097fe4ff */
[----:B------:R1:W-:Y:S02]  /*49e00*/  STL [R1+0xa48], R49 ;  /* 0x000a483101007387 */ /* 0x0003e40000100800 */
[----:B-1----:R-:W-:Y:S02]  /*49e10*/  MOV R36, R41 ;  /* 0x0000002900247202 */ /* 0x002fe40000000f00 */
[----:B------:R1:W-:Y:S04]  /*49e20*/  STL [R1+0xa8c], R44 ;  /* 0x000a8c2c01007387 */ /* 0x0003e80000100800 */
[----:B------:R-:W3:Y:S04]  /*49e30*/  LDL.LU R51, [R1+0xbcc] ;  /* 0x000bcc0001337983 */ /* 0x000ee80000300800 */
[----:B------:R1:W-:Y:S04]  /*49e40*/  STL [R1+0xa88], R45 ;  /* 0x000a882d01007387 */ /* 0x0003e80000100800 */
[----:B------:R-:W3:Y:S04]  /*49e50*/  LDL.LU R41, [R1+0xc0c] ;  /* 0x000c0c0001297983 */ /* 0x000ee80000300800 */
[----:B------:R-:W3:Y:S01]  /*49e60*/  LDL.LU R52, [R1+0xbc8] ;  /* 0x000bc80001347983 */ /* 0x000ee20000300800 */
[----:B------:R-:W-:-:S03]  /*49e70*/  IMAD.MOV.U32 R37, RZ, RZ, R49 ;  /* 0x000000ffff257224 */ /* 0x000fc600078e0031 */
[----:B------:R-:W3:Y:S04]  /*49e80*/  LDL.LU R49, [R1+0xc08] ;  /* 0x000c080001317983 */ /* 0x000ee80000300800 */
[----:B------:R1:W-:Y:S02]  /*49e90*/  LDGSTS.E [R0+0x64c00], [R36.64], P0 ;  /* 0x64c0000024007fae */ /* 0x0003e40008121848 */
[----:B-1----:R-:W-:Y:S01]  /*49ea0*/  IMAD.MOV.U32 R36, RZ, RZ, R44 ;  /* 0x000000ffff247224 */ /* 0x002fe200078e002c */
[----:B------:R-:W-:Y:S01]  /*49eb0*/  IADD3 R46, P1, R46, UR7, RZ ;  /* 0x000000072e2e7c10 */ /* 0x000fe2000ff3e0ff */
[----:B------:R-:W3:Y:S01]  /*49ec0*/  LDL.LU R44, [R1+0xc4c] ;  /* 0x000c4c00012c7983 */ /* 0x000ee20000300800 */
[----:B------:R-:W-:Y:S02]  /*49ed0*/  MOV R37, R45 ;  /* 0x0000002d00257202 */ /* 0x000fe40000000f00 */
[----:B------:R-:W-:Y:S01]  /*49ee0*/  IADD3 R3, P2, R3, UR7, RZ ;  /* 0x0000000703037c10 */ /* 0x000fe2000ff5e0ff */
[----:B------:R-:W3:Y:S04]  /*49ef0*/  LDL.LU R45, [R1+0xc8c] ;  /* 0x000c8c00012d7983 */ /* 0x000ee80000300800 */
[----:B------:R1:W-:Y:S04]  /*49f00*/  STL [R1+0xacc], R46 ;  /* 0x000acc2e01007387 */ /* 0x0003e80000100800 */
[----:B------:R1:W-:Y:S01]  /*49f10*/  LDGSTS.E [R0+0x65c00], [R36.64], P0 ;  /* 0x65c0000024007fae */ /* 0x0003e20008121848 */
[----:B------:R-:W-:-:S02]  /*49f20*/  IADD3.X R47, R47, UR6, RZ, P1, !PT ;  /* 0x000000062f2f7c10 */ /* 0x000fc40008ffe4ff */
[----:B------:R-:W-:-:S03]  /*49f30*/  IADD3.X R42, R42, UR6, RZ, P2, !PT ;  /* 0x000000062a2a7c10 */ /* 0x000fc600097fe4ff */
[----:B------:R1:W-:Y:S02]  /*49f40*/  STL [R1+0xac8], R47 ;  /* 0x000ac82f01007387 */ /* 0x0003e40000100800 */
[----:B-1----:R-:W-:Y:S02]  /*49f50*/  IMAD.MOV.U32 R36, RZ, RZ, R46 ;  /* 0x000000ffff247224 */ /* 0x002fe400078e002e */
[----:B------:R-:W-:Y:S01]  /*49f60*/  STL [R1+0xb0c], R3 ;  /* 0x000b0c0301007387 */ /* 0x000fe20000100800 */
[----:B------:R-:W-:-:S03]  /*49f70*/  IMAD.MOV.U32 R37, RZ, RZ, R47 ;  /* 0x000000ffff257224 */ /* 0x000fc600078e002f */
[----:B------:R-:W3:Y:S04]  /*49f80*/  LDL.LU R46, [R1+0xc48] ;  /* 0x000c4800012e7983 */ /* 0x000ee80000300800 */
[----:B------:R1:W-:Y:S04]  /*49f90*/  STL [R1+0xb08], R42 ;  /* 0x000b082a01007387 */ /* 0x0003e80000100800 */
[----:B------:R-:W3:Y:S04]  /*49fa0*/  LDL.LU R47, [R1+0xc88] ;  /* 0x000c8800012f7983 */ /* 0x000ee80000300800 */
[----:B------:R1:W-:Y:S02]  /*49fb0*/  LDGSTS.E [R0+0x66c00], [R36.64], P0 ;  /* 0x66c0000024007fae */ /* 0x0003e40008121848 */
[----:B-1----:R-:W-:Y:S01]  /*49fc0*/  MOV R36, R3 ;  /* 0x0000000300247202 */ /* 0x002fe20000000f00 */
[----:B------:R-:W-:-:S02]  /*49fd0*/  IMAD.MOV.U32 R37, RZ, RZ, R42 ;  /* 0x000000ffff257224 */ /* 0x000fc400078e002a */
[----:B------:R-:W3:Y:S04]  /*49fe0*/  LDL.LU R42, [R1+0xccc] ;  /* 0x000ccc00012a7983 */ /* 0x000ee80000300800 */
[----:B------:R-:W3:Y:S04]  /*49ff0*/  LDL.LU R3, [R1+0xd0c] ;  /* 0x000d0c0001037983 */ /* 0x000ee80000300800 */
[----:B------:R1:W-:Y:S01]  /*4a000*/  LDGSTS.E [R0+0x67c00], [R36.64], P0 ;  /* 0x67c0000024007fae */ /* 0x0003e20008121848 */
[----:B----4-:R-:W-:Y:S02]  /*4a010*/  IADD3 R39, P1, R39, UR7, RZ ;  /* 0x0000000727277c10 */ /* 0x010fe4000ff3e0ff */
[----:B------:R-:W-:-:S02]  /*4a020*/  IADD3 R38, P2, R38, UR7, RZ ;  /* 0x0000000726267c10 */ /* 0x000fc4000ff5e0ff */
[----:B--2---:R-:W-:Y:S01]  /*4a030*/  IADD3.X R43, R43, UR6, RZ, P1, !PT ;  /* 0x000000062b2b7c10 */ /* 0x004fe20008ffe4ff */
[----:B------:R-:W-:Y:S01]  /*4a040*/  STL [R1+0xb4c], R39 ;  /* 0x000b4c2701007387 */ /* 0x000fe20000100800 */
[----:B---3--:R-:W-:-:S03]  /*4a050*/  IADD3.X R48, R48, UR6, RZ, P2, !PT ;  /* 0x0000000630307c10 */ /* 0x008fc600097fe4ff */
[----:B------:R2:W-:Y:S01]  /*4a060*/  STL [R1+0xb48], R43 ;  /* 0x000b482b01007387 */ /* 0x0005e20000100800 */
[----:B-1----:R-:W-:Y:S01]  /*4a070*/  MOV R37, R43 ;  /* 0x0000002b00257202 */ /* 0x002fe20000000f00 */
[----:B------:R-:W-:Y:S02]  /*4a080*/  IMAD.MOV.U32 R36, RZ, RZ, R39 ;  /* 0x000000ffff247224 */ /* 0x000fe400078e0027 */
[----:B------:R-:W-:Y:S04]  /*4a090*/  STL [R1+0xb8c], R38 ;  /* 0x000b8c2601007387 */ /* 0x000fe80000100800 */
[----:B------:R1:W-:Y:S04]  /*4a0a0*/  LDGSTS.E [R0+0x68c00], [R36.64], P0 ;  /* 0x68c0000024007fae */ /* 0x0003e80008121848 */
[----:B--2---:R-:W2:Y:S04]  /*4a0b0*/  LDL.LU R43, [R1+0xcc8] ;  /* 0x000cc800012b7983 */ /* 0x004ea80000300800 */
[----:B------:R3:W-:Y:S04]  /*4a0c0*/  STL [R1+0xb88], R48 ;  /* 0x000b883001007387 */ /* 0x0007e80000100800 */
[----:B------:R-:W4:Y:S01]  /*4a0d0*/  LDL.LU R39, [R1+0xd08] ;  /* 0x000d080001277983 */ /* 0x000f220000300800 */
[----:B-1----:R-:W-:-:S02]  /*4a0e0*/  IMAD.MOV.U32 R36, RZ, RZ, R38 ;  /* 0x000000ffff247224 */ /* 0x002fc400078e0026 */
[----:B------:R-:W-:Y:S02]  /*4a0f0*/  IMAD.MOV.U32 R37, RZ, RZ, R48 ;  /* 0x000000ffff257224 */ /* 0x000fe400078e0030 */
[----:B---3--:R-:W3:Y:S04]  /*4a100*/  LDL.LU R48, [R1+0x954] ;  /* 0x0009540001307983 */ /* 0x008ee80000300800 */
[----:B------:R1:W-:Y:S04]  /*4a110*/  LDGSTS.E [R0+0x69c00], [R36.64], P0 ;  /* 0x69c0000024007fae */ /* 0x0003e80008121848 */
[----:B------:R-:W3:Y:S01]  /*4a120*/  LDL.LU R38, [R1+0x994] ;  /* 0x0009940001267983 */ /* 0x000ee20000300800 */
[----:B------:R-:W-:-:S04]  /*4a130*/  IADD3 R51, P1, R51, UR7, RZ ;  /* 0x0000000733337c10 */ /* 0x000fc8000ff3e0ff */
[----:B-1----:R-:W-:Y:S02]  /*4a140*/  MOV R36, R51 ;  /* 0x0000003300247202 */ /* 0x002fe40000000f00 */
[----:B------:R-:W-:Y:S02]  /*4a150*/  IADD3 R41, P2, R41, UR7, RZ ;  /* 0x0000000729297c10 */ /* 0x000fe4000ff5e0ff */
[----:B------:R-:W-:Y:S01]  /*4a160*/  IADD3.X R52, R52, UR6, RZ, P1, !PT ;  /* 0x0000000634347c10 */ /* 0x000fe20008ffe4ff */
[----:B------:R-:W-:Y:S01]  /*4a170*/  STL [R1+0xbcc], R51 ;  /* 0x000bcc3301007387 */ /* 0x000fe20000100800 */
[----:B------:R-:W-:-:S03]  /*4a180*/  IADD3.X R49, R49, UR6, RZ, P2, !PT ;  /* 0x0000000631317c10 */ /* 0x000fc600097fe4ff */
[----:B------:R-:W-:Y:S01]  /*4a190*/  IMAD.MOV.U32 R37, RZ, RZ, R52 ;  /* 0x000000ffff257224 */ /* 0x000fe200078e0034 */
[----:B------:R-:W-:Y:S04]  /*4a1a0*/  STL [R1+0xbc8], R52 ;  /* 0x000bc83401007387 */ /* 0x000fe80000100800 */
[----:B------:R-:W-:Y:S04]  /*4a1b0*/  STL [R1+0xc0c], R41 ;  /* 0x000c0c2901007387 */ /* 0x000fe80000100800 */
[----:B------:R1:W-:Y:S04]  /*4a1c0*/  LDGSTS.E [R0+0x6ac00], [R36.64], P0 ;  /* 0x6ac0000024007fae */ /* 0x0003e80008121848 */
[----:B------:R1:W-:Y:S02]  /*4a1d0*/  STL [R1+0xc08], R49 ;  /* 0x000c083101007387 */ /* 0x0003e40000100800 */
[----:B-1----:R-:W-:-:S02]  /*4a1e0*/  MOV R37, R49 ;  /* 0x0000003100257202 */ /* 0x002fc40000000f00 */
[----:B------:R-:W3:Y:S01]  /*4a1f0*/  LDL.LU R49, [R1+0x950] ;  /* 0x0009500001317983 */ /* 0x000ee20000300800 */
[----:B------:R-:W-:-:S03]  /*4a200*/  IMAD.MOV.U32 R36, RZ, RZ, R41 ;  /* 0x000000ffff247224 */ /* 0x000fc600078e0029 */
[----:B------:R-:W3:Y:S01]  /*4a210*/  LDL.LU R41, [R1+0x990] ;  /* 0x0009900001297983 */ /* 0x000ee20000300800 */
[----:B------:R-:W-:Y:S02]  /*4a220*/  IADD3 R44, P1, R44, UR7, RZ ;  /* 0x000000072c2c7c10 */ /* 0x000fe4000ff3e0ff */
[----:B------:R-:W-:Y:S01]  /*4a230*/  IADD3 R45, P2, R45, UR7, RZ ;  /* 0x000000072d2d7c10 */ /* 0x000fe2000ff5e0ff */
        /* <DEDUP_REMOVED lines=14> */
[----:B------:R-:W-:Y:S01]  /*4a320*/  IADD3 R42, P1, R42, UR7, RZ ;  /* 0x000000072a2a7c10 */ /* 0x000fe2000ff3e0ff */
[----:B-1----:R-:W3:Y:S01]  /*4a330*/  LDL.LU R47, [R1+0x9d0] ;  /* 0x0009d000012f7983 */ /* 0x002ee20000300800 */
[----:B------:R-:W-:-:S03]  /*4a340*/  IADD3 R3, P2, R3, UR7, RZ ;  /* 0x0000000703037c10 */ /* 0x000fc6000ff5e0ff */
[----:B------:R-:W3:Y:S04]  /*4a350*/  LDL.LU R45, [R1+0xa10] ;  /* 0x000a1000012d7983 */ /* 0x000ee80000300800 */
[----:B------:R-:W-:Y:S04]  /*4a360*/  STL [R1+0xccc], R42 ;  /* 0x000ccc2a01007387 */ /* 0x000fe80000100800 */
[----:B------:R1:W-:Y:S02]  /*4a370*/  LDGSTS.E [R0+0x6dc00], [R36.64], P0 ;  /* 0x6dc0000024007fae */ /* 0x0003e40008121848 */
[----:B-1----:R-:W-:Y:S01]  /*4a380*/  IMAD.MOV.U32 R36, RZ, RZ, R42 ;  /* 0x000000ffff247224 */ /* 0x002fe200078e002a */
[----:B------:R-:W-:-:S02]  /*4a390*/  LOP3.LUT R50, R50, 0x70, RZ, 0x3c, !PT ;  /* 0x0000007032327812 */ /* 0x000fc400078e3cff */
[----:B--2---:R-:W-:-:S04]  /*4a3a0*/  IADD3.X R43, R43, UR6, RZ, P1, !PT ;  /* 0x000000062b2b7c10 */ /* 0x004fc80008ffe4ff */
[----:B------:R-:W-:Y:S01]  /*4a3b0*/  MOV R37, R43 ;  /* 0x0000002b00257202 */ /* 0x000fe20000000f00 */
[----:B------:R1:W-:Y:S01]  /*4a3c0*/  STL [R1+0xcc8], R43 ;  /* 0x000cc82b01007387 */ /* 0x0003e20000100800 */
[----:B----4-:R-:W-:-:S03]  /*4a3d0*/  IADD3.X R39, R39, UR6, RZ, P2, !PT ;  /* 0x0000000627277c10 */ /* 0x010fc600097fe4ff */
[----:B------:R-:W-:Y:S04]  /*4a3e0*/  STL [R1+0xd0c], R3 ;  /* 0x000d0c0301007387 */ /* 0x000fe80000100800 */
[----:B------:R2:W-:Y:S04]  /*4a3f0*/  STL [R1+0xd08], R39 ;  /* 0x000d082701007387 */ /* 0x0005e80000100800 */
[----:B-1----:R-:W4:Y:S04]  /*4a400*/  LDL.LU R43, [R1+0xa50] ;  /* 0x000a5000012b7983 */ /* 0x002f280000300800 */
[----:B------:R-:W4:Y:S04]  /*4a410*/  LDL.LU R42, [R1+0xa54] ;  /* 0x000a5400012a7983 */ /* 0x000f280000300800 */
[----:B------:R1:W-:Y:S01]  /*4a420*/  LDGSTS.E [R0+0x6ec00], [R36.64], P0 ;  /* 0x6ec0000024007fae */ /* 0x0003e20008121848 */
[----:B---3--:R-:W-:Y:S01]  /*4a430*/  IADD3 R48, P1, R48, UR7, RZ ;  /* 0x0000000730307c10 */ /* 0x008fe2000ff3e0ff */
[----:B-1----:R-:W-:-:S02]  /*4a440*/  IMAD.MOV.U32 R37, RZ, RZ, R39 ;  /* 0x000000ffff257224 */ /* 0x002fc400078e0027 */
[----:B------:R-:W-:Y:S01]  /*4a450*/  IMAD.MOV.U32 R36, RZ, RZ, R3 ;  /* 0x000000ffff247224 */ /* 0x000fe200078e0003 */
[----:B--2---:R-:W2:Y:S04]  /*4a460*/  LDL.LU R39, [R1+0xa90] ;  /* 0x000a900001277983 */ /* 0x004ea80000300800 */
[----:B------:R-:W3:Y:S01]  /*4a470*/  LDL.LU R3, [R1+0xa94] ;  /* 0x000a940001037983 */ /* 0x000ee20000300800 */
[----:B------:R-:W-:-:S03]  /*4a480*/  IADD3 R38, P2, R38, UR7, RZ ;  /* 0x0000000726267c10 */ /* 0x000fc6000ff5e0ff */
[----:B------:R1:W-:Y:S04]  /*4a490*/  LDGSTS.E [R0+0x6fc00], [R36.64], P0 ;  /* 0x6fc0000024007fae */ /* 0x0003e80008121848 */
[----:B------:R-:W-:Y:S01]  /*4a4a0*/  STL [R1+0x954], R48 ;  /* 0x0009543001007387 */ /* 0x000fe20000100800 */
[----:B-1----:R-:W-:Y:S01]  /*4a4b0*/  MOV R0, UR5 ;  /* 0x0000000500007c02 */ /* 0x002fe20008000f00 */
[----:B------:R-:W-:-:S04]  /*4a4c0*/  IMAD.MOV.U32 R36, RZ, RZ, R48 ;  /* 0x000000ffff247224 */ /* 0x000fc800078e0030 */
[----:B------:R-:W-:Y:S01]  /*4a4d0*/  IMAD R0, R0, 0x10000, R50 ;  /* 0x0001000000007824 */ /* 0x000fe200078e0232 */
[----:B------:R-:W-:Y:S01]  /*4a4e0*/  STL [R1+0x994], R38 ;  /* 0x0009942601007387 */ /* 0x000fe20000100800 */
[----:B------:R-:W-:-:S04]  /*4a4f0*/  IADD3.X R49, R49, UR6, RZ, P1, !PT ;  /* 0x0000000631317c10 */ /* 0x000fc80008ffe4ff */
[----:B------:R-:W-:Y:S02]  /*4a500*/  MOV R37, R49 ;  /* 0x0000003100257202 */ /* 0x000fe40000000f00 */
[----:B------:R-:W-:Y:S01]  /*4a510*/  IADD3.X R41, R41, UR6, RZ, P2, !PT ;  /* 0x0000000629297c10 */ /* 0x000fe200097fe4ff */
[----:B------:R-:W-:Y:S04]  /*4a520*/  STL [R1+0x950], R49 ;  /* 0x0009503101007387 */ /* 0x000fe80000100800 */
[----:B------:R1:W-:Y:S04]  /*4a530*/  LDGSTS.E [R0+0x60e00], [R36.64], P0 ;  /* 0x60e0000024007fae */ /* 0x0003e80008121848 */
[----:B------:R1:W-:Y:S02]  /*4a540*/  STL [R1+0x990], R41 ;  /* 0x0009902901007387 */ /* 0x0003e40000100800 */
[----:B-1----:R-:W-:-:S02]  /*4a550*/  IMAD.MOV.U32 R37, RZ, RZ, R41 ;  /* 0x000000ffff257224 */ /* 0x002fc400078e0029 */
[----:B------:R-:W-:Y:S01]  /*4a560*/  IMAD.MOV.U32 R36, RZ, RZ, R38 ;  /* 0x000000ffff247224 */ /* 0x000fe200078e0026 */
[----:B------:R-:W2:Y:S04]  /*4a570*/  LDL.LU R41, [R1+0xad0] ;  /* 0x000ad00001297983 */ /* 0x000ea80000300800 */
[----:B------:R-:W2:Y:S04]  /*4a580*/  LDL.LU R38, [R1+0xad4] ;  /* 0x000ad40001267983 */ /* 0x000ea80000300800 */
[----:B------:R-:W2:Y:S04]  /*4a590*/  LDL.LU R55, [R1+0xb10] ;  /* 0x000b100001377983 */ /* 0x000ea80000300800 */
[----:B------:R-:W2:Y:S04]  /*4a5a0*/  LDL.LU R54, [R1+0xb14] ;  /* 0x000b140001367983 */ /* 0x000ea80000300800 */
[----:B------:R1:W-:Y:S01]  /*4a5b0*/  LDGSTS.E [R0+0x61e00], [R36.64], P0 ;  /* 0x61e0000024007fae */ /* 0x0003e20008121848 */
[----:B------:R-:W-:-:S02]  /*4a5c0*/  IADD3 R46, P1, R46, UR7, RZ ;  /* 0x000000072e2e7c10 */ /* 0x000fc4000ff3e0ff */
[----:B------:R-:W-:-:S03]  /*4a5d0*/  IADD3 R44, P2, R44, UR7, RZ ;  /* 0x000000072c2c7c10 */ /* 0x000fc6000ff5e0ff */
[----:B------:R1:W-:Y:S01]  /*4a5e0*/  STL [R1+0x9d4], R46 ;  /* 0x0009d42e01007387 */ /* 0x0003e20000100800 */
[----:B------:R-:W-:Y:S02]  /*4a5f0*/  IADD3.X R47, R47, UR6, RZ, P1, !PT ;  /* 0x000000062f2f7c10 */ /* 0x000fe40008ffe4ff */
[----:B------:R-:W-:-:S03]  /*4a600*/  IADD3.X R45, R45, UR6, RZ, P2, !PT ;  /* 0x000000062d2d7c10 */ /* 0x000fc600097fe4ff */
[----:B------:R1:W-:Y:S04]  /*4a610*/  STL [R1+0x9d0], R47 ;  /* 0x0009d02f01007387 */ /* 0x0003e80000100800 */
[----:B------:R-:W-:Y:S04]  /*4a620*/  STL [R1+0xa14], R44 ;  /* 0x000a142c01007387 */ /* 0x000fe80000100800 */
[----:B------:R1:W-:Y:S04]  /*4a630*/  STL [R1+0xa10], R45 ;  /* 0x000a102d01007387 */ /* 0x0003e80000100800 */
[----:B------:R-:W2:Y:S04]  /*4a640*/  LDL.LU R53, [R1+0xb50] ;  /* 0x000b500001357983 */ /* 0x000ea80000300800 */
[----:B------:R-:W2:Y:S04]  /*4a650*/  LDL.LU R52, [R1+0xb54] ;  /* 0x000b540001347983 */ /* 0x000ea80000300800 */
[----:B------:R-:W2:Y:S04]  /*4a660*/  LDL.LU R51, [R1+0xb90] ;  /* 0x000b900001337983 */ /* 0x000ea80000300800 */
[----:B------:R-:W2:Y:S01]  /*4a670*/  LDL.LU R50, [R1+0xb94] ;  /* 0x000b940001327983 */ /* 0x000ea20000300800 */
[----:B-1----:R-:W-:-:S03]  /*4a680*/  MOV R36, R46 ;  /* 0x0000002e00247202 */ /* 0x002fc60000000f00 */
[----:B------:R-:W2:Y:S01]  /*4a690*/  LDL.LU R48, [R1+0xbd4] ;  /* 0x000bd40001307983 */ /* 0x000ea20000300800 */
[----:B------:R-:W-:-:S03]  /*4a6a0*/  IMAD.MOV.U32 R37, RZ, RZ, R47 ;  /* 0x000000ffff257224 */ /* 0x000fc600078e002f */
[----:B------:R-:W2:Y:S04]  /*4a6b0*/  LDL.LU R46, [R1+0xc14] ;  /* 0x000c1400012e7983 */ /* 0x000ea80000300800 */
[----:B------:R1:W-:Y:S02]  /*4a6c0*/  LDGSTS.E [R0+0x62e00], [R36.64], P0 ;  /* 0x62e0000024007fae */ /* 0x0003e40008121848 */
[----:B-1----:R-:W-:Y:S01]  /*4a6d0*/  IMAD.MOV.U32 R36, RZ, RZ, R44 ;  /* 0x000000ffff247224 */ /* 0x002fe200078e002c */
[----:B------:R-:W-:-:S05]  /*4a6e0*/  MOV R37, R45 ;  /* 0x0000002d00257202 */ /* 0x000fca0000000f00 */
[----:B------:R1:W-:Y:S01]  /*4a6f0*/  LDGSTS.E [R0+0x63e00], [R36.64], P0 ;  /* 0x63e0000024007fae */ /* 0x0003e20008121848 */
[----:B----4-:R-:W-:-:S04]  /*4a700*/  IADD3 R42, P1, R42, UR7, RZ ;  /* 0x000000072a2a7c10 */ /* 0x010fc8000ff3e0ff */
[----:B------:R-:W-:Y:S01]  /*4a710*/  IADD3.X R43, R43, UR6, RZ, P1, !PT ;  /* 0x000000062b2b7c10 */ /* 0x000fe20008ffe4ff */
[----:B------:R-:W-:Y:S04]  /*4a720*/  STL [R1+0xa54], R42 ;  /* 0x000a542a01007387 */ /* 0x000fe80000100800 */
[----:B------:R4:W-:Y:S01]  /*4a730*/  STL [R1+0xa50], R43 ;  /* 0x000a502b01007387 */ /* 0x0009e20000100800 */
[----:B---3--:R-:W-:-:S04]  /*4a740*/  IADD3 R3, P2, R3, UR7, RZ ;  /* 0x0000000703037c10 */ /* 0x008fc8000ff5e0ff */
[----:B--2---:R-:W-:Y:S01]  /*4a750*/  IADD3.X R39, R39, UR6, RZ, P2, !PT ;  /* 0x0000000627277c10 */ /* 0x004fe200097fe4ff */
[----:B------:R-:W-:Y:S04]  /*4a760*/  STL [R1+0xa94], R3 ;  /* 0x000a940301007387 */ /* 0x000fe80000100800 */
[----:B------:R-:W2:Y:S04]  /*4a770*/  LDL.LU R49, [R1+0xbd0] ;  /* 0x000bd00001317983 */ /* 0x000ea80000300800 */
[----:B------:R3:W-:Y:S04]  /*4a780*/  STL [R1+0xa90], R39 ;  /* 0x000a902701007387 */ /* 0x0007e80000100800 */
[----:B------:R-:W2:Y:S01]  /*4a790*/  LDL.LU R47, [R1+0xc10] ;  /* 0x000c1000012f7983 */ /* 0x000ea20000300800 */
[----:B-1----:R-:W-:-:S03]  /*4a7a0*/  IMAD.MOV.U32 R36, RZ, RZ, R42 ;  /* 0x000000ffff247224 */ /* 0x002fc600078e002a */
[----:B------:R-:W2:Y:S01]  /*4a7b0*/  LDL.LU R45, [R1+0xc50] ;  /* 0x000c5000012d7983 */ /* 0x000ea20000300800 */
[----:B------:R-:W-:-:S03]  /*4a7c0*/  IMAD.MOV.U32 R37, RZ, RZ, R43 ;  /* 0x000000ffff257224 */ /* 0x000fc600078e002b */
[----:B------:R-:W2:Y:S04]  /*4a7d0*/  LDL.LU R44, [R1+0xc54] ;  /* 0x000c5400012c7983 */ /* 0x000ea80000300800 */
[----:B----4-:R-:W4:Y:S04]  /*4a7e0*/  LDL.LU R43, [R1+0xc90] ;  /* 0x000c9000012b7983 */ /* 0x010f280000300800 */
[----:B------:R-:W4:Y:S04]  /*4a7f0*/  LDL.LU R42, [R1+0xc94] ;  /* 0x000c9400012a7983 */ /* 0x000f280000300800 */
[----:B------:R1:W-:Y:S02]  /*4a800*/  LDGSTS.E [R0+0x64e00], [R36.64], P0 ;  /* 0x64e0000024007fae */ /* 0x0003e40008121848 */
[----:B-1----:R-:W-:Y:S01]  /*4a810*/  MOV R36, R3 ;  /* 0x0000000300247202 */ /* 0x002fe20000000f00 */
[----:B------:R-:W-:-:S02]  /*4a820*/  IMAD.MOV.U32 R37, RZ, RZ, R39 ;  /* 0x000000ffff257224 */ /* 0x000fc400078e0027 */
[----:B---3--:R-:W3:Y:S04]  /*4a830*/  LDL.LU R39, [R1+0xcd4] ;  /* 0x000cd40001277983 */ /* 0x008ee80000300800 */
[----:B------:R-:W3:Y:S04]  /*4a840*/  LDL.LU R3, [R1+0xd14] ;  /* 0x000d140001037983 */ /* 0x000ee80000300800 */
[----:B------:R1:W-:Y:S01]  /*4a850*/  LDGSTS.E [R0+0x65e00], [R36.64], P0 ;  /* 0x65e0000024007fae */ /* 0x0003e20008121848 */
[----:B------:R-:W-:-:S04]  /*4a860*/  IADD3 R38, P1, R38, UR7, RZ ;  /* 0x0000000726267c10 */ /* 0x000fc8000ff3e0ff */
[----:B------:R-:W-:Y:S01]  /*4a870*/  IADD3.X R41, R41, UR6, RZ, P1, !PT ;  /* 0x0000000629297c10 */ /* 0x000fe20008ffe4ff */
[----:B------:R-:W-:Y:S01]  /*4a880*/  STL [R1+0xad4], R38 ;  /* 0x000ad42601007387 */ /* 0x000fe20000100800 */
[----:B------:R-:W-:-:S03]  /*4a890*/  IADD3 R54, P2, R54, UR7, RZ ;  /* 0x0000000736367c10 */ /* 0x000fc6000ff5e0ff */
[----:B------:R1:W-:Y:S02]  /*4a8a0*/  STL [R1+0xad0], R41 ;  /* 0x000ad02901007387 */ /* 0x0003e40000100800 */
[----:B-1----:R-:W-:Y:S02]  /*4a8b0*/  MOV R37, R41 ;  /* 0x0000002900257202 */ /* 0x002fe40000000f00 */
[----:B------:R-:W-:Y:S04]  /*4a8c0*/  STL [R1+0xb14], R54 ;  /* 0x000b143601007387 */ /* 0x000fe80000100800 */
[----:B------:R-:W3:Y:S01]  /*4a8d0*/  LDL.LU R41, [R1+0xcd0] ;  /* 0x000cd00001297983 */ /* 0x000ee20000300800 */
[----:B------:R-:W-:Y:S01]  /*4a8e0*/  IADD3.X R55, R55, UR6, RZ, P2, !PT ;  /* 0x0000000637377c10 */ /* 0x000fe200097fe4ff */
[----:B------:R-:W-:-:S04]  /*4a8f0*/  IMAD.MOV.U32 R36, RZ, RZ, R38 ;  /* 0x000000ffff247224 */ /* 0x000fc800078e0026 */
[----:B------:R-:W-:Y:S04]  /*4a900*/  STL [R1+0xb10], R55 ;  /* 0x000b103701007387 */ /* 0x000fe80000100800 */
[----:B------:R-:W3:Y:S04]  /*4a910*/  LDL.LU R38, [R1+0xd10] ;  /* 0x000d100001267983 */ /* 0x000ee80000300800 */
[----:B------:R1:W-:Y:S02]  /*4a920*/  LDGSTS.E [R0+0x66e00], [R36.64], P0 ;  /* 0x66e0000024007fae */ /* 0x0003e40008121848 */
[----:B-1----:R-:W-:-:S02]  /*4a930*/  IMAD.MOV.U32 R36, RZ, RZ, R54 ;  /* 0x000000ffff247224 */ /* 0x002fc400078e0036 */
[----:B------:R-:W-:Y:S01]  /*4a940*/  IMAD.MOV.U32 R37, RZ, RZ, R55 ;  /* 0x000000ffff257224 */ /* 0x000fe200078e0037 */
[----:B------:R-:W-:-:S04]  /*4a950*/  IADD3 R52, P1, R52, UR7, RZ ;  /* 0x0000000734347c10 */ /* 0x000fc8000ff3e0ff */
[----:B------:R1:W-:Y:S01]  /*4a960*/  LDGSTS.E [R0+0x67e00], [R36.64], P0 ;  /* 0x67e0000024007fae */ /* 0x0003e20008121848 */
[----:B------:R-:W-:Y:S02]  /*4a970*/  IADD3.X R53, R53, UR6, RZ, P1, !PT ;  /* 0x0000000635357c10 */ /* 0x000fe40008ffe4ff */
[----:B------:R-:W-:-:S04]  /*4a980*/  IADD3 R50, P2, R50, UR7, RZ ;  /* 0x0000000732327c10 */ /* 0x000fc8000ff5e0ff */
[----:B------:R-:W-:Y:S02]  /*4a990*/  IADD3.X R51, R51, UR6, RZ, P2, !PT ;  /* 0x0000000633337c10 */ /* 0x000fe400097fe4ff */
[----:B-1----:R-:W-:Y:S01]  /*4a9a0*/  MOV R36, R52 ;  /* 0x0000003400247202 */ /* 0x002fe20000000f00 */
[----:B------:R-:W-:Y:S01]  /*4a9b0*/  IMAD.MOV.U32 R37, RZ, RZ, R53 ;  /* 0x000000ffff257224 */ /* 0x000fe200078e0035 */
[----:B------:R-:W-:-:S04]  /*4a9c0*/  IADD3 R48, P1, R48, UR7, RZ ;  /* 0x0000000730307c10 */ /* 0x000fc8000ff3e0ff */
[----:B------:R1:W-:Y:S01]  /*4a9d0*/  LDGSTS.E [R0+0x68e00], [R36.64], P0 ;  /* 0x68e0000024007fae */ /* 0x0003e20008121848 */
[----:B------:R-:W-:Y:S01]  /*4a9e0*/  IADD3 R46, P2, R46, UR7, RZ ;  /* 0x000000072e2e7c10 */ /* 0x000fe2000ff5e0ff */
[----:B-1----:R-:W-:Y:S01]  /*4a9f0*/  IMAD.MOV.U32 R36, RZ, RZ, R50 ;  /* 0x000000ffff247224 */ /* 0x002fe200078e0032 */
[----:B------:R-:W-:-:S05]  /*4aa00*/  MOV R37, R51 ;  /* 0x0000003300257202 */ /* 0x000fca0000000f00 */
[----:B------:R1:W-:Y:S02]  /*4aa10*/  LDGSTS.E [R0+0x69e00], [R36.64], P0 ;  /* 0x69e0000024007fae */ /* 0x0003e40008121848 */
[----:B-1----:R-:W-:Y:S02]  /*4aa20*/  IMAD.MOV.U32 R36, RZ, RZ, R48 ;  /* 0x000000ffff247224 */ /* 0x002fe400078e0030 */
[----:B------:R-:W-:Y:S04]  /*4aa30*/  STL [R1+0xb54], R52 ;  /* 0x000b543401007387 */ /* 0x000fe80000100800 */
[----:B------:R-:W-:Y:S04]  /*4aa40*/  STL [R1+0xb50], R53 ;  /* 0x000b503501007387 */ /* 0x000fe80000100800 */
[----:B------:R-:W-:Y:S01]  /*4aa50*/  STL [R1+0xb94], R50 ;  /* 0x000b943201007387 */ /* 0x000fe20000100800 */
[----:B------:R-:W-:-:S03]  /*4aa60*/  IMAD.MOV.U32 R252, RZ, RZ, 0x7f ;  /* 0x0000007ffffc7424 */ /* 0x000fc600078e00ff */
[----:B------:R-:W-:Y:S04]  /*4aa70*/  STL [R1+0xb90], R51 ;  /* 0x000b903301007387 */ /* 0x000fe80000100800 */
[----:B------:R-:W-:Y:S01]  /*4aa80*/  STL [R1+0xbd4], R48 ;  /* 0x000bd43001007387 */ /* 0x000fe20000100800 */
[----:B------:R-:W-:Y:S02]  /*4aa90*/  IADD3 R252, R252, c[0x0][0x180], RZ ;  /* 0x00006000fcfc7a10 */ /* 0x000fe40007ffe0ff */
[----:B------:R-:W-:Y:S01]  /*4aaa0*/  IADD3 R40, R40, 0x1, RZ ;  /* 0x0000000128287810 */ /* 0x000fe20007ffe0ff */
[C---:B------:R-:W-:Y:S08]  /*4aab0*/  HMMA.1688.F32.TF32 R244, R236.reuse, R62, R132 ;  /* 0x0000003eecf4723c */ /* 0x040ff00000081084 */
[----:B------:R-:W-:Y:S01]  /*4aac0*/  HMMA.1688.F32.TF32 R232, R236, R66, R128 ;  /* 0x00000042ece8723c */ /* 0x000fe20000081080 */
[----:B--2---:R-:W-:-:S05]  /*4aad0*/  IADD3.X R49, R49, UR6, RZ, P1, !PT ;  /* 0x0000000631317c10 */ /* 0x004fca0008ffe4ff */
[----:B------:R-:W-:Y:S01]  /*4aae0*/  IMAD.MOV.U32 R37, RZ, RZ, R49 ;  /* 0x000000ffff257224 */ /* 0x000fe200078e0031 */
[----:B------:R-:W-:-:S04]  /*4aaf0*/  IADD3.X R47, R47, UR6, RZ, P2, !PT ;  /* 0x000000062f2f7c10 */ /* 0x000fc800097fe4ff */
[----:B------:R1:W-:Y:S01]  /*4ab00*/  LDGSTS.E [R0+0x6ae00], [R36.64], P0 ;  /* 0x6ae0000024007fae */ /* 0x0003e20008121848 */
[----:B------:R-:W-:-:S04]  /*4ab10*/  IADD3 R44, P1, R44, UR7, RZ ;  /* 0x000000072c2c7c10 */ /* 0x000fc8000ff3e0ff */
[----:B------:R-:W-:Y:S02]  /*4ab20*/  IADD3.X R45, R45, UR6, RZ, P1, !PT ;  /* 0x000000062d2d7c10 */ /* 0x000fe40008ffe4ff */
[----:B-1----:R-:W-:Y:S01]  /*4ab30*/  MOV R36, R46 ;  /* 0x0000002e00247202 */ /* 0x002fe20000000f00 */
[----:B------:R-:W-:Y:S01]  /*4ab40*/  IMAD.MOV.U32 R37, RZ, RZ, R47 ;  /* 0x000000ffff257224 */ /* 0x000fe200078e002f */
[----:B----4-:R-:W-:-:S04]  /*4ab50*/  IADD3 R42, P2, R42, UR7, RZ ;  /* 0x000000072a2a7c10 */ /* 0x010fc8000ff5e0ff */
[----:B------:R1:W-:Y:S01]  /*4ab60*/  LDGSTS.E [R0+0x6be00], [R36.64], P0 ;  /* 0x6be0000024007fae */ /* 0x0003e20008121848 */
[----:B------:R-:W-:Y:S01]  /*4ab70*/  IADD3.X R43, R43, UR6, RZ, P2, !PT ;  /* 0x000000062b2b7c10 */ /* 0x000fe200097fe4ff */
[----:B-1----:R-:W-:Y:S01]  /*4ab80*/  IMAD.MOV.U32 R36, RZ, RZ, R44 ;  /* 0x000000ffff247224 */ /* 0x002fe200078e002c */
[----:B------:R-:W-:Y:S02]  /*4ab90*/  MOV R37, R45 ;  /* 0x0000002d00257202 */ /* 0x000fe40000000f00 */
[----:B---3--:R-:W-:-:S03]  /*4aba0*/  IADD3 R39, P1, R39, UR7, RZ ;  /* 0x0000000727277c10 */ /* 0x008fc6000ff3e0ff */
[----:B------:R1:W-:Y:S04]  /*4abb0*/  LDGSTS.E [R0+0x6ce00], [R36.64], P0 ;  /* 0x6ce0000024007fae */ /* 0x0003e80008121848 */
[----:B------:R-:W-:Y:S01]  /*4abc0*/  STL [R1+0xbd0], R49 ;  /* 0x000bd03101007387 */ /* 0x000fe20000100800 */
[----:B------:R-:W-:-:S03]  /*4abd0*/  IADD3 R3, P2, R3, UR7, RZ ;  /* 0x0000000703037c10 */ /* 0x000fc6000ff5e0ff */
[----:B------:R-:W-:Y:S01]  /*4abe0*/  STL [R1+0xc14], R46 ;  /* 0x000c142e01007387 */ /* 0x000fe20000100800 */
[----:B-1----:R-:W-:Y:S02]  /*4abf0*/  IMAD.MOV.U32 R36, RZ, RZ, R42 ;  /* 0x000000ffff247224 */ /* 0x002fe400078e002a */
[----:B------:R-:W-:Y:S01]  /*4ac00*/  IMAD.MOV.U32 R37, RZ, RZ, R43 ;  /* 0x000000ffff257224 */ /* 0x000fe200078e002b */
[----:B------:R-:W-:Y:S04]  /*4ac10*/  STL [R1+0xc10], R47 ;  /* 0x000c102f01007387 */ /* 0x000fe80000100800 */
[----:B------:R1:W-:Y:S01]  /*4ac20*/  LDGSTS.E [R0+0x6de00], [R36.64], P0 ;  /* 0x6de0000024007fae */ /* 0x0003e20008121848 */
[----:B------:R-:W-:-:S03]  /*4ac30*/  IADD3.X R41, R41, UR6, RZ, P1, !PT ;  /* 0x0000000629297c10 */ /* 0x000fc60008ffe4ff */
[----:B------:R-:W-:Y:S01]  /*4ac40*/  STL [R1+0xc54], R44 ;  /* 0x000c542c01007387 */ /* 0x000fe20000100800 */
[----:B-1----:R-:W-:Y:S01]  /*4ac50*/  MOV R36, R39 ;  /* 0x0000002700247202 */ /* 0x002fe20000000f00 */
[----:B------:R-:W-:Y:S02]  /*4ac60*/  IMAD.MOV.U32 R37, RZ, RZ, R41 ;  /* 0x000000ffff257224 */ /* 0x000fe400078e0029 */
[----:B------:R-:W-:Y:S04]  /*4ac70*/  STL [R1+0xc50], R45 ;  /* 0x000c502d01007387 */ /* 0x000fe80000100800 */
[----:B------:R-:W-:Y:S04]  /*4ac80*/  STL [R1+0xc94], R42 ;  /* 0x000c942a01007387 */ /* 0x000fe80000100800 */
[----:B------:R-:W-:Y:S04]  /*4ac90*/  STL [R1+0xc90], R43 ;  /* 0x000c902b01007387 */ /* 0x000fe80000100800 */
[----:B------:R-:W-:Y:S01]  /*4aca0*/  STL [R1+0xcd4], R39 ;  /* 0x000cd42701007387 */ /* 0x000fe20000100800 */
[----:B------:R-:W-:-:S03]  /*4acb0*/  IADD3.X R38, R38, UR6, RZ, P2, !PT ;  /* 0x0000000626267c10 */ /* 0x000fc600097fe4ff */
[----:B------:R-:W-:Y:S04]  /*4acc0*/  STL [R1+0xcd0], R41 ;  /* 0x000cd02901007387 */ /* 0x000fe80000100800 */
[----:B------:R1:W-:Y:S04]  /*4acd0*/  LDGSTS.E [R0+0x6ee00], [R36.64], P0 ;  /* 0x6ee0000024007fae */ /* 0x0003e80008121848 */
[----:B------:R2:W-:Y:S01]  /*4ace0*/  STL [R1+0xd14], R3 ;  /* 0x000d140301007387 */ /* 0x0005e20000100800 */
[----:B-1----:R-:W-:Y:S02]  /*4acf0*/  MOV R36, R3 ;  /* 0x0000000300247202 */ /* 0x002fe40000000f00 */
[----:B--2---:R-:W-:Y:S01]  /*4ad00*/  SHF.R.S32.HI R3, RZ, 0x1f, R252 ;  /* 0x0000001fff037819 */ /* 0x004fe200000114fc */
[----:B------:R1:W-:Y:S01]  /*4ad10*/  STL [R1+0xd10], R38 ;  /* 0x000d102601007387 */ /* 0x0003e20000100800 */
[----:B------:R-:W-:-:S02]  /*4ad20*/  IMAD.MOV.U32 R37, RZ, RZ, R38 ;  /* 0x000000ffff257224 */ /* 0x000fc400078e0026 */
[----:B------:R-:W-:Y:S01]  /*4ad30*/  LEA.HI R3, R3, R252, RZ, 0x7 ;  /* 0x000000fc03037211 */ /* 0x000fe200078f38ff */
[----:B------:R1:W-:Y:S03]  /*4ad40*/  STL [R1+0x3a8], R40 ;  /* 0x0003a82801007387 */ /* 0x0003e60000100800 */
[----:B------:R-:W-:Y:S01]  /*4ad50*/  SHF.R.S32.HI R3, RZ, 0x7, R3 ;  /* 0x00000007ff037819 */ /* 0x000fe20000011403 */
[----:B------:R1:W-:Y:S03]  /*4ad60*/  LDGSTS.E [R0+0x6fe00], [R36.64], P0 ;  /* 0x6fe0000024007fae */ /* 0x0003e60008121848 */
[----:B------:R-:W-:Y:S01]  /*4ad70*/  ISETP.NE.U32.AND P0, PT, R40, R3, PT ;  /* 0x000000032800720c */ /* 0x000fe20003f05070 */
[----:B------:R-:W0:Y:S11]  /*4ad80*/  LDGDEPBAR ;  /* 0x00000000000079af */ /* 0x000e360000000000 */
[----:B------:R-:W-:Y:S01]  /*4ad90*/  @!UPT UIADD3 URZ, URZ, URZ, URZ ;  /* 0x0000003f3f3ff290 */ /* 0x000fe2000fffe03f */
[----:B-1----:R-:W-:Y:S01]  /*4ada0*/  @!P0 CALL.REL.NOINC `(.L_x_0) ;  /* 0x0000001000008944 */ /* 0x002fe20003c00000 */
[----:B------:R-:W-:Y:S05]  /*4adb0*/  BRA `(.L_x_1) ;  /* 0xfffd81e000007947 */ /* 0x000fea000383ffff */
.L_x_0:
[----:B---3-5:R-:W2:Y:S01]  /*4adc0*/  LDL.LU R41, [R1+0x1060] ;  /* 0x0010600001297983 */ /* 0x028ea20000300800 */
[----:B------:R-:W-:-:S04]  /*4add0*/  DEPBAR.LE SB0, 0x0 ;  /* 0x000080000000791a */ /* 0x000fc80000000000 */
[----:B------:R-:W3:Y:S04]  /*4ade0*/  LDL.LU R40, [R1+0x105c] ;  /* 0x00105c0001287983 */ /* 0x000ee80000300800 */
[----:B------:R-:W1:Y:S04]  /*4adf0*/  S2R R42, SR_TID.X ;  /* 0x00000000002a7919 */ /* 0x000e680000002100 */
[----:B------:R-:W4:Y:S04]  /*4ae00*/  LDL.LU R39, [R1+0x1058] ;  /* 0x0010580001277983 */ /* 0x000f280000300800 */
[----:B------:R-:W4:Y:S04]  /*4ae10*/  LDL.LU R38, [R1+0x1054] ;  /* 0x0010540001267983 */ /* 0x000f280000300800 */
[----:B------:R-:W4:Y:S04]  /*4ae20*/  LDL.LU R44, [R1+0x200] ;  /* 0x00020000012c7983 */ /* 0x000f280000300800 */
[----:B------:R-:W4:Y:S04]  /*4ae30*/  LDL.LU R45, [R1+0x204] ;  /* 0x00020400012d7983 */ /* 0x000f280000300800 */
[----:B------:R-:W4:Y:S01]  /*4ae40*/  LDL.LU R46, [R1+0x1f0] ;  /* 0x0001f000012e7983 */ /* 0x000f220000300800 */
[C---:B-1----:R-:W-:Y:S01]  /*4ae50*/  IMAD.SHL.U32 R0, R42.reuse, 0x200, RZ ;  /* 0x000002002a007824 */ /* 0x042fe200078e00ff */
[C---:B------:R-:W-:Y:S01]  /*4ae60*/  SHF.L.U32 R2, R42.reuse, 0x5, RZ ;  /* 0x000000052a027819 */ /* 0x040fe200000006ff */
[C---:B------:R-:W-:Y:S01]  /*4ae70*/  IMAD.SHL.U32 R37, R42.reuse, 0x4, RZ ;  /* 0x000000042a257824 */ /* 0x040fe200078e00ff */
[C---:B------:R-:W-:Y:S01]  /*4ae80*/  SHF.L.U32 R36, R42.reuse, 0x6, RZ ;  /* 0x000000062a247819 */ /* 0x040fe200000006ff */
[----:B------:R-:W-:Y:S01]  /*4ae90*/  IMAD.SHL.U32 R3, R42, 0x800, RZ ;  /* 0x000008002a037824 */ /* 0x000fe200078e00ff */
[----:B------:R-:W-:Y:S01]  /*4aea0*/  LOP3.LUT R0, R0, 0x3000, RZ, 0xc0, !PT ;  /* 0x0000300000007812 */ /* 0x000fe200078ec0ff */
[----:B------:R-:W4:Y:S03]  /*4aeb0*/  LDL.LU R47, [R1+0x1f4] ;  /* 0x0001f400012f7983 */ /* 0x000f260000300800 */
[----:B------:R-:W-:-:S02]  /*4aec0*/  LOP3.LUT R0, R0, 0x60, R2, 0xf8, !PT ;  /* 0x0000006000007812 */ /* 0x000fc400078ef802 */
[----:B------:R-:W-:Y:S02]  /*4aed0*/  LOP3.LUT R42, R42, 0x7f, RZ, 0xc0, !PT ;  /* 0x0000007f2a2a7812 */ /* 0x000fe400078ec0ff */
[----:B------:R-:W-:Y:S02]  /*4aee0*/  LOP3.LUT R2, R0, 0x170, R37, 0x78, !PT ;  /* 0x0000017000027812 */ /* 0x000fe400078e7825 */
[----:B------:R-:W-:-:S05]  /*4aef0*/  LOP3.LUT R0, R3, 0x3000, RZ, 0xc0, !PT ;  /* 0x0000300003007812 */ /* 0x000fca00078ec0ff */
[----:B------:R-:W-:Y:S01]  /*4af00*/  IMAD R0, R42, 0x10, R0 ;  /* 0x000000102a007824 */ /* 0x000fe200078e0200 */
[----:B------:R-:W-:Y:S01]  /*4af10*/  BAR.SYNC.DEFER_BLOCKING 0x0 ;  /* 0x0000000000007b1d */ /* 0x000fe20000010000 */
[----:B--2---:R-:W-:Y:S02]  /*4af20*/  ISETP.GE.AND P6, PT, R41, c[0x0][0x17c], PT ;  /* 0x00005f0029007a0c */ /* 0x004fe40003fc6270 */
[----:B---3--:R-:W-:-:S03]  /*4af30*/  ISETP.GE.AND P1, PT, R40, c[0x0][0x17c], PT ;  /* 0x00005f0028007a0c */ /* 0x008fc60003f26270 */
[----:B------:R-:W2:Y:S04]  /*4af40*/  LDL.LU R40, [R1+0x208] ;  /* 0x0002080001287983 */ /* 0x000ea80000300800 */
[----:B------:R-:W2:Y:S04]  /*4af50*/  LDL.LU R41, [R1+0x20c] ;  /* 0x00020c0001297983 */ /* 0x000ea80000300800 */
[----:B------:R-:W2:Y:S04]  /*4af60*/  LDL.LU R42, [R1+0x1f8] ;  /* 0x0001f800012a7983 */ /* 0x000ea80000300800 */
[----:B------:R-:W2:Y:S01]  /*4af70*/  LDL.LU R43, [R1+0x1fc] ;  /* 0x0001fc00012b7983 */ /* 0x000ea20000300800 */
[----:B------:R-:W-:Y:S01]  /*4af80*/  LOP3.LUT R3, R36, 0x800, RZ, 0xc0, !PT ;  /* 0x0000080024037812 */ /* 0x000fe200078ec0ff */
[----:B------:R-:W-:Y:S01]  /*4af90*/  IMAD.MOV.U32 R37, RZ, RZ, R101 ;  /* 0x000000ffff257224 */ /* 0x000fe200078e0065 */
[----:B----4-:R-:W-:-:S02]  /*4afa0*/  ISETP.GE.AND P3, PT, R39, c[0x0][0x17c], PT ;  /* 0x00005f0027007a0c */ /* 0x010fc40003f66270 */
[----:B------:R-:W-:Y:S01]  /*4afb0*/  ISETP.GE.AND P4, PT, R38, c[0x0][0x17c], PT ;  /* 0x00005f0026007a0c */ /* 0x000fe20003f86270 */
[----:B------:R-:W-:Y:S01]  /*4afc0*/  IMAD.IADD R2, R3, 0x1, R2 ;  /* 0x0000000103027824 */ /* 0x000fe200078e0202 */
[----:B------:R-:W-:Y:S01]  /*4afd0*/  MOV R36, R100 ;  /* 0x0000006400247202 */ /* 0x000fe20000000f00 */
[----:B------:R-:W-:Y:S01]  /*4afe0*/  IMAD.MOV.U32 R38, RZ, RZ, R104 ;  /* 0x000000ffff267224 */ /* 0x000fe200078e0068 */
[----:B------:R-:W-:Y:S01]  /*4aff0*/  MOV R39, R105 ;  /* 0x0000006900277202 */ /* 0x000fe20000000f00 */
[----:B------:R-:W-:Y:S02]  /*4b000*/  IMAD.MOV.U32 R104, RZ, RZ, R102 ;  /* 0x000000ffff687224 */ /* 0x000fe400078e0066 */
[----:B------:R-:W-:Y:S02]  /*4b010*/  IMAD.MOV.U32 R105, RZ, RZ, R103 ;  /* 0x000000ffff697224 */ /* 0x000fe400078e0067 */
[----:B------:R1:W-:Y:S04]  /*4b020*/  STS.128 [R2+0x200], R36 ;  /* 0x0002002402007388 */ /* 0x0003e80000000c00 */
[----:B------:R-:W-:Y:S04]  /*4b030*/  STS.128 [R2+0x280], R104 ;  /* 0x0002806802007388 */ /* 0x000fe80000000c00 */
[----:B------:R-:W-:Y:S01]  /*4b040*/  STS.128 [R2], R44 ;  /* 0x0000002c02007388 */ /* 0x000fe20000000c00 */
[----:B-1----:R-:W-:Y:S01]  /*4b050*/  IMAD.MOV.U32 R38, RZ, RZ, R12 ;  /* 0x000000ffff267224 */ /* 0x002fe200078e000c */
[----:B------:R-:W-:Y:S01]  /*4b060*/  MOV R39, R13 ;  /* 0x0000000d00277202 */ /* 0x000fe20000000f00 */
[----:B------:R-:W-:Y:S01]  /*4b070*/  IMAD.MOV.U32 R37, RZ, RZ, R9 ;  /* 0x000000ffff257224 */ /* 0x000fe200078e0009 */
[----:B------:R-:W-:Y:S01]  /*4b080*/  MOV R36, R8 ;  /* 0x0000000800247202 */ /* 0x000fe20000000f00 */
[----:B------:R-:W-:-:S02]  /*4b090*/  IMAD.MOV.U32 R12, RZ, RZ, R10 ;  /* 0x000000ffff0c7224 */ /* 0x000fc400078e000a */
[----:B------:R-:W-:Y:S02]  /*4b0a0*/  IMAD.MOV.U32 R13, RZ, RZ, R11 ;  /* 0x000000ffff0d7224 */ /* 0x000fe400078e000b */
[----:B------:R-:W-:Y:S04]  /*4b0b0*/  STS.128 [R2+0x600], R36 ;  /* 0x0006002402007388 */ /* 0x000fe80000000c00 */
[----:B------:R-:W-:Y:S01]  /*4b0c0*/  STS.128 [R2+0x680], R12 ;  /* 0x0006800c02007388 */ /* 0x000fe20000000c00 */
[C---:B------:R-:W-:Y:S02]  /*4b0d0*/  LOP3.LUT R48, R0.reuse, 0x20, RZ, 0x3c, !PT ;  /* 0x0000002000307812 */ /* 0x040fe400078e3cff */
[C---:B------:R-:W-:Y:S02]  /*4b0e0*/  LOP3.LUT R252, R0.reuse, 0x40, RZ, 0x3c, !PT ;  /* 0x0000004000fc7812 */ /* 0x040fe400078e3cff */
[----:B------:R-:W-:Y:S01]  /*4b0f0*/  LOP3.LUT R3, R0, 0x60, RZ, 0x3c, !PT ;  /* 0x0000006000037812 */ /* 0x000fe200078e3cff */
[----:B------:R-:W-:Y:S01]  /*4b100*/  IMAD.MOV.U32 R10, RZ, RZ, R220 ;  /* 0x000000ffff0a7224 */ /* 0x000fe200078e00dc */
[----:B------:R-:W-:Y:S01]  /*4b110*/  MOV R11, R221 ;  /* 0x000000dd000b7202 */ /* 0x000fe20000000f00 */
[----:B------:R-:W-:Y:S01]  /*4b120*/  IMAD.MOV.U32 R9, RZ, RZ, R225 ;  /* 0x000000ffff097224 */ /* 0x000fe200078e00e1 */
[----:B------:R-:W-:Y:S01]  /*4b130*/  MOV R8, R224 ;  /* 0x000000e000087202 */ /* 0x000fe20000000f00 */
[----:B------:R-:W-:-:S02]  /*4b140*/  IMAD.MOV.U32 R220, RZ, RZ, R226 ;  /* 0x000000ffffdc7224 */ /* 0x000fc400078e00e2 */
[----:B------:R-:W-:Y:S01]  /*4b150*/  IMAD.MOV.U32 R221, RZ, RZ, R227 ;  /* 0x000000ffffdd7224 */ /* 0x000fe200078e00e3 */
[----:B--2---:R1:W-:Y:S02]  /*4b160*/  STS.128 [R2+0x80], R40 ;  /* 0x0000802802007388 */ /* 0x0043e40000000c00 */
[----:B-1----:R-:W-:Y:S01]  /*4b170*/  IMAD.MOV.U32 R42, RZ, RZ, R168 ;  /* 0x000000ffff2a7224 */ /* 0x002fe200078e00a8 */
[----:B------:R-:W-:Y:S01]  /*4b180*/  MOV R43, R169 ;  /* 0x000000a9002b7202 */ /* 0x000fe20000000f00 */
[----:B------:R-:W-:Y:S01]  /*4b190*/  IMAD.MOV.U32 R41, RZ, RZ, R165 ;  /* 0x000000ffff297224 */ /* 0x000fe200078e00a5 */
[----:B------:R-:W-:Y:S01]  /*4b1a0*/  MOV R40, R164 ;  /* 0x000000a400287202 */ /* 0x000fe20000000f00 */
[----:B------:R-:W-:Y:S02]  /*4b1b0*/  IMAD.MOV.U32 R168, RZ, RZ, R166 ;  /* 0x000000ffffa87224 */ /* 0x000fe400078e00a6 */
[----:B------:R-:W-:Y:S02]  /*4b1c0*/  IMAD.MOV.U32 R169, RZ, RZ, R167 ;  /* 0x000000ffffa97224 */ /* 0x000fe400078e00a7 */
[----:B------:R-:W-:Y:S04]  /*4b1d0*/  STS.128 [R2+0x400], R40 ;  /* 0x0004002802007388 */ /* 0x000fe80000000c00 */
[----:B------:R-:W-:Y:S04]  /*4b1e0*/  STS.128 [R2+0x480], R168 ;  /* 0x000480a802007388 */ /* 0x000fe80000000c00 */
[----:B------:R-:W-:Y:S06]  /*4b1f0*/  BAR.SYNC.DEFER_BLOCKING 0x0 ;  /* 0x0000000000007b1d */ /* 0x000fec0000010000 */
[----:B------:R-:W1:Y:S04]  /*4b200*/  LDS.128 R12, [R0] ;  /* 0x00000000000c7984 */ /* 0x000e680000000c00 */
[----:B------:R-:W-:Y:S04]  /*4b210*/  LDS.128 R248, [R0+0x800] ;  /* 0x0008000000f87984 */ /* 0x000fe80000000c00 */
[----:B------:R-:W-:Y:S04]  /*4b220*/  LDS.128 R240, [R48] ;  /* 0x0000000030f07984 */ /* 0x000fe80000000c00 */
[----:B------:R2:W-:Y:S04]  /*4b230*/  LDS.128 R236, [R48+0x800] ;  /* 0x0008000030ec7984 */ /* 0x0005e80000000c00 */
[----:B------:R-:W-:Y:S04]  /*4b240*/  LDS.128 R224, [R252] ;  /* 0x00000000fce07984 */ /* 0x000fe80000000c00 */
[----:B------:R-:W-:Y:S04]  /*4b250*/  LDS.128 R36, [R252+0x800] ;  /* 0x00080000fc247984 */ /* 0x000fe80000000c00 */
[----:B------:R-:W-:Y:S04]  /*4b260*/  LDS.128 R40, [R3] ;  /* 0x0000000003287984 */ /* 0x000fe80000000c00 */
[----:B-1----:R-:W-:Y:S04]  /*4b270*/  STL.64 [R1+0x10], R12 ;  /* 0x0000100c01007387 */ /* 0x002fe80000100a00 */
[----:B------:R-:W-:Y:S04]  /*4b280*/  STL.64 [R1+0x18], R14 ;  /* 0x0000180e01007387 */ /* 0x000fe80000100a00 */
[----:B------:R-:W-:Y:S04]  /*4b290*/  LDS.128 R12, [R3+0x800] ;  /* 0x00080000030c7984 */ /* 0x000fe80000000c00 */
[----:B------:R-:W-:Y:S06]  /*4b2a0*/  BAR.SYNC.DEFER_BLOCKING 0x0 ;  /* 0x0000000000007b1d */ /* 0x000fec0000010000 */
[----:B--2---:R-:W2:Y:S04]  /*4b2b0*/  LDL.LU R48, [R1+0x90] ;  /* 0x0000900001307983 */ /* 0x004ea80000300800 */
[----:B------:R-:W2:Y:S04]  /*4b2c0*/  LDL.LU R49, [R1+0x94] ;  /* 0x0000940001317983 */ /* 0x000ea80000300800 */
[----:B------:R-:W2:Y:S04]  /*4b2d0*/  LDL.LU R50, [R1+0x120] ;  /* 0x0001200001327983 */ /* 0x000ea80000300800 */
[----:B------:R-:W2:Y:S04]  /*4b2e0*/  LDL.LU R51, [R1+0x124] ;  /* 0x0001240001337983 */ /* 0x000ea80000300800 */
[----:B------:R1:W-:Y:S04]  /*4b2f0*/  STS.128 [R2], R8 ;  /* 0x0000000802007388 */ /* 0x0003e80000000c00 */
[----:B-1----:R-:W3:Y:S04]  /*4b300*/  LDL.LU R8, [R1+0x98] ;  /* 0x0000980001087983 */ /* 0x002ee80000300800 */
[----:B------:R-:W3:Y:S04]  /*4b310*/  LDL.LU R9, [R1+0x9c] ;  /* 0x00009c0001097983 */ /* 0x000ee80000300800 */
[----:B------:R-:W3:Y:S04]  /*4b320*/  LDL.LU R10, [R1+0x128] ;  /* 0x00012800010a7983 */ /* 0x000ee80000300800 */
[----:B------:R-:W3:Y:S01]  /*4b330*/  LDL.LU R11, [R1+0x12c] ;  /* 0x00012c00010b7983 */ /* 0x000ee20000300800 */
[----:B------:R-:W-:Y:S01]  /*4b340*/  MOV R44, R80 ;  /* 0x00000050002c7202 */ /* 0x000fe20000000f00 */
[----:B------:R-:W-:Y:S01]  /*4b350*/  IMAD.MOV.U32 R45, RZ, RZ, R81 ;  /* 0x000000ffff2d7224 */ /* 0x000fe200078e0051 */
[----:B------:R-:W-:Y:S01]  /*4b360*/  MOV R47, R209 ;  /* 0x000000d1002f7202 */ /* 0x000fe20000000f00 */
[----:B------:R-:W-:-:S05]  /*4b370*/  IMAD.MOV.U32 R46, RZ, RZ, R208 ;  /* 0x000000ffff2e7224 */ /* 0x000fca00078e00d0 */
[----:B------:R1:W-:Y:S04]  /*4b380*/  STS.128 [R2+0x200], R44 ;  /* 0x0002002c02007388 */ /* 0x0003e80000000c00 */
[----:B-1----:R-:W4:Y:S04]  /*4b390*/  LDL.LU R44, [R1+0xa0] ;  /* 0x0000a000012c7983 */ /* 0x002f280000300800 */
[----:B------:R-:W4:Y:S04]  /*4b3a0*/  LDL.LU R45, [R1+0xa4] ;  /* 0x0000a400012d7983 */ /* 0x000f280000300800 */
[----:B------:R-:W4:Y:S04]  /*4b3b0*/  LDL.LU R46, [R1+0x70] ;  /* 0x00007000012e7983 */ /* 0x000f280000300800 */
[----:B------:R-:W4:Y:S04]  /*4b3c0*/  LDL.LU R47, [R1+0x74] ;  /* 0x00007400012f7983 */ /* 0x000f280000300800 */
[----:B------:R-:W2:Y:S04]  /*4b3d0*/  LDL.LU R52, [R1+0xa8] ;  /* 0x0000a80001347983 */ /* 0x000ea80000300800 */
[----:B------:R-:W2:Y:S04]  /*4b3e0*/  LDL.LU R53, [R1+0xac] ;  /* 0x0000ac0001357983 */ /* 0x000ea80000300800 */
[----:B------:R-:W2:Y:S04]  /*4b3f0*/  LDL.LU R54, [R1+0x78] ;  /* 0x0000780001367983 */ /* 0x000ea80000300800 */
[----:B------:R-:W2:Y:S04]  /*4b400*/  LDL.LU R55, [R1+0x7c] ;  /* 0x00007c0001377983 */ /* 0x000ea80000300800 */
[----:B---3--:R1:W-:Y:S04]  /*4b410*/  STS.128 [R2+0x480], R8 ;  /* 0x0004800802007388 */ /* 0x0083e80000000c00 */
[----:B-1----:R-:W3:Y:S04]  /*4b420*/  LDL.LU R8, [R1+0x1e0] ;  /* 0x0001e00001087983 */ /* 0x002ee80000300800 */
[----:B------:R-:W3:Y:S04]  /*4b430*/  LDL.LU R9, [R1+0x1e4] ;  /* 0x0001e40001097983 */ /* 0x000ee80000300800 */
[----:B------:R-:W3:Y:S04]  /*4b440*/  LDL.LU R10, [R1+0x1d0] ;  /* 0x0001d000010a7983 */ /* 0x000ee80000300800 */
[----:B------:R-:W3:Y:S04]  /*4b450*/  LDL.LU R11, [R1+0x1d4] ;  /* 0x0001d400010b7983 */ /* 0x000ee80000300800 */
[----:B------:R-:W3:Y:S04]  /*4b460*/  LDL.LU R104, [R1+0x1e8] ;  /* 0x0001e80001687983 */ /* 0x000ee80000300800 */
[----:B------:R-:W3:Y:S04]  /*4b470*/  LDL.LU R105, [R1+0x1ec] ;  /* 0x0001ec0001697983 */ /* 0x000ee80000300800 */
[----:B------:R-:W3:Y:S04]  /*4b480*/  LDL.LU R106, [R1+0x1d8] ;  /* 0x0001d800016a7983 */ /* 0x000ee80000300800 */
[----:B------:R-:W3:Y:S01]  /*4b490*/  LDL.LU R107, [R1+0x1dc] ;  /* 0x0001dc00016b7983 */ /* 0x000ee20000300800 */
[----:B------:R-:W-:-:S02]  /*4b4a0*/  IMAD.MOV.U32 R208, RZ, RZ, R82 ;  /* 0x000000ffffd07224 */ /* 0x000fc400078e0052 */
[----:B------:R-:W-:Y:S01]  /*4b4b0*/  IMAD.MOV.U32 R209, RZ, RZ, R83 ;  /* 0x000000ffffd17224 */ /* 0x000fe200078e0053 */
[----:B------:R1:W-:Y:S04]  /*4b4c0*/  STS.128 [R2+0x80], R220 ;  /* 0x000080dc02007388 */ /* 0x0003e80000000c00 */
[----:B------:R-:W-:Y:S04]  /*4b4d0*/  STS.128 [R2+0x280], R208 ;  /* 0x000280d002007388 */ /* 0x000fe80000000c00 */
[----:B--2---:R-:W-:Y:S04]  /*4b4e0*/  STS.128 [R2+0x400], R48 ;  /* 0x0004003002007388 */ /* 0x004fe80000000c00 */
[----:B----4-:R-:W-:Y:S04]  /*4b4f0*/  STS.128 [R2+0x600], R44 ;  /* 0x0006002c02007388 */ /* 0x010fe80000000c00 */
[----:B------:R-:W-:Y:S04]  /*4b500*/  STS.128 [R2+0x680], R52 ;  /* 0x0006803402007388 */ /* 0x000fe80000000c00 */
[----:B------:R-:W-:Y:S01]  /*4b510*/  BAR.SYNC.DEFER_BLOCKING 0x0 ;  /* 0x0000000000007b1d */ /* 0x000fe20000010000 */
[----:B-1----:R-:W-:Y:S01]  /*4b520*/  LOP3.LUT R223, R0, 0x20, RZ, 0x3c, !PT ;  /* 0x0000002000df7812 */ /* 0x002fe200078e3cff */
[----:B------:R-:W-:Y:S01]  /*4b530*/  IMAD.MOV.U32 R130, RZ, RZ, R112 ;  /* 0x000000ffff827224 */ /* 0x000fe200078e0070 */
[----:B------:R-:W-:Y:S01]  /*4b540*/  MOV R131, R113 ;  /* 0x0000007100837202 */ /* 0x000fe20000000f00 */
[----:B------:R-:W-:Y:S01]  /*4b550*/  IMAD.MOV.U32 R129, RZ, RZ, R109 ;  /* 0x000000ffff817224 */ /* 0x000fe200078e006d */
[----:B------:R-:W-:Y:S01]  /*4b560*/  MOV R128, R108 ;  /* 0x0000006c00807202 */ /* 0x000fe20000000f00 */
[----:B------:R-:W2:Y:S04]  /*4b570*/  LDL.LU R140, [R1+0x110] ;  /* 0x00011000018c7983 */ /* 0x000ea80000300800 */
[----:B------:R-:W1:Y:S04]  /*4b580*/  LDS.128 R44, [R0] ;  /* 0x00000000002c7984 */ /* 0x000e680000000c00 */
[----:B------:R-:W-:Y:S04]  /*4b590*/  LDS.128 R60, [R0+0x800] ;  /* 0x00080000003c7984 */ /* 0x000fe80000000c00 */
[----:B------:R-:W4:Y:S04]  /*4b5a0*/  LDS.128 R100, [R223] ;  /* 0x00000000df647984 */ /* 0x000f280000000c00 */
[----:B------:R-:W-:Y:S04]  /*4b5b0*/  LDS.128 R56, [R223+0x800] ;  /* 0x00080000df387984 */ /* 0x000fe80000000c00 */
[----:B------:R-:W1:Y:S04]  /*4b5c0*/  LDS.128 R80, [R252] ;  /* 0x00000000fc507984 */ /* 0x000e680000000c00 */
[----:B------:R-:W-:Y:S04]  /*4b5d0*/  LDS.128 R52, [R252+0x800] ;  /* 0x00080000fc347984 */ /* 0x000fe80000000c00 */
[----:B------:R-:W1:Y:S04]  /*4b5e0*/  LDS.128 R64, [R3] ;  /* 0x0000000003407984 */ /* 0x000e680000000c00 */
[----:B------:R-:W1:Y:S04]  /*4b5f0*/  LDS.128 R48, [R3+0x800] ;  /* 0x0008000003307984 */ /* 0x000e680000000c00 */
[----:B------:R-:W-:Y:S01]  /*4b600*/  BAR.SYNC.DEFER_BLOCKING 0x0 ;  /* 0x0000000000007b1d */ /* 0x000fe20000010000 */
[----:B------:R-:W-:-:S02]  /*4b610*/  IMAD.MOV.U32 R112, RZ, RZ, R110 ;  /* 0x000000ffff707224 */ /* 0x000fc400078e006e */
[----:B------:R-:W-:Y:S01]  /*4b620*/  IMAD.MOV.U32 R113, RZ, RZ, R111 ;  /* 0x000000ffff717224 */ /* 0x000fe200078e006f */
[----:B------:R-:W-:Y:S01]  /*4b630*/  MOV R111, R177 ;  /* 0x000000b1006f7202 */ /* 0x000fe20000000f00 */
[----:B------:R-:W-:Y:S01]  /*4b640*/  IMAD.MOV.U32 R110, RZ, RZ, R176 ;  /* 0x000000ffff6e7224 */ /* 0x000fe200078e00b0 */
[----:B------:R-:W-:Y:S01]  /*4b650*/  MOV R108, R172 ;  /* 0x000000ac006c7202 */ /* 0x000fe20000000f00 */
[----:B------:R-:W-:Y:S01]  /*4b660*/  IMAD.MOV.U32 R109, RZ, RZ, R173 ;  /* 0x000000ffff6d7224 */ /* 0x000fe200078e00ad */
[----:B------:R-:W2:Y:S01]  /*4b670*/  LDL.LU R141, [R1+0x114] ;  /* 0x00011400018d7983 */ /* 0x000ea20000300800 */
[----:B------:R-:W-:Y:S02]  /*4b680*/  IMAD.MOV.U32 R176, RZ, RZ, R174 ;  /* 0x000000ffffb07224 */ /* 0x000fe400078e00ae */
[----:B------:R-:W-:Y:S01]  /*4b690*/  IMAD.MOV.U32 R177, RZ, RZ, R175 ;  /* 0x000000ffffb17224 */ /* 0x000fe200078e00af */
[----:B------:R-:W-:Y:S01]  /*4b6a0*/  MOV R136, R148 ;  /* 0x0000009400887202 */ /* 0x000fe20000000f00 */
[----:B------:R-:W-:Y:S01]  /*4b6b0*/  IMAD.MOV.U32 R137, RZ, RZ, R149 ;  /* 0x000000ffff897224 */ /* 0x000fe200078e0095 */
[----:B------:R-:W-:Y:S01]  /*4b6c0*/  MOV R139, R213 ;  /* 0x000000d5008b7202 */ /* 0x000fe20000000f00 */
[----:B------:R-:W-:Y:S01]  /*4b6d0*/  IMAD.MOV.U32 R138, RZ, RZ, R212 ;  /* 0x000000ffff8a7224 */ /* 0x000fe200078e00d4 */
[----:B------:R-:W2:Y:S04]  /*4b6e0*/  LDL.LU R142, [R1+0x100] ;  /* 0x00010000018e7983 */ /* 0x000ea80000300800 */
[----:B------:R-:W2:Y:S04]  /*4b6f0*/  LDL.LU R143, [R1+0x104] ;  /* 0x00010400018f7983 */ /* 0x000ea80000300800 */
[----:B------:R-:W-:Y:S04]  /*4b700*/  STS.128 [R2+0x200], R128 ;  /* 0x0002008002007388 */ /* 0x000fe80000000c00 */
[----:B------:R-:W-:Y:S04]  /*4b710*/  STS.128 [R2+0x280], R112 ;  /* 0x0002807002007388 */ /* 0x000fe80000000c00 */
[----:B------:R-:W-:Y:S04]  /*4b720*/  STS.128 [R2+0x400], R108 ;  /* 0x0004006c02007388 */ /* 0x000fe80000000c00 */
[----:B------:R-:W-:Y:S04]  /*4b730*/  STS.128 [R2+0x480], R176 ;  /* 0x000480b002007388 */ /* 0x000fe80000000c00 */
[----:B---3--:R-:W-:Y:S04]  /*4b740*/  STS.128 [R2], R8 ;  /* 0x0000000802007388 */ /* 0x008fe80000000c00 */
[----:B------:R3:W-:Y:S02]  /*4b750*/  STS.128 [R2+0x80], R104 ;  /* 0x0000806802007388 */ /* 0x0007e40000000c00 */
[----:B---3--:R-:W-:Y:S01]  /*4b760*/  IMAD.MOV.U32 R106, RZ, RZ, R20 ;  /* 0x000000ffff6a7224 */ /* 0x008fe200078e0014 */
[----:B------:R-:W-:Y:S01]  /*4b770*/  MOV R107, R21 ;  /* 0x00000015006b7202 */ /* 0x000fe20000000f00 */
[----:B------:R-:W-:Y:S01]  /*4b780*/  IMAD.MOV.U32 R105, RZ, RZ, R17 ;  /* 0x000000ffff697224 */ /* 0x000fe200078e0011 */
[----:B------:R-:W-:Y:S01]  /*4b790*/  MOV R104, R16 ;  /* 0x0000001000687202 */ /* 0x000fe20000000f00 */
[----:B------:R-:W-:-:S02]  /*4b7a0*/  IMAD.MOV.U32 R20, RZ, RZ, R18 ;  /* 0x000000ffff147224 */ /* 0x000fc400078e0012 */
[----:B------:R-:W-:Y:S02]  /*4b7b0*/  IMAD.MOV.U32 R21, RZ, RZ, R19 ;  /* 0x000000ffff157224 */ /* 0x000fe400078e0013 */
[----:B------:R-:W-:Y:S04]  /*4b7c0*/  STS.128 [R2+0x600], R104 ;  /* 0x0006006802007388 */ /* 0x000fe80000000c00 */
[----:B------:R-:W-:Y:S04]  /*4b7d0*/  STS.128 [R2+0x680], R20 ;  /* 0x0006801402007388 */ /* 0x000fe80000000c00 */
[----:B------:R-:W-:Y:S01]  /*4b7e0*/  BAR.SYNC.DEFER_BLOCKING 0x0 ;  /* 0x0000000000007b1d */ /* 0x000fe20000010000 */
[----:B------:R-:W-:Y:S01]  /*4b7f0*/  IMAD.MOV.U32 R10, RZ, RZ, R156 ;  /* 0x000000ffff0a7224 */ /* 0x000fe200078e009c */
[----:B------:R-:W-:Y:S01]  /*4b800*/  MOV R11, R157 ;  /* 0x0000009d000b7202 */ /* 0x000fe20000000f00 */
[----:B------:R-:W-:Y:S01]  /*4b810*/  IMAD.MOV.U32 R9, RZ, RZ, R69 ;  /* 0x000000ffff097224 */ /* 0x000fe200078e0045 */
[----:B------:R-:W-:Y:S01]  /*4b820*/  MOV R8, R68 ;  /* 0x0000004400087202 */ /* 0x000fe20000000f00 */
[----:B------:R-:W-:-:S02]  /*4b830*/  IMAD.MOV.U32 R156, RZ, RZ, R70 ;  /* 0x000000ffff9c7224 */ /* 0x000fc400078e0046 */
[----:B------:R-:W-:Y:S01]  /*4b840*/  IMAD.MOV.U32 R157, RZ, RZ, R71 ;  /* 0x000000ffff9d7224 */ /* 0x000fe200078e0047 */
[----:B------:R-:W3:Y:S04]  /*4b850*/  LDS.128 R132, [R0] ;  /* 0x0000000000847984 */ /* 0x000ee80000000c00 */
[----:B------:R-:W-:Y:S04]  /*4b860*/  LDS.128 R104, [R0+0x800] ;  /* 0x0008000000687984 */ /* 0x000fe80000000c00 */
[----:B------:R-:W-:Y:S04]  /*4b870*/  LDS.128 R128, [R223] ;  /* 0x00000000df807984 */ /* 0x000fe80000000c00 */
[----:B------:R-:W-:Y:S04]  /*4b880*/  LDS.128 R68, [R223+0x800] ;  /* 0x00080000df447984 */ /* 0x000fe80000000c00 */
[----:B------:R-:W-:Y:S04]  /*4b890*/  LDS.128 R112, [R252] ;  /* 0x00000000fc707984 */ /* 0x000fe80000000c00 */
[----:B------:R-:W-:Y:S04]  /*4b8a0*/  LDS.128 R20, [R252+0x800] ;  /* 0x00080000fc147984 */ /* 0x000fe80000000c00 */
[----:B------:R-:W-:Y:S04]  /*4b8b0*/  LDS.128 R108, [R3] ;  /* 0x00000000036c7984 */ /* 0x000fe80000000c00 */
[----:B------:R-:W-:Y:S04]  /*4b8c0*/  LDS.128 R16, [R3+0x800] ;  /* 0x0008000003107984 */ /* 0x000fe80000000c00 */
[----:B------:R-:W-:Y:S06]  /*4b8d0*/  BAR.SYNC.DEFER_BLOCKING 0x0 ;  /* 0x0000000000007b1d */ /* 0x000fec0000010000 */
[----:B------:R1:W-:Y:S04]  /*4b8e0*/  STS.128 [R2], R8 ;  /* 0x0000000802007388 */ /* 0x0003e80000000c00 */
[----:B------:R2:W-:Y:S04]  /*4b8f0*/  STS.128 [R2+0x200], R136 ;  /* 0x0002008802007388 */ /* 0x0005e80000000c00 */
[----:B-1----:R-:W3:Y:S04]  /*4b900*/  LDL.LU R8, [R1+0x118] ;  /* 0x0001180001087983 */ /* 0x002ee80000300800 */
[----:B------:R-:W3:Y:S04]  /*4b910*/  LDL.LU R9, [R1+0x11c] ;  /* 0x00011c0001097983 */ /* 0x000ee80000300800 */
[----:B------:R-:W3:Y:S04]  /*4b920*/  LDL.LU R10, [R1+0x108] ;  /* 0x00010800010a7983 */ /* 0x000ee80000300800 */
[----:B------:R-:W3:Y:S04]  /*4b930*/  LDL.LU R11, [R1+0x10c] ;  /* 0x00010c00010b7983 */ /* 0x000ee80000300800 */
[----:B--2---:R-:W2:Y:S04]  /*4b940*/  LDL.LU R136, [R1+0x60] ;  /* 0x0000600001887983 */ /* 0x004ea80000300800 */
[----:B------:R-:W2:Y:S04]  /*4b950*/  LDL.LU R137, [R1+0x64] ;  /* 0x0000640001897983 */ /* 0x000ea80000300800 */
[----:B------:R-:W2:Y:S04]  /*4b960*/  LDL.LU R138, [R1+0x40] ;  /* 0x00004000018a7983 */ /* 0x000ea80000300800 */
[----:B------:R-:W2:Y:S04]  /*4b970*/  LDL.LU R139, [R1+0x44] ;  /* 0x00004400018b7983 */ /* 0x000ea80000300800 */
[----:B------:R-:W4:Y:S04]  /*4b980*/  LDL.LU R144, [R1+0x68] ;  /* 0x0000680001907983 */ /* 0x000f280000300800 */
[----:B------:R-:W4:Y:S04]  /*4b990*/  LDL.LU R145, [R1+0x6c] ;  /* 0x00006c0001917983 */ /* 0x000f280000300800 */
[----:B------:R-:W4:Y:S04]  /*4b9a0*/  LDL.LU R146, [R1+0x48] ;  /* 0x0000480001927983 */ /* 0x000f280000300800 */
[----:B------:R-:W4:Y:S01]  /*4b9b0*/  LDL.LU R147, [R1+0x4c] ;  /* 0x00004c0001937983 */ /* 0x000f220000300800 */
[----:B------:R-:W-:-:S02]  /*4b9c0*/  IMAD.MOV.U32 R212, RZ, RZ, R150 ;  /* 0x000000ffffd47224 */ /* 0x000fc400078e0096 */
[----:B------:R-:W-:Y:S01]  /*4b9d0*/  IMAD.MOV.U32 R213, RZ, RZ, R151 ;  /* 0x000000ffffd57224 */ /* 0x000fe200078e0097 */
[----:B------:R-:W-:Y:S04]  /*4b9e0*/  STS.128 [R2+0x80], R156 ;  /* 0x0000809c02007388 */ /* 0x000fe80000000c00 */
[----:B------:R-:W-:Y:S04]  /*4b9f0*/  STS.128 [R2+0x280], R212 ;  /* 0x000280d402007388 */ /* 0x000fe80000000c00 */
[----:B------:R-:W-:Y:S01]  /*4ba00*/  STS.128 [R2+0x400], R140 ;  /* 0x0004008c02007388 */ /* 0x000fe20000000c00 */
[----:B------:R-:W-:Y:S01]  /*4ba10*/  IMAD.MOV.U32 R168, RZ, RZ, R86 ;  /* 0x000000ffffa87224 */ /* 0x000fe200078e0056 */
[----:B------:R-:W-:Y:S01]  /*4ba20*/  MOV R170, R90 ;  /* 0x0000005a00aa7202 */ /* 0x000fe20000000f00 */
[----:B------:R-:W-:-:S02]  /*4ba30*/  IMAD.MOV.U32 R169, RZ, RZ, R87 ;  /* 0x000000ffffa97224 */ /* 0x000fc400078e0057 */
[----:B------:R-:W-:Y:S02]  /*4ba40*/  IMAD.MOV.U32 R171, RZ, RZ, R91 ;  /* 0x000000ffffab7224 */ /* 0x000fe400078e005b */
[----:B------:R-:W-:Y:S01]  /*4ba50*/  IMAD.MOV.U32 R174, RZ, RZ, R120 ;  /* 0x000000ffffae7224 */ /* 0x000fe200078e0078 */
[----:B------:R-:W-:Y:S01]  /*4ba60*/  MOV R120, R118 ;  /* 0x0000007600787202 */ /* 0x000fe20000000f00 */
        /* <DEDUP_REMOVED lines=12> */
[----:B------:R-:W4:Y:S01]  /*4bb30*/  LDL.LU R152, [R1+0xf0] ;  /* 0x0000f00001987983 */ /* 0x000f220000300800 */
[----:B------:R-:W-:Y:S02]  /*4bb40*/  IMAD.MOV.U32 R182, RZ, RZ, R216 ;  /* 0x000000ffffb67224 */ /* 0x000fe400078e00d8 */
[----:B------:R-:W-:Y:S01]  /*4bb50*/  IMAD.MOV.U32 R183, RZ, RZ, R217 ;  /* 0x000000ffffb77224 */ /* 0x000fe200078e00d9 */
[----:B------:R-:W4:Y:S04]  /*4bb60*/  LDL.LU R153, [R1+0xf4] ;  /* 0x0000f40001997983 */ /* 0x000f280000300800 */
[----:B---3--:R1:W-:Y:S04]  /*4bb70*/  STS.128 [R2+0x480], R8 ;  /* 0x0004800802007388 */ /* 0x0083e80000000c00 */
[----:B--2---:R-:W-:Y:S04]  /*4bb80*/  STS.128 [R2+0x600], R136 ;  /* 0x0006008802007388 */ /* 0x004fe80000000c00 */
[----:B----4-:R-:W-:Y:S04]  /*4bb90*/  STS.128 [R2+0x680], R144 ;  /* 0x0006809002007388 */ /* 0x010fe80000000c00 */
[----:B------:R-:W-:Y:S01]  /*4bba0*/  BAR.SYNC.DEFER_BLOCKING 0x0 ;  /* 0x0000000000007b1d */ /* 0x000fe20000010000 */
[----:B-1----:R-:W-:Y:S01]  /*4bbb0*/  MOV R8, R84 ;  /* 0x0000005400087202 */ /* 0x002fe20000000f00 */
[----:B------:R-:W-:Y:S01]  /*4bbc0*/  IMAD.MOV.U32 R9, RZ, RZ, R85 ;  /* 0x000000ffff097224 */ /* 0x000fe200078e0055 */
[----:B------:R-:W-:Y:S01]  /*4bbd0*/  MOV R11, R89 ;  /* 0x00000059000b7202 */ /* 0x000fe20000000f00 */
[----:B------:R-:W-:-:S02]  /*4bbe0*/  IMAD.MOV.U32 R10, RZ, RZ, R88 ;  /* 0x000000ffff0a7224 */ /* 0x000fc400078e0058 */
[----:B------:R-:W1:Y:S04]  /*4bbf0*/  LDS.128 R164, [R0] ;  /* 0x0000000000a47984 */ /* 0x000e680000000c00 */
[----:B------:R-:W-:Y:S04]  /*4bc00*/  LDS.128 R140, [R0+0x800] ;  /* 0x00080000008c7984 */ /* 0x000fe80000000c00 */
[----:B------:R-:W2:Y:S04]  /*4bc10*/  LDS.128 R156, [R223] ;  /* 0x00000000df9c7984 */ /* 0x000ea80000000c00 */
[----:B------:R-:W-:Y:S04]  /*4bc20*/  LDS.128 R136, [R223+0x800] ;  /* 0x00080000df887984 */ /* 0x000fe80000000c00 */
[----:B------:R-:W3:Y:S04]  /*4bc30*/  LDS.128 R148, [R252] ;  /* 0x00000000fc947984 */ /* 0x000ee80000000c00 */
[----:B------:R-:W-:Y:S04]  /*4bc40*/  LDS.128 R88, [R252+0x800] ;  /* 0x00080000fc587984 */ /* 0x000fe80000000c00 */
[----:B------:R-:W4:Y:S04]  /*4bc50*/  LDS.128 R144, [R3] ;  /* 0x0000000003907984 */ /* 0x000f280000000c00 */
[----:B------:R-:W1:Y:S04]  /*4bc60*/  LDS.128 R84, [R3+0x800] ;  /* 0x0008000003547984 */ /* 0x000e680000000c00 */
[----:B------:R-:W-:Y:S06]  /*4bc70*/  BAR.SYNC.DEFER_BLOCKING 0x0 ;  /* 0x0000000000007b1d */ /* 0x000fec0000010000 */
[----:B------:R1:W-:Y:S04]  /*4bc80*/  STS.128 [R2+0x80], R168 ;  /* 0x000080a802007388 */ /* 0x0003e80000000c00 */
[----:B------:R2:W-:Y:S04]  /*4bc90*/  STS.128 [R2], R8 ;  /* 0x0000000802007388 */ /* 0x0005e80000000c00 */
[----:B------:R-:W-:Y:S01]  /*4bca0*/  STS.128 [R2+0x200], R172 ;  /* 0x000200ac02007388 */ /* 0x000fe20000000c00 */
[----:B-1----:R-:W-:Y:S01]  /*4bcb0*/  IMAD.MOV.U32 R170, RZ, RZ, R28 ;  /* 0x000000ffffaa7224 */ /* 0x002fe200078e001c */
[----:B------:R-:W-:Y:S01]  /*4bcc0*/  MOV R169, R25 ;  /* 0x0000001900a97202 */ /* 0x000fe20000000f00 */
[----:B------:R-:W-:Y:S01]  /*4bcd0*/  IMAD.MOV.U32 R171, RZ, RZ, R29 ;  /* 0x000000ffffab7224 */ /* 0x000fe200078e001d */
[----:B------:R-:W-:Y:S01]  /*4bce0*/  MOV R28, R26 ;  /* 0x0000001a001c7202 */ /* 0x000fe20000000f00 */
[----:B------:R-:W-:-:S02]  /*4bcf0*/  IMAD.MOV.U32 R168, RZ, RZ, R24 ;  /* 0x000000ffffa87224 */ /* 0x000fc400078e0018 */
[----:B------:R-:W-:Y:S01]  /*4bd00*/  IMAD.MOV.U32 R29, RZ, RZ, R27 ;  /* 0x000000ffff1d7224 */ /* 0x000fe200078e001b */
[----:B------:R-:W-:Y:S04]  /*4bd10*/  STS.128 [R2+0x280], R120 ;  /* 0x0002807802007388 */ /* 0x000fe80000000c00 */
[----:B------:R-:W-:Y:S04]  /*4bd20*/  STS.128 [R2+0x400], R116 ;  /* 0x0004007402007388 */ /* 0x000fe80000000c00 */
[----:B------:R1:W-:Y:S04]  /*4bd30*/  STS.128 [R2+0x480], R184 ;  /* 0x000480b802007388 */ /* 0x0003e80000000c00 */
[----:B------:R-:W-:Y:S04]  /*4bd40*/  STS.128 [R2+0x600], R168 ;  /* 0x000600a802007388 */ /* 0x000fe80000000c00 */
[----:B------:R-:W-:Y:S04]  /*4bd50*/  STS.128 [R2+0x680], R28 ;  /* 0x0006801c02007388 */ /* 0x000fe80000000c00 */
[----:B------:R-:W-:Y:S01]  /*4bd60*/  BAR.SYNC.DEFER_BLOCKING 0x0 ;  /* 0x0000000000007b1d */ /* 0x000fe20000010000 */
[----:B--2---:R-:W-:Y:S01]  /*4bd70*/  IMAD.MOV.U32 R10, RZ, RZ, R200 ;  /* 0x000000ffff0a7224 */ /* 0x004fe200078e00c8 */
[----:B------:R-:W-:Y:S01]  /*4bd80*/  MOV R9, R73 ;  /* 0x0000004900097202 */ /* 0x000fe20000000f00 */
[----:B------:R-:W-:Y:S01]  /*4bd90*/  IMAD.MOV.U32 R11, RZ, RZ, R201 ;  /* 0x000000ffff0b7224 */ /* 0x000fe200078e00c9 */
[----:B------:R-:W-:Y:S01]  /*4bda0*/  MOV R200, R74 ;  /* 0x0000004a00c87202 */ /* 0x000fe20000000f00 */
[----:B------:R-:W-:-:S02]  /*4bdb0*/  IMAD.MOV.U32 R8, RZ, RZ, R72 ;  /* 0x000000ffff087224 */ /* 0x000fc400078e0048 */
[----:B------:R-:W-:Y:S01]  /*4bdc0*/  IMAD.MOV.U32 R201, RZ, RZ, R75 ;  /* 0x000000ffffc97224 */ /* 0x000fe200078e004b */
[----:B------:R-:W2:Y:S04]  /*4bdd0*/  LDS.128 R176, [R0] ;  /* 0x0000000000b07984 */ /* 0x000ea80000000c00 */
[----:B------:R-:W-:Y:S04]  /*4bde0*/  LDS.128 R116, [R0+0x800] ;  /* 0x0008000000747984 */ /* 0x000fe80000000c00 */
[----:B------:R-:W-:Y:S04]  /*4bdf0*/  LDS.128 R172, [R223] ;  /* 0x00000000dfac7984 */ /* 0x000fe80000000c00 */
[----:B------:R-:W-:Y:S04]  /*4be00*/  LDS.128 R72, [R223+0x800] ;  /* 0x00080000df487984 */ /* 0x000fe80000000c00 */
[----:B------:R-:W-:Y:S04]  /*4be10*/  LDS.128 R168, [R252] ;  /* 0x00000000fca87984 */ /* 0x000fe80000000c00 */
[----:B------:R-:W-:Y:S04]  /*4be20*/  LDS.128 R28, [R252+0x800] ;  /* 0x00080000fc1c7984 */ /* 0x000fe80000000c00 */
[----:B------:R-:W-:Y:S04]  /*4be30*/  LDS.128 R120, [R3] ;  /* 0x0000000003787984 */ /* 0x000fe80000000c00 */
[----:B------:R-:W-:Y:S04]  /*4be40*/  LDS.128 R24, [R3+0x800] ;  /* 0x0008000003187984 */ /* 0x000fe80000000c00 */
[----:B------:R-:W-:Y:S01]  /*4be50*/  BAR.SYNC.DEFER_BLOCKING 0x0 ;  /* 0x0000000000007b1d */ /* 0x000fe20000010000 */
[----:B-1----:R-:W-:Y:S01]  /*4be60*/  MOV R184, R154 ;  /* 0x0000009a00b87202 */ /* 0x002fe20000000f00 */
[----:B------:R-:W-:-:S04]  /*4be70*/  IMAD.MOV.U32 R185, RZ, RZ, R155 ;  /* 0x000000ffffb97224 */ /* 0x000fc800078e009b */
[----:B------:R-:W2:Y:S04]  /*4be80*/  LDL.LU R154, [R1+0xe0] ;  /* 0x0000e000019a7983 */ /* 0x000ea80000300800 */
[----:B------:R-:W2:Y:S04]  /*4be90*/  LDL.LU R155, [R1+0xe4] ;  /* 0x0000e400019b7983 */ /* 0x000ea80000300800 */
[----:B------:R1:W-:Y:S04]  /*4bea0*/  STS.128 [R2], R8 ;  /* 0x0000000802007388 */ /* 0x0003e80000000c00 */
[----:B------:R3:W-:Y:S04]  /*4beb0*/  STS.128 [R2+0x200], R180 ;  /* 0x000200b402007388 */ /* 0x0007e80000000c00 */
[----:B------:R3:W-:Y:S04]  /*4bec0*/  STS.128 [R2+0x80], R200 ;  /* 0x000080c802007388 */ /* 0x0007e80000000c00 */
[----:B-1----:R-:W4:Y:S04]  /*4bed0*/  LDL.LU R8, [R1+0xf8] ;  /* 0x0000f80001087983 */ /* 0x002f280000300800 */
[----:B------:R-:W4:Y:S04]  /*4bee0*/  LDL.LU R9, [R1+0xfc] ;  /* 0x0000fc0001097983 */ /* 0x000f280000300800 */
[----:B------:R-:W4:Y:S04]  /*4bef0*/  LDL.LU R10, [R1+0xe8] ;  /* 0x0000e800010a7983 */ /* 0x000f280000300800 */
[----:B------:R-:W4:Y:S04]  /*4bf00*/  LDL.LU R11, [R1+0xec] ;  /* 0x0000ec00010b7983 */ /* 0x000f280000300800 */
[----:B---3--:R-:W3:Y:S04]  /*4bf10*/  LDL.LU R180, [R1+0x20] ;  /* 0x0000200001b47983 */ /* 0x008ee80000300800 */
[----:B------:R-:W3:Y:S04]  /*4bf20*/  LDL.LU R181, [R1+0x24] ;  /* 0x0000240001b57983 */ /* 0x000ee80000300800 */
[----:B------:R-:W3:Y:S04]  /*4bf30*/  LDL.LU R182, [R1] ;  /* 0x0000000001b67983 */ /* 0x000ee80000300800 */
[----:B------:R-:W3:Y:S04]  /*4bf40*/  LDL.LU R183, [R1+0x4] ;  /* 0x0000040001b77983 */ /* 0x000ee80000300800 */
[----:B------:R-:W3:Y:S04]  /*4bf50*/  LDL.LU R200, [R1+0x28] ;  /* 0x0000280001c87983 */ /* 0x000ee80000300800 */
[----:B------:R-:W3:Y:S04]  /*4bf60*/  LDL.LU R201, [R1+0x2c] ;  /* 0x00002c0001c97983 */ /* 0x000ee80000300800 */
[----:B------:R-:W3:Y:S04]  /*4bf70*/  LDL.LU R202, [R1+0x8] ;  /* 0x0000080001ca7983 */ /* 0x000ee80000300800 */
[----:B------:R-:W3:Y:S01]  /*4bf80*/  LDL.LU R203, [R1+0xc] ;  /* 0x00000c0001cb7983 */ /* 0x000ee20000300800 */
[----:B------:R-:W-:Y:S01]  /*4bf90*/  IMAD.MOV.U32 R186, RZ, RZ, R218 ;  /* 0x000000ffffba7224 */ /* 0x000fe200078e00da */
[----:B------:R-:W-:-:S05]  /*4bfa0*/  MOV R187, R219 ;  /* 0x000000db00bb7202 */ /* 0x000fca0000000f00 */
[----:B------:R1:W-:Y:S01]  /*4bfb0*/  STS.128 [R2+0x280], R184 ;  /* 0x000280b802007388 */ /* 0x0003e20000000c00 */
[----:B------:R-:W-:Y:S01]  /*4bfc0*/  IMAD.MOV.U32 R216, RZ, RZ, R94 ;  /* 0x000000ffffd87224 */ /* 0x000fe200078e005e */
[----:B------:R-:W-:Y:S01]  /*4bfd0*/  MOV R217, R95 ;  /* 0x0000005f00d97202 */ /* 0x000fe20000000f00 */
[----:B------:R-:W-:Y:S02]  /*4bfe0*/  IMAD.MOV.U32 R218, RZ, RZ, R98 ;  /* 0x000000ffffda7224 */ /* 0x000fe400078e0062 */
[----:B------:R-:W-:Y:S01]  /*4bff0*/  IMAD.MOV.U32 R219, RZ, RZ, R99 ;  /* 0x000000ffffdb7224 */ /* 0x000fe200078e0063 */
[----:B-1----:R-:W-:Y:S01]  /*4c000*/  LOP3.LUT R187, R0, 0x20, RZ, 0x3c, !PT ;  /* 0x0000002000bb7812 */ /* 0x002fe200078e3cff */
[----:B------:R-:W-:Y:S01]  /*4c010*/  IMAD.MOV.U32 R222, RZ, RZ, R160 ;  /* 0x000000ffffde7224 */ /* 0x000fe200078e00a0 */
[----:B------:R-:W-:Y:S01]  /*4c020*/  MOV R223, R161 ;  /* 0x000000a100df7202 */ /* 0x000fe20000000f00 */
        /* <DEDUP_REMOVED lines=8> */
[----:B------:R-:W-:Y:S02]  /*4c0b0*/  IMAD.MOV.U32 R192, RZ, RZ, R190 ;  /* 0x000000ffffc07224 */ /* 0x000fe400078e00be */
[----:B------:R-:W-:Y:S01]  /*4c0c0*/  IMAD.MOV.U32 R193, RZ, RZ, R191 ;  /* 0x000000ffffc17224 */ /* 0x000fe200078e00bf */
[----:B--2---:R-:W-:Y:S04]  /*4c0d0*/  STS.128 [R2+0x400], R152 ;  /* 0x0004009802007388 */ /* 0x004fe80000000c00 */
[----:B----4-:R1:W-:Y:S04]  /*4c0e0*/  STS.128 [R2+0x480], R8 ;  /* 0x0004800802007388 */ /* 0x0103e80000000c00 */
[----:B---3--:R-:W-:Y:S04]  /*4c0f0*/  STS.128 [R2+0x600], R180 ;  /* 0x000600b402007388 */ /* 0x008fe80000000c00 */
[----:B------:R-:W-:Y:S04]  /*4c100*/  STS.128 [R2+0x680], R200 ;  /* 0x000680c802007388 */ /* 0x000fe80000000c00 */
[----:B------:R-:W-:Y:S01]  /*4c110*/  BAR.SYNC.DEFER_BLOCKING 0x0 ;  /* 0x0000000000007b1d */ /* 0x000fe20000010000 */
[----:B-1----:R-:W-:Y:S01]  /*4c120*/  IMAD.MOV.U32 R8, RZ, RZ, R92 ;  /* 0x000000ffff087224 */ /* 0x002fe200078e005c */
[----:B------:R-:W-:Y:S01]  /*4c130*/  MOV R10, R96 ;  /* 0x00000060000a7202 */ /* 0x000fe20000000f00 */
[----:B------:R-:W-:-:S02]  /*4c140*/  IMAD.MOV.U32 R9, RZ, RZ, R93 ;  /* 0x000000ffff097224 */ /* 0x000fc400078e005d */
[----:B------:R-:W-:Y:S01]  /*4c150*/  IMAD.MOV.U32 R11, RZ, RZ, R97 ;  /* 0x000000ffff0b7224 */ /* 0x000fe200078e0061 */
[----:B------:R-:W-:Y:S04]  /*4c160*/  LDS.128 R208, [R187] ;  /* 0x00000000bbd07984 */ /* 0x000fe80000000c00 */
[----:B------:R-:W-:Y:S04]  /*4c170*/  LDS.128 R152, [R187+0x800] ;  /* 0x00080000bb987984 */ /* 0x000fe80000000c00 */
[----:B------:R-:W1:Y:S04]  /*4c180*/  LDS.128 R212, [R0] ;  /* 0x0000000000d47984 */ /* 0x000e680000000c00 */
[----:B------:R-:W-:Y:S04]  /*4c190*/  LDS.128 R180, [R0+0x800] ;  /* 0x0008000000b47984 */ /* 0x000fe80000000c00 */
[----:B------:R-:W2:Y:S04]  /*4c1a0*/  LDS.128 R200, [R252] ;  /* 0x00000000fcc87984 */ /* 0x000ea80000000c00 */
[----:B------:R-:W-:Y:S04]  /*4c1b0*/  LDS.128 R96, [R252+0x800] ;  /* 0x00080000fc607984 */ /* 0x000fe80000000c00 */
[----:B------:R-:W3:Y:S04]  /*4c1c0*/  LDS.128 R184, [R3] ;  /* 0x0000000003b87984 */ /* 0x000ee80000000c00 */
[----:B------:R-:W4:Y:S04]  /*4c1d0*/  LDS.128 R92, [R3+0x800] ;  /* 0x00080000035c7984 */ /* 0x000f280000000c00 */
[----:B------:R-:W-:Y:S06]  /*4c1e0*/  BAR.SYNC.DEFER_BLOCKING 0x0 ;  /* 0x0000000000007b1d */ /* 0x000fec0000010000 */
[----:B------:R1:W-:Y:S04]  /*4c1f0*/  STS.128 [R2], R8 ;  /* 0x0000000802007388 */ /* 0x0003e80000000c00 */
[----:B------:R2:W-:Y:S04]  /*4c200*/  STS.128 [R2+0x80], R216 ;  /* 0x000080d802007388 */ /* 0x0005e80000000c00 */
        /* <DEDUP_REMOVED lines=9> */
[----:B------:R-:W-:Y:S04]  /*4c2a0*/  STS.128 [R2+0x480], R192 ;  /* 0x000480c002007388 */ /* 0x000fe80000000c00 */
[----:B------:R-:W-:Y:S04]  /*4c2b0*/  STS.128 [R2+0x600], R8 ;  /* 0x0006000802007388 */ /* 0x000fe80000000c00 */
[----:B------:R1:W-:Y:S04]  /*4c2c0*/  STS.128 [R2+0x680], R4 ;  /* 0x0006800402007388 */ /* 0x0003e80000000c00 */
[----:B------:R-:W-:Y:S01]  /*4c2d0*/  BAR.SYNC.DEFER_BLOCKING 0x0 ;  /* 0x0000000000007b1d */ /* 0x000fe20000010000 */
[----:B--2---:R-:W-:Y:S01]  /*4c2e0*/  LOP3.LUT R219, R0, 0x20, RZ, 0x3c, !PT ;  /* 0x0000002000db7812 */ /* 0x004fe200078e3cff */
[----:B-1----:R-:W-:Y:S01]  /*4c2f0*/  IMAD.MOV.U32 R6, RZ, RZ, R204 ;  /* 0x000000ffff067224 */ /* 0x002fe200078e00cc */
[----:B------:R-:W-:Y:S01]  /*4c300*/  MOV R7, R205 ;  /* 0x000000cd00077202 */ /* 0x000fe20000000f00 */
[----:B------:R-:W-:Y:S01]  /*4c310*/  IMAD.MOV.U32 R5, RZ, RZ, R77 ;  /* 0x000000ffff057224 */ /* 0x000fe200078e004d */
[----:B------:R-:W-:Y:S01]  /*4c320*/  MOV R4, R76 ;  /* 0x0000004c00047202 */ /* 0x000fe20000000f00 */
[----:B------:R-:W-:-:S02]  /*4c330*/  IMAD.MOV.U32 R204, RZ, RZ, R78 ;  /* 0x000000ffffcc7224 */ /* 0x000fc400078e004e */
[----:B------:R-:W-:Y:S01]  /*4c340*/  IMAD.MOV.U32 R205, RZ, RZ, R79 ;  /* 0x000000ffffcd7224 */ /* 0x000fe200078e004f */
[----:B------:R-:W-:Y:S04]  /*4c350*/  LDS.128 R124, [R219] ;  /* 0x00000000db7c7984 */ /* 0x000fe80000000c00 */
[----:B------:R-:W-:Y:S04]  /*4c360*/  LDS.128 R160, [R219+0x800] ;  /* 0x00080000dba07984 */ /* 0x000fe80000000c00 */
[----:B------:R-:W1:Y:S04]  /*4c370*/  LDS.128 R32, [R0] ;  /* 0x0000000000207984 */ /* 0x000e680000000c00 */
[----:B------:R-:W-:Y:S04]  /*4c380*/  LDS.128 R76, [R0+0x800] ;  /* 0x00080000004c7984 */ /* 0x000fe80000000c00 */
[----:B------:R-:W-:Y:S04]  /*4c390*/  LDS.128 R188, [R252] ;  /* 0x00000000fcbc7984 */ /* 0x000fe80000000c00 */
[----:B------:R-:W-:Y:S04]  /*4c3a0*/  LDS.128 R192, [R252+0x800] ;  /* 0x00080000fcc07984 */ /* 0x000fe80000000c00 */
[----:B------:R-:W-:Y:S04]  /*4c3b0*/  LDS.128 R216, [R3] ;  /* 0x0000000003d87984 */ /* 0x000fe80000000c00 */
[----:B------:R-:W-:Y:S04]  /*4c3c0*/  LDS.128 R220, [R3+0x800] ;  /* 0x0008000003dc7984 */ /* 0x000fe80000000c00 */
[----:B------:R-:W-:Y:S01]  /*4c3d0*/  BAR.SYNC.DEFER_BLOCKING 0x0 ;  /* 0x0000000000007b1d */ /* 0x000fe20000010000 */
[----:B------:R-:W-:Y:S01]  /*4c3e0*/  MOV R8, R196 ;  /* 0x000000c400087202 */ /* 0x000fe20000000f00 */
[----:B------:R-:W-:Y:S01]  /*4c3f0*/  IMAD.MOV.U32 R9, RZ, RZ, R197 ;  /* 0x000000ffff097224 */ /* 0x000fe200078e00c5 */
[----:B------:R-:W-:Y:S01]  /*4c400*/  MOV R11, R229 ;  /* 0x000000e5000b7202 */ /* 0x000fe20000000f00 */
[----:B------:R-:W-:-:S02]  /*4c410*/  IMAD.MOV.U32 R10, RZ, RZ, R228 ;  /* 0x000000ffff0a7224 */ /* 0x000fc400078e00e4 */
[----:B------:R2:W-:Y:S04]  /*4c420*/  STS.128 [R2+0x80], R204 ;  /* 0x000080cc02007388 */ /* 0x0005e80000000c00 */
[----:B------:R1:W-:Y:S04]  /*4c430*/  STS.128 [R2], R4 ;  /* 0x0000000402007388 */ /* 0x0003e80000000c00 */
[----:B------:R3:W-:Y:S04]  /*4c440*/  STS.128 [R2+0x200], R8 ;  /* 0x0002000802007388 */ /* 0x0007e80000000c00 */
[----:B--2---:R-:W2:Y:S04]  /*4c450*/  LDL.LU R207, [R1+0x39c] ;  /* 0x00039c0001cf7983 */ /* 0x004ea80000300800 */
[----:B-1----:R-:W4:Y:S04]  /*4c460*/  LDL.LU R4, [R1+0xd0] ;  /* 0x0000d00001047983 */ /* 0x002f280000300800 */
[----:B------:R-:W4:Y:S04]  /*4c470*/  LDL.LU R5, [R1+0xd4] ;  /* 0x0000d40001057983 */ /* 0x000f280000300800 */
[----:B------:R-:W4:Y:S04]  /*4c480*/  LDL.LU R6, [R1+0xc0] ;  /* 0x0000c00001067983 */ /* 0x000f280000300800 */
[----:B------:R-:W4:Y:S04]  /*4c490*/  LDL.LU R7, [R1+0xc4] ;  /* 0x0000c40001077983 */ /* 0x000f280000300800 */
[----:B---3--:R-:W3:Y:S04]  /*4c4a0*/  LDL.LU R8, [R1+0xd8] ;  /* 0x0000d80001087983 */ /* 0x008ee80000300800 */
[----:B------:R-:W3:Y:S04]  /*4c4b0*/  LDL.LU R9, [R1+0xdc] ;  /* 0x0000dc0001097983 */ /* 0x000ee80000300800 */
[----:B------:R-:W3:Y:S04]  /*4c4c0*/  LDL.LU R204, [R1+0x3a0] ;  /* 0x0003a00001cc7983 */ /* 0x000ee80000300800 */
[----:B------:R-:W3:Y:S04]  /*4c4d0*/  LDL.LU R10, [R1+0xc8] ;  /* 0x0000c800010a7983 */ /* 0x000ee80000300800 */
[----:B------:R-:W3:Y:S01]  /*4c4e0*/  LDL.LU R11, [R1+0xcc] ;  /* 0x0000cc00010b7983 */ /* 0x000ee20000300800 */
[----:B------:R-:W-:-:S03]  /*4c4f0*/  IMAD.MOV.U32 R229, RZ, RZ, R199 ;  /* 0x000000ffffe57224 */ /* 0x000fc600078e00c7 */
[----:B------:R-:W3:Y:S01]  /*4c500*/  LDL.LU R199, [R1+0x1070] ;  /* 0x0010700001c77983 */ /* 0x000ee20000300800 */
[----:B------:R-:W-:-:S03]  /*4c510*/  IMAD.MOV.U32 R228, RZ, RZ, R198 ;  /* 0x000000ffffe47224 */ /* 0x000fc600078e00c6 */
[----:B------:R-:W3:Y:S04]  /*4c520*/  LDL.LU R197, [R1+0x14] ;  /* 0x0000140001c57983 */ /* 0x000ee80000300800 */
[----:B------:R-:W3:Y:S04]  /*4c530*/  LDL.LU R206, [R1+0x107c] ;  /* 0x00107c0001ce7983 */ /* 0x000ee80000300800 */
[----:B------:R-:W3:Y:S04]  /*4c540*/  LDL.LU R198, [R1+0x3a4] ;  /* 0x0003a40001c67983 */ /* 0x000ee80000300800 */
[----:B------:R1:W-:Y:S04]  /*4c550*/  STS.128 [R2+0x280], R228 ;  /* 0x000280e402007388 */ /* 0x0003e80000000c00 */
[----:B-1----:R-:W3:Y:S04]  /*4c560*/  LDL.LU R231, [R1+0x10] ;  /* 0x0000100001e77983 */ /* 0x002ee80000300800 */
[----:B------:R-:W3:Y:S01]  /*4c570*/  LDL.LU R205, [R1+0x1088] ;  /* 0x0010880001cd7983 */ /* 0x000ee20000300800 */
[----:B--2---:R-:W-:-:S03]  /*4c580*/  IMAD R196, R207, c[0x0][0x194], RZ ;  /* 0x00006500cfc47a24 */ /* 0x004fc600078e02ff */
[----:B----4-:R1:W-:Y:S02]  /*4c590*/  STS.128 [R2+0x400], R4 ;  /* 0x0004000402007388 */ /* 0x0103e40000000c00 */
[----:B-1----:R-:W-:Y:S01]  /*4c5a0*/  MOV R4, c[0x0][0x194] ;  /* 0x0000650000047a02 */ /* 0x002fe20000000f00 */
[----:B------:R-:W-:Y:S01]  /*4c5b0*/  IMAD.MOV.U32 R6, RZ, RZ, R232 ;  /* 0x000000ffff067224 */ /* 0x000fe200078e00e8 */
[----:B------:R-:W-:Y:S01]  /*4c5c0*/  MOV R5, R245 ;  /* 0x000000f500057202 */ /* 0x000fe20000000f00 */
[----:B------:R-:W-:Y:S01]  /*4c5d0*/  IMAD.MOV.U32 R7, RZ, RZ, R233 ;  /* 0x000000ffff077224 */ /* 0x000fe200078e00e9 */
[----:B---3--:R1:W-:Y:S01]  /*4c5e0*/  STS.128 [R2+0x480], R8 ;  /* 0x0004800802007388 */ /* 0x0083e20000000c00 */
[----:B------:R-:W-:Y:S01]  /*4c5f0*/  MOV R232, R246 ;  /* 0x000000f600e87202 */ /* 0x000fe20000000f00 */
[----:B------:R-:W-:-:S05]  /*4c600*/  IMAD.MOV.U32 R233, RZ, RZ, R247 ;  /* 0x000000ffffe97224 */ /* 0x000fca00078e00f7 */
[----:B------:R-:W-:Y:S01]  /*4c610*/  STS.128 [R2+0x680], R232 ;  /* 0x000680e802007388 */ /* 0x000fe20000000c00 */
[----:B-1----:R-:W-:Y:S02]  /*4c620*/  IMAD R11, R4, 0x80, R196 ;  /* 0x00000080040b7824 */ /* 0x002fe400078e02c4 */
[----:B------:R-:W-:-:S05]  /*4c630*/  IMAD.MOV.U32 R4, RZ, RZ, R244 ;  /* 0x000000ffff047224 */ /* 0x000fca00078e00f4 */
[----:B------:R1:W-:Y:S04]  /*4c640*/  STS.128 [R2+0x600], R4 ;  /* 0x0006000402007388 */ /* 0x0003e80000000c00 */
[----:B------:R-:W-:Y:S01]  /*4c650*/  BAR.SYNC.DEFER_BLOCKING 0x0 ;  /* 0x0000000000007b1d */ /* 0x000fe20000010000 */
[----:B------:R-:W-:Y:S02]  /*4c660*/  ISETP.GE.AND P0, PT, R207, c[0x0][0x178], PT ;  /* 0x00005e00cf007a0c */ /* 0x000fe40003f06270 */
[----:B------:R-:W-:Y:S02]  /*4c670*/  LEA R8, P5, R196, c[0x0][0x170], 0x2 ;  /* 0x00005c00c4087a11 */ /* 0x000fe400078a10ff */
[----:B------:R-:W-:Y:S02]  /*4c680*/  ISETP.LT.AND P0, PT, R204, c[0x0][0x17c], !P0 ;  /* 0x00005f00cc007a0c */ /* 0x000fe40004701270 */
[----:B------:R-:W-:-:S02]  /*4c690*/  LEA.HI.X.SX32 R9, R196, c[0x0][0x174], 0x2, P5 ;  /* 0x00005d00c4097a11 */ /* 0x000fc400028f16ff */
[C---:B------:R-:W-:Y:S01]  /*4c6a0*/  LEA R10, P5, R11.reuse, c[0x0][0x170], 0x2 ;  /* 0x00005c000b0a7a11 */ /* 0x040fe200078a10ff */
[C---:B------:R-:W-:Y:S01]  /*4c6b0*/  IMAD R196, R204.reuse, c[0x0][0x198], RZ ;  /* 0x00006600ccc47a24 */ /* 0x040fe200078e02ff */
[----:B------:R-:W-:Y:S02]  /*4c6c0*/  ISETP.GE.AND P2, PT, R204, c[0x0][0x17c], PT ;  /* 0x00005f00cc007a0c */ /* 0x000fe40003f46270 */
[----:B------:R-:W-:Y:S01]  /*4c6d0*/  LEA.HI.X.SX32 R11, R11, c[0x0][0x174], 0x2, P5 ;  /* 0x00005d000b0b7a11 */ /* 0x000fe200028f16ff */
[----:B-1----:R-:W-:Y:S01]  /*4c6e0*/  IMAD.WIDE R4, R196, 0x4, R8 ;  /* 0x00000004c4047825 */ /* 0x002fe200078e0208 */
[----:B------:R-:W-:Y:S01]  /*4c6f0*/  ISETP.LT.AND P2, PT, R198, c[0x0][0x178], !P2 ;  /* 0x00005e00c6007a0c */ /* 0x000fe20005741270 */
[----:B------:R-:W2:Y:S01]  /*4c700*/  LDL.LU R204, [R1+0x108c] ;  /* 0x00108c0001cc7983 */ /* 0x000ea20000300800 */
[----:B------:R-:W-:Y:S01]  /*4c710*/  ISETP.LT.AND P5, PT, R207, c[0x0][0x178], !P6 ;  /* 0x00005e00cf007a0c */ /* 0x000fe200077a1270 */
[C---:B------:R-:W-:Y:S01]  /*4c720*/  IMAD.WIDE R6, R196.reuse, 0x4, R10 ;  /* 0x00000004c4067825 */ /* 0x040fe200078e020a */
[----:B------:R-:W-:Y:S01]  /*4c730*/  IADD3 R196, R196, c[0x0][0x198], RZ ;  /* 0x00006600c4c47a10 */ /* 0x000fe20007ffe0ff */
[----:B------:R1:W-:Y:S01]  /*4c740*/  @P0 STG.E [R4.64], R231 ;  /* 0x000000e704000986 */ /* 0x0003e2000c101908 */
[----:B------:R-:W-:-:S07]  /*4c750*/  ISETP.LT.AND P0, PT, R198, c[0x0][0x178], !P6 ;  /* 0x00005e00c6007a0c */ /* 0x000fce0007701270 */
[----:B------:R-:W-:Y:S01]  /*4c760*/  @P2 STG.E [R6.64], R44 ;  /* 0x0000002c06002986 */ /* 0x000fe2000c101908 */
[----:B-1----:R-:W-:-:S05]  /*4c770*/  IMAD.WIDE R4, R196, 0x4, R8 ;  /* 0x00000004c4047825 */ /* 0x002fca00078e0208 */
[----:B------:R1:W-:Y:S01]  /*4c780*/  @P5 STG.E [R4.64], R197 ;  /* 0x000000c504005986 */ /* 0x0003e2000c101908 */
[----:B------:R-:W-:-:S03]  /*4c790*/  ISETP.GE.AND P2, PT, R199, c[0x0][0x17c], PT ;  /* 0x00005f00c7007a0c */ /* 0x000fc60003f46270 */
[----:B------:R-:W3:Y:S01]  /*4c7a0*/  LDL.LU R199, [R1+0x1098] ;  /* 0x0010980001c77983 */ /* 0x000ee20000300800 */
[----:B-1----:R-:W-:-:S05]  /*4c7b0*/  IMAD.WIDE R4, R196, 0x4, R10 ;  /* 0x00000004c4047825 */ /* 0x002fca00078e020a */
[----:B------:R1:W-:Y:S04]  /*4c7c0*/  @P0 STG.E [R4.64], R45 ;  /* 0x0000002d04000986 */ /* 0x0003e8000c101908 */
[----:B-1----:R-:W4:Y:S01]  /*4c7d0*/  LDL.LU R45, [R1+0x1094] ;  /* 0x00109400012d7983 */ /* 0x002f220000300800 */
[C---:B------:R-:W-:Y:S02]  /*4c7e0*/  ISETP.LT.AND P6, PT, R207.reuse, c[0x0][0x178], !P1 ;  /* 0x00005e00cf007a0c */ /* 0x040fe40004fc1270 */
[----:B------:R-:W-:Y:S02]  /*4c7f0*/  IADD3 R2, R196, c[0x0][0x198], RZ ;  /* 0x00006600c4027a10 */ /* 0x000fe40007ffe0ff */
[----:B------:R-:W-:Y:S02]  /*4c800*/  ISETP.LT.AND P1, PT, R198, c[0x0][0x178], !P1 ;  /* 0x00005e00c6007a0c */ /* 0x000fe40004f21270 */
[----:B------:R-:W-:Y:S01]  /*4c810*/  ISETP.LT.AND P5, PT, R207, c[0x0][0x178], !P3 ;  /* 0x00005e00cf007a0c */ /* 0x000fe20005fa1270 */
[----:B------:R-:W-:Y:S01]  /*4c820*/  IMAD.WIDE R6, R2, 0x4, R8 ;  /* 0x0000000402067825 */ /* 0x000fe200078e0208 */
[----:B------:R-:W-:-:S03]  /*4c830*/  ISETP.LT.AND P3, PT, R198, c[0x0][0x178], !P3 ;  /* 0x00005e00c6007a0c */ /* 0x000fc60005f61270 */
[C---:B------:R-:W-:Y:S01]  /*4c840*/  IMAD.WIDE R196, R2.reuse, 0x4, R10 ;  /* 0x0000000402c47825 */ /* 0x040fe200078e020a */
[----:B------:R-:W-:Y:S01]  /*4c850*/  IADD3 R2, R2, c[0x0][0x198], RZ ;  /* 0x0000660002027a10 */ /* 0x000fe20007ffe0ff */
[----:B------:R1:W-:Y:S01]  /*4c860*/  @P6 STG.E [R6.64], R240 ;  /* 0x000000f006006986 */ /* 0x0003e2000c101908 */
[C---:B------:R-:W-:Y:S02]  /*4c870*/  ISETP.LT.AND P6, PT, R207.reuse, c[0x0][0x178], !P4 ;  /* 0x00005e00cf007a0c */ /* 0x040fe400067c1270 */
[----:B------:R-:W-:Y:S01]  /*4c880*/  ISETP.LT.AND P4, PT, R198, c[0x0][0x178], !P4 ;  /* 0x00005e00c6007a0c */ /* 0x000fe20006781270 */
[C---:B------:R-:W-:Y:S01]  /*4c890*/  IMAD.WIDE R4, R2.reuse, 0x4, R8 ;  /* 0x0000000402047825 */ /* 0x040fe200078e0208 */
[----:B------:R1:W-:Y:S03]  /*4c8a0*/  @P1 STG.E [R196.64], R100 ;  /* 0x00000064c4001986 */ /* 0x0003e6000c101908 */
[C---:B-1----:R-:W-:Y:S01]  /*4c8b0*/  IMAD.WIDE R6, R2.reuse, 0x4, R10 ;  /* 0x0000000402067825 */ /* 0x042fe200078e020a */
[----:B------:R-:W-:Y:S01]  /*4c8c0*/  IADD3 R2, R2, c[0x0][0x198], RZ ;  /* 0x0000660002027a10 */ /* 0x000fe20007ffe0ff */
[----:B------:R1:W-:Y:S01]  /*4c8d0*/  @P5 STG.E [R4.64], R241 ;  /* 0x000000f104005986 */ /* 0x0003e2000c101908 */
[----:B------:R-:W-:-:S02]  /*4c8e0*/  ISETP.LT.AND P5, PT, R207, c[0x0][0x178], !P2 ;  /* 0x00005e00cf007a0c */ /* 0x000fc400057a1270 */
[----:B------:R-:W-:Y:S01]  /*4c8f0*/  ISETP.GE.AND P0, PT, R206, c[0x0][0x17c], PT ;  /* 0x00005f00ce007a0c */ /* 0x000fe20003f06270 */
[----:B------:R1:W-:Y:S01]  /*4c900*/  @P3 STG.E [R6.64], R101 ;  /* 0x0000006506003986 */ /* 0x0003e2000c101908 */
[----:B------:R-:W-:Y:S02]  /*4c910*/  IADD3 R44, R2, c[0x0][0x198], RZ ;  /* 0x00006600022c7a10 */ /* 0x000fe40007ffe0ff */
[----:B------:R-:W-:Y:S01]  /*4c920*/  ISETP.LT.AND P2, PT, R198, c[0x0][0x178], !P2 ;  /* 0x00005e00c6007a0c */ /* 0x000fe20005741270 */
[----:B------:R-:W3:Y:S01]  /*4c930*/  LDL.LU R196, [R1+0x10a8] ;  /* 0x0010a80001c47983 */ /* 0x000ee20000300800 */
[----:B-1----:R-:W-:-:S04]  /*4c940*/  IMAD.WIDE R4, R2, 0x4, R8 ;  /* 0x0000000402047825 */ /* 0x002fc800078e0208 */
[----:B------:R-:W-:Y:S01]  /*4c950*/  IMAD.WIDE R6, R2, 0x4, R10 ;  /* 0x0000000402067825 */ /* 0x000fe200078e020a */
[----:B------:R1:W-:Y:S01]  /*4c960*/  @P6 STG.E [R4.64], R224 ;  /* 0x000000e004006986 */ /* 0x0003e2000c101908 */
[----:B------:R-:W-:-:S03]  /*4c970*/  ISETP.LT.AND P6, PT, R207, c[0x0][0x178], !P0 ;  /* 0x00005e00cf007a0c */ /* 0x000fc600047c1270 */
[----:B------:R1:W-:Y:S01]  /*4c980*/  @P4 STG.E [R6.64], R80 ;  /* 0x0000005006004986 */ /* 0x0003e2000c101908 */
[----:B------:R-:W-:Y:S02]  /*4c990*/  ISETP.GE.AND P1, PT, R205, c[0x0][0x17c], PT ;  /* 0x00005f00cd007a0c */ /* 0x000fe40003f26270 */
[----:B------:R-:W-:Y:S01]  /*4c9a0*/  ISETP.LT.AND P0, PT, R198, c[0x0][0x178], !P0 ;  /* 0x00005e00c6007a0c */ /* 0x000fe20004701270 */
[----:B------:R-:W3:Y:S01]  /*4c9b0*/  LDL.LU R101, [R1+0x10ac] ;  /* 0x0010ac0001657983 */ /* 0x000ee20000300800 */
[----:B-1----:R-:W-:-:S03]  /*4c9c0*/  IMAD.WIDE R4, R44, 0x4, R8 ;  /* 0x000000042c047825 */ /* 0x002fc600078e0208 */
[----:B------:R-:W3:Y:S01]  /*4c9d0*/  LDL.LU R100, [R1+0x10b4] ;  /* 0x0010b40001647983 */ /* 0x000ee20000300800 */
[C---:B------:R-:W-:Y:S01]  /*4c9e0*/  IMAD.WIDE R6, R44.reuse, 0x4, R10 ;  /* 0x000000042c067825 */ /* 0x040fe200078e020a */
[----:B------:R-:W-:Y:S02]  /*4c9f0*/  IADD3 R44, R44, c[0x0][0x198], RZ ;  /* 0x000066002c2c7a10 */ /* 0x000fe40007ffe0ff */
[----:B------:R1:W-:Y:S01]  /*4ca00*/  @P5 STG.E [R4.64], R225 ;  /* 0x000000e104005986 */ /* 0x0003e2000c101908 */
[----:B------:R-:W-:Y:S02]  /*4ca10*/  ISETP.LT.AND P5, PT, R207, c[0x0][0x178], !P1 ;  /* 0x00005e00cf007a0c */ /* 0x000fe40004fa1270 */
[----:B------:R-:W-:Y:S01]  /*4ca20*/  ISETP.LT.AND P1, PT, R198, c[0x0][0x178], !P1 ;  /* 0x00005e00c6007a0c */ /* 0x000fe20004f21270 */
[----:B------:R-:W3:Y:S01]  /*4ca30*/  LDL.LU R80, [R1+0x10c0] ;  /* 0x0010c00001507983 */ /* 0x000ee20000300800 */
[----:B------:R-:W-:-:S03]  /*4ca40*/  IADD3 R2, R44, c[0x0][0x198], RZ ;  /* 0x000066002c027a10 */ /* 0x000fc60007ffe0ff */
[----:B------:R1:W-:Y:S02]  /*4ca50*/  @P2 STG.E [R6.64], R81 ;  /* 0x0000005106002986 */ /* 0x0003e4000c101908 */
[----:B-1----:R-:W-:-:S05]  /*4ca60*/  IMAD.WIDE R4, R44, 0x4, R8 ;  /* 0x000000042c047825 */ /* 0x002fca00078e0208 */
[----:B------:R1:W-:Y:S01]  /*4ca70*/  @P6 STG.E [R4.64], R40 ;  /* 0x0000002804006986 */ /* 0x0003e2000c101908 */
[----:B------:R-:W-:-:S04]  /*4ca80*/  IMAD.WIDE R6, R2, 0x4, R8 ;  /* 0x0000000402067825 */ /* 0x000fc800078e0208 */
[----:B-1----:R-:W-:-:S05]  /*4ca90*/  IMAD.WIDE R4, R44, 0x4, R10 ;  /* 0x000000042c047825 */ /* 0x002fca00078e020a */
[----:B------:R1:W-:Y:S04]  /*4caa0*/  @P0 STG.E [R4.64], R64 ;  /* 0x0000004004000986 */ /* 0x0003e8000c101908 */
[----:B------:R-:W-:Y:S04]  /*4cab0*/  @P5 STG.E [R6.64], R41 ;  /* 0x0000002906005986 */ /* 0x000fe8000c101908 */
[----:B-1----:R-:W3:Y:S01]  /*4cac0*/  LDL.LU R64, [R1+0x10bc] ;  /* 0x0010bc0001407983 */ /* 0x002ee20000300800 */
[----:B----4-:R-:W-:Y:S01]  /*4cad0*/  ISETP.GE.AND P2, PT, R45, c[0x0][0x17c], PT ;  /* 0x00005f002d007a0c */ /* 0x010fe20003f46270 */
[----:B------:R-:W-:-:S05]  /*4cae0*/  IMAD.WIDE R44, R2, 0x4, R10 ;  /* 0x00000004022c7825 */ /* 0x000fca00078e020a */
[----:B------:R1:W-:Y:S04]  /*4caf0*/  @P1 STG.E [R44.64], R65 ;  /* 0x000000412c001986 */ /* 0x0003e8000c101908 */
[----:B-1----:R-:W4:Y:S01]  /*4cb00*/  LDL.LU R45, [R1+0x10cc] ;  /* 0x0010cc00012d7983 */ /* 0x002f220000300800 */
[----:B--2---:R-:W-:-:S04]  /*4cb10*/  ISETP.GE.AND P3, PT, R204, c[0x0][0x17c], PT ;  /* 0x00005f00cc007a0c */ /* 0x004fc80003f66270 */
[----:B------:R-:W-:Y:S02]  /*4cb20*/  ISETP.LT.AND P6, PT, R207, c[0x0][0x178], !P3 ;  /* 0x00005e00cf007a0c */ /* 0x000fe40005fc1270 */
[----:B---3--:R-:W-:Y:S02]  /*4cb30*/  ISETP.GE.AND P4, PT, R199, c[0x0][0x17c], PT ;  /* 0x00005f00c7007a0c */ /* 0x008fe40003f86270 */
[----:B------:R-:W-:Y:S02]  /*4cb40*/  ISETP.LT.AND P3, PT, R198, c[0x0][0x178], !P3 ;  /* 0x00005e00c6007a0c */ /* 0x000fe40005f61270 */
[----:B------:R-:W-:Y:S02]  /*4cb50*/  IADD3 R2, R2, c[0x0][0x198], RZ ;  /* 0x0000660002027a10 */ /* 0x000fe40007ffe0ff */
[----:B------:R-:W-:Y:S02]  /*4cb60*/  ISETP.LT.AND P5, PT, R207, c[0x0][0x178], !P4 ;  /* 0x00005e00cf007a0c */ /* 0x000fe400067a1270 */
[----:B------:R-:W-:Y:S01]  /*4cb70*/  ISETP.LT.AND P4, PT, R198, c[0x0][0x178], !P4 ;  /* 0x00005e00c6007a0c */ /* 0x000fe20006781270 */
[----:B------:R-:W-:-:S04]  /*4cb80*/  IMAD.WIDE R4, R2, 0x4, R8 ;  /* 0x0000000402047825 */ /* 0x000fc800078e0208 */
[C---:B------:R-:W-:Y:S01]  /*4cb90*/  IMAD.WIDE R6, R2.reuse, 0x4, R10 ;  /* 0x0000000402067825 */ /* 0x040fe200078e020a */
[----:B------:R-:W-:Y:S01]  /*4cba0*/  IADD3 R2, R2, c[0x0][0x198], RZ ;  /* 0x0000660002027a10 */ /* 0x000fe20007ffe0ff */
[----:B------:R1:W-:Y:S01]  /*4cbb0*/  @P6 STG.E [R4.64], R248 ;  /* 0x000000f804006986 */ /* 0x0003e2000c101908 */
[----:B------:R-:W-:Y:S02]  /*4cbc0*/  ISETP.LT.AND P6, PT, R207, c[0x0][0x178], !P2 ;  /* 0x00005e00cf007a0c */ /* 0x000fe400057c1270 */
[----:B------:R-:W-:Y:S01]  /*4cbd0*/  ISETP.LT.AND P2, PT, R198, c[0x0][0x178], !P2 ;  /* 0x00005e00c6007a0c */ /* 0x000fe20005741270 */
[----:B------:R2:W-:Y:S01]  /*4cbe0*/  @P3 STG.E [R6.64], R60 ;  /* 0x0000003c06003986 */ /* 0x0005e2000c101908 */
[----:B------:R-:W-:Y:S02]  /*4cbf0*/  ISETP.GE.AND P0, PT, R196, c[0x0][0x17c], PT ;  /* 0x00005f00c4007a0c */ /* 0x000fe40003f06270 */
[C---:B------:R-:W-:Y:S01]  /*4cc00*/  IADD3 R40, R2.reuse, c[0x0][0x198], RZ ;  /* 0x0000660002287a10 */ /* 0x040fe20007ffe0ff */
[----:B-1----:R-:W-:-:S04]  /*4cc10*/  IMAD.WIDE R4, R2, 0x4, R8 ;  /* 0x0000000402047825 */ /* 0x002fc800078e0208 */
[----:B--2---:R-:W-:Y:S01]  /*4cc20*/  IMAD.WIDE R6, R2, 0x4, R10 ;  /* 0x0000000402067825 */ /* 0x004fe200078e020a */
[----:B------:R1:W-:Y:S01]  /*4cc30*/  @P5 STG.E [R4.64], R249 ;  /* 0x000000f904005986 */ /* 0x0003e2000c101908 */
[----:B------:R-:W-:-:S03]  /*4cc40*/  ISETP.LT.AND P5, PT, R207, c[0x0][0x178], !P0 ;  /* 0x00005e00cf007a0c */ /* 0x000fc600047a1270 */
[----:B------:R2:W-:Y:S01]  /*4cc50*/  @P4 STG.E [R6.64], R61 ;  /* 0x0000003d06004986 */ /* 0x0005e2000c101908 */
[----:B------:R-:W-:-:S03]  /*4cc60*/  ISETP.LT.AND P0, PT, R198, c[0x0][0x178], !P0 ;  /* 0x00005e00c6007a0c */ /* 0x000fc60004701270 */
[----:B------:R-:W3:Y:S01]  /*4cc70*/  LDL.LU R60, [R1+0x10d8] ;  /* 0x0010d800013c7983 */ /* 0x000ee20000300800 */
[----:B-1----:R-:W-:-:S04]  /*4cc80*/  IMAD.WIDE R4, R40, 0x4, R8 ;  /* 0x0000000428047825 */ /* 0x002fc800078e0208 */
[C---:B--2---:R-:W-:Y:S01]  /*4cc90*/  IMAD.WIDE R6, R40.reuse, 0x4, R10 ;  /* 0x0000000428067825 */ /* 0x044fe200078e020a */
[----:B------:R-:W-:Y:S01]  /*4cca0*/  IADD3 R40, R40, c[0x0][0x198], RZ ;  /* 0x0000660028287a10 */ /* 0x000fe20007ffe0ff */
[----:B------:R1:W-:Y:S01]  /*4ccb0*/  @P6 STG.E [R4.64], R236 ;  /* 0x000000ec04006986 */ /* 0x0003e2000c101908 */
[----:B------:R-:W-:-:S03]  /*4ccc0*/  ISETP.GE.AND P1, PT, R101, c[0x0][0x17c], PT ;  /* 0x00005f0065007a0c */ /* 0x000fc60003f26270 */
[----:B------:R2:W-:Y:S01]  /*4ccd0*/  @P2 STG.E [R6.64], R56 ;  /* 0x0000003806002986 */ /* 0x0005e2000c101908 */
[----:B------:R-:W-:Y:S02]  /*4cce0*/  ISETP.GE.AND P3, PT, R100, c[0x0][0x17c], PT ;  /* 0x00005f0064007a0c */ /* 0x000fe40003f66270 */
[----:B------:R-:W-:Y:S01]  /*4ccf0*/  ISETP.LT.AND P6, PT, R207, c[0x0][0x178], !P1 ;  /* 0x00005e00cf007a0c */ /* 0x000fe20004fc1270 */
[----:B-1----:R-:W-:Y:S01]  /*4cd00*/  IMAD.WIDE R4, R40, 0x4, R8 ;  /* 0x0000000428047825 */ /* 0x002fe200078e0208 */
[----:B--2---:R-:W2:Y:S04]  /*4cd10*/  LDL.LU R56, [R1+0x10dc] ;  /* 0x0010dc0001387983 */ /* 0x004ea80000300800 */
[----:B------:R-:W2:Y:S01]  /*4cd20*/  LDL.LU R44, [R1+0x10e8] ;  /* 0x0010e800012c7983 */ /* 0x000ea20000300800 */
[----:B------:R-:W-:-:S02]  /*4cd30*/  ISETP.LT.AND P1, PT, R198, c[0x0][0x178], !P1 ;  /* 0x00005e00c6007a0c */ /* 0x000fc40004f21270 */
[----:B------:R-:W-:Y:S01]  /*4cd40*/  IADD3 R2, R40, c[0x0][0x198], RZ ;  /* 0x0000660028027a10 */ /* 0x000fe20007ffe0ff */
[----:B------:R1:W-:Y:S01]  /*4cd50*/  @P5 STG.E [R4.64], R237 ;  /* 0x000000ed04005986 */ /* 0x0003e2000c101908 */
[----:B------:R-:W-:-:S03]  /*4cd60*/  ISETP.LT.AND P5, PT, R207, c[0x0][0x178], !P3 ;  /* 0x00005e00cf007a0c */ /* 0x000fc60005fa1270 */
[----:B------:R-:W-:-:S04]  /*4cd70*/  IMAD.WIDE R6, R2, 0x4, R8 ;  /* 0x0000000402067825 */ /* 0x000fc800078e0208 */
[----:B-1----:R-:W-:-:S04]  /*4cd80*/  IMAD.WIDE R4, R40, 0x4, R10 ;  /* 0x0000000428047825 */ /* 0x002fc800078e020a */
[C---:B------:R-:W-:Y:S01]  /*4cd90*/  IMAD.WIDE R40, R2.reuse, 0x4, R10 ;  /* 0x0000000402287825 */ /* 0x040fe200078e020a */
[----:B------:R1:W-:Y:S01]  /*4cda0*/  @P0 STG.E [R4.64], R57 ;  /* 0x0000003904000986 */ /* 0x0003e2000c101908 */
[----:B------:R-:W-:-:S03]  /*4cdb0*/  IADD3 R2, R2, c[0x0][0x198], RZ ;  /* 0x0000660002027a10 */ /* 0x000fc60007ffe0ff */
[----:B------:R-:W-:Y:S04]  /*4cdc0*/  @P6 STG.E [R6.64], R36 ;  /* 0x0000002406006986 */ /* 0x000fe8000c101908 */
[----:B------:R4:W-:Y:S01]  /*4cdd0*/  @P1 STG.E [R40.64], R52 ;  /* 0x0000003428001986 */ /* 0x0009e2000c101908 */
[----:B-1----:R-:W-:-:S05]  /*4cde0*/  IMAD.WIDE R4, R2, 0x4, R8 ;  /* 0x0000000402047825 */ /* 0x002fca00078e0208 */
[----:B------:R1:W-:Y:S01]  /*4cdf0*/  @P5 STG.E [R4.64], R37 ;  /* 0x0000002504005986 */ /* 0x0003e2000c101908 */
[----:B----4-:R-:W-:-:S03]  /*4ce00*/  ISETP.GE.AND P0, PT, R45, c[0x0][0x17c], PT ;  /* 0x00005f002d007a0c */ /* 0x010fc60003f06270 */
[----:B------:R-:W4:Y:S04]  /*4ce10*/  LDL.LU R45, [R1+0x10e4] ;  /* 0x0010e400012d7983 */ /* 0x000f280000300800 */
[----:B------:R-:W4:Y:S04]  /*4ce20*/  LDL.LU R205, [R1+0x18] ;  /* 0x0000180001cd7983 */ /* 0x000f280000300800 */
[----:B------:R-:W4:Y:S04]  /*4ce30*/  LDL.LU R41, [R1+0x10f8] ;  /* 0x0010f80001297983 */ /* 0x000f280000300800 */
[----:B------:R-:W4:Y:S04]  /*4ce40*/  LDL.LU R206, [R1+0x1c] ;  /* 0x00001c0001ce7983 */ /* 0x000f280000300800 */
[----:B-1----:R-:W4:Y:S01]  /*4ce50*/  LDL.LU R37, [R1+0x10fc] ;  /* 0x0010fc0001257983 */ /* 0x002f220000300800 */
[----:B------:R-:W-:-:S02]  /*4ce60*/  ISETP.LT.AND P3, PT, R198, c[0x0][0x178], !P3 ;  /* 0x00005e00c6007a0c */ /* 0x000fc40005f61270 */
[----:B------:R-:W-:Y:S01]  /*4ce70*/  ISETP.GE.AND P4, PT, R80, c[0x0][0x17c], PT ;  /* 0x00005f0050007a0c */ /* 0x000fe20003f86270 */
[----:B------:R-:W-:-:S03]  /*4ce80*/  IMAD.WIDE R6, R2, 0x4, R10 ;  /* 0x0000000402067825 */ /* 0x000fc600078e020a */
[C---:B------:R-:W-:Y:S02]  /*4ce90*/  ISETP.LT.AND P6, PT, R207.reuse, c[0x0][0x178], !P4 ;  /* 0x00005e00cf007a0c */ /* 0x040fe400067c1270 */
[----:B------:R-:W-:Y:S02]  /*4cea0*/  ISETP.LT.AND P4, PT, R198, c[0x0][0x178], !P4 ;  /* 0x00005e00c6007a0c */ /* 0x000fe40006781270 */
[----:B------:R-:W-:Y:S02]  /*4ceb0*/  IADD3 R2, R2, c[0x0][0x198], RZ ;  /* 0x0000660002027a10 */ /* 0x000fe40007ffe0ff */
[----:B------:R-:W-:Y:S01]  /*4cec0*/  ISETP.GE.AND P2, PT, R64, c[0x0][0x17c], PT ;  /* 0x00005f0040007a0c */ /* 0x000fe20003f46270 */
[----:B------:R1:W-:Y:S02]  /*4ced0*/  @P3 STG.E [R6.64], R53 ;  /* 0x0000003506003986 */ /* 0x0003e4000c101908 */
[----:B------:R-:W-:Y:S01]  /*4cee0*/  IMAD.WIDE R4, R2, 0x4, R8 ;  /* 0x0000000402047825 */ /* 0x000fe200078e0208 */
[----:B------:R-:W-:-:S02]  /*4cef0*/  ISETP.LT.AND P5, PT, R207, c[0x0][0x178], !P2 ;  /* 0x00005e00cf007a0c */ /* 0x000fc400057a1270 */
[C---:B------:R-:W-:Y:S02]  /*4cf00*/  IADD3 R36, R2.reuse, c[0x0][0x198], RZ ;  /* 0x0000660002247a10 */ /* 0x040fe40007ffe0ff */
[----:B------:R3:W-:Y:S01]  /*4cf10*/  @P6 STG.E [R4.64], R12 ;  /* 0x0000000c04006986 */ /* 0x0007e2000c101908 */
[----:B-1----:R-:W-:Y:S01]  /*4cf20*/  IMAD.WIDE R6, R2, 0x4, R10 ;  /* 0x0000000402067825 */ /* 0x002fe200078e020a */
[----:B------:R-:W-:Y:S02]  /*4cf30*/  ISETP.LT.AND P2, PT, R198, c[0x0][0x178], !P2 ;  /* 0x00005e00c6007a0c */ /* 0x000fe40005741270 */
[----:B------:R-:W-:Y:S02]  /*4cf40*/  ISETP.LT.AND P6, PT, R207, c[0x0][0x178], !P0 ;  /* 0x00005e00cf007a0c */ /* 0x000fe400047c1270 */
[----:B------:R1:W-:Y:S01]  /*4cf50*/  @P4 STG.E [R6.64], R48 ;  /* 0x0000003006004986 */ /* 0x0003e2000c101908 */
[----:B---3--:R-:W-:Y:S01]  /*4cf60*/  IMAD.WIDE R4, R36, 0x4, R8 ;  /* 0x0000000424047825 */ /* 0x008fe200078e0208 */
[----:B------:R-:W-:-:S02]  /*4cf70*/  ISETP.GE.AND P1, PT, R60, c[0x0][0x17c], PT ;  /* 0x00005f003c007a0c */ /* 0x000fc40003f26270 */
[----:B------:R-:W-:Y:S02]  /*4cf80*/  ISETP.LT.AND P0, PT, R198, c[0x0][0x178], !P0 ;  /* 0x00005e00c6007a0c */ /* 0x000fe40004701270 */
[----:B------:R3:W-:Y:S01]  /*4cf90*/  @P5 STG.E [R4.64], R13 ;  /* 0x0000000d04005986 */ /* 0x0007e2000c101908 */
[C---:B-1----:R-:W-:Y:S01]  /*4cfa0*/  IMAD.WIDE R6, R36.reuse, 0x4, R10 ;  /* 0x0000000424067825 */ /* 0x042fe200078e020a */
[----:B------:R-:W-:Y:S02]  /*4cfb0*/  IADD3 R36, R36, c[0x0][0x198], RZ ;  /* 0x0000660024247a10 */ /* 0x000fe40007ffe0ff */
[----:B------:R-:W-:Y:S02]  /*4cfc0*/  ISETP.LT.AND P5, PT, R207, c[0x0][0x178], !P1 ;  /* 0x00005e00cf007a0c */ /* 0x000fe40004fa1270 */
[----:B------:R-:W-:Y:S01]  /*4cfd0*/  ISETP.LT.AND P1, PT, R198, c[0x0][0x178], !P1 ;  /* 0x00005e00c6007a0c */ /* 0x000fe20004f21270 */
[----:B---3--:R-:W-:Y:S01]  /*4cfe0*/  IMAD.WIDE R4, R36, 0x4, R8 ;  /* 0x0000000424047825 */ /* 0x008fe200078e0208 */
[----:B--2---:R-:W-:-:S02]  /*4cff0*/  ISETP.GE.AND P4, PT, R44, c[0x0][0x17c], PT ;  /* 0x00005f002c007a0c */ /* 0x004fc40003f86270 */
[----:B------:R-:W2:Y:S04]  /*4d000*/  LDL.LU R44, [R1+0x1104] ;  /* 0x00110400012c7983 */ /* 0x000ea80000300800 */
[----:B------:R-:W3:Y:S01]  /*4d010*/  LDL.LU R40, [R1+0x1110] ;  /* 0x0011100001287983 */ /* 0x000ee20000300800 */
[----:B------:R-:W-:-:S03]  /*4d020*/  IADD3 R2, R36, c[0x0][0x198], RZ ;  /* 0x0000660024027a10 */ /* 0x000fc60007ffe0ff */
[----:B------:R1:W-:Y:S02]  /*4d030*/  @P2 STG.E [R6.64], R49 ;  /* 0x0000003106002986 */ /* 0x0003e4000c101908 */
[----:B------:R-:W-:-:S04]  /*4d040*/  IMAD.WIDE R12, R2, 0x4, R10 ;  /* 0x00000004020c7825 */ /* 0x000fc800078e020a */
[----:B-1----:R-:W-:Y:S01]  /*4d050*/  IMAD.WIDE R6, R2, 0x4, R8 ;  /* 0x0000000402067825 */ /* 0x002fe200078e0208 */
[----:B----4-:R1:W-:Y:S03]  /*4d060*/  @P6 STG.E [R4.64], R205 ;  /* 0x000000cd04006986 */ /* 0x0103e6000c101908 */
[----:B-1----:R-:W-:-:S05]  /*4d070*/  IMAD.WIDE R4, R36, 0x4, R10 ;  /* 0x0000000424047825 */ /* 0x002fca00078e020a */
[----:B------:R1:W-:Y:S01]  /*4d080*/  @P0 STG.E [R4.64], R46 ;  /* 0x0000002e04000986 */ /* 0x0003e2000c101908 */
[----:B------:R-:W-:-:S03]  /*4d090*/  ISETP.GE.AND P0, PT, R41, c[0x0][0x17c], PT ;  /* 0x00005f0029007a0c */ /* 0x000fc60003f06270 */
[----:B------:R4:W-:Y:S04]  /*4d0a0*/  @P5 STG.E [R6.64], R206 ;  /* 0x000000ce06005986 */ /* 0x0009e8000c101908 */
[----:B------:R1:W-:Y:S01]  /*4d0b0*/  @P1 STG.E [R12.64], R47 ;  /* 0x0000002f0c001986 */ /* 0x0003e2000c101908 */
[----:B------:R-:W-:-:S03]  /*4d0c0*/  ISETP.GE.AND P1, PT, R37, c[0x0][0x17c], PT ;  /* 0x00005f0025007a0c */ /* 0x000fc60003f26270 */
[----:B------:R-:W2:Y:S04]  /*4d0d0*/  LDL.LU R41, [R1+0x110c] ;  /* 0x00110c0001297983 */ /* 0x000ea80000300800 */
[----:B------:R-:W2:Y:S04]  /*4d0e0*/  LDL.LU R37, [R1+0x111c] ;  /* 0x00111c0001257983 */ /* 0x000ea80000300800 */
[----:B------:R-:W2:Y:S01]  /*4d0f0*/  LDL.LU R36, [R1+0x1128] ;  /* 0x0011280001247983 */ /* 0x000ea20000300800 */
[----:B------:R-:W-:-:S04]  /*4d100*/  ISETP.GE.AND P3, PT, R56, c[0x0][0x17c], PT ;  /* 0x00005f0038007a0c */ /* 0x000fc80003f66270 */
[C---:B------:R-:W-:Y:S02]  /*4d110*/  ISETP.LT.AND P6, PT, R207.reuse, c[0x0][0x178], !P3 ;  /* 0x00005e00cf007a0c */ /* 0x040fe40005fc1270 */
[----:B------:R-:W-:Y:S02]  /*4d120*/  ISETP.LT.AND P3, PT, R198, c[0x0][0x178], !P3 ;  /* 0x00005e00c6007a0c */ /* 0x000fe40005f61270 */
[----:B------:R-:W-:Y:S02]  /*4d130*/  IADD3 R2, R2, c[0x0][0x198], RZ ;  /* 0x0000660002027a10 */ /* 0x000fe40007ffe0ff */
[----:B------:R-:W-:Y:S02]  /*4d140*/  ISETP.LT.AND P5, PT, R207, c[0x0][0x178], !P4 ;  /* 0x00005e00cf007a0c */ /* 0x000fe400067a1270 */
[----:B------:R-:W-:Y:S01]  /*4d150*/  ISETP.LT.AND P4, PT, R198, c[0x0][0x178], !P4 ;  /* 0x00005e00c6007a0c */ /* 0x000fe20006781270 */
[----:B-1----:R-:W-:Y:S01]  /*4d160*/  IMAD.WIDE R4, R2, 0x4, R8 ;  /* 0x0000000402047825 */ /* 0x002fe200078e0208 */
[----:B------:R-:W-:-:S03]  /*4d170*/  ISETP.GE.AND P2, PT, R45, c[0x0][0x17c], PT ;  /* 0x00005f002d007a0c */ /* 0x000fc60003f46270 */
[C---:B----4-:R-:W-:Y:S01]  /*4d180*/  IMAD.WIDE R6, R2.reuse, 0x4, R10 ;  /* 0x0000000402067825 */ /* 0x050fe200078e020a */
[----:B------:R-:W-:Y:S01]  /*4d190*/  IADD3 R2, R2, c[0x0][0x198], RZ ;  /* 0x0000660002027a10 */ /* 0x000fe20007ffe0ff */
[----:B------:R1:W-:Y:S01]  /*4d1a0*/  @P6 STG.E [R4.64], R242 ;  /* 0x000000f204006986 */ /* 0x0003e2000c101908 */
[----:B------:R-:W-:-:S03]  /*4d1b0*/  ISETP.LT.AND P6, PT, R207, c[0x0][0x178], !P2 ;  /* 0x00005e00cf007a0c */ /* 0x000fc600057c1270 */
[----:B------:R4:W-:Y:S01]  /*4d1c0*/  @P3 STG.E [R6.64], R102 ;  /* 0x0000006606003986 */ /* 0x0009e2000c101908 */
[C---:B------:R-:W-:Y:S01]  /*4d1d0*/  IADD3 R12, R2.reuse, c[0x0][0x198], RZ ;  /* 0x00006600020c7a10 */ /* 0x040fe20007ffe0ff */
[----:B-1----:R-:W-:-:S04]  /*4d1e0*/  IMAD.WIDE R4, R2, 0x4, R8 ;  /* 0x0000000402047825 */ /* 0x002fc800078e0208 */
[----:B----4-:R-:W-:Y:S01]  /*4d1f0*/  IMAD.WIDE R6, R2, 0x4, R10 ;  /* 0x0000000402067825 */ /* 0x010fe200078e020a */
[----:B------:R1:W-:Y:S01]  /*4d200*/  @P5 STG.E [R4.64], R243 ;  /* 0x000000f304005986 */ /* 0x0003e2000c101908 */
[----:B------:R-:W-:Y:S02]  /*4d210*/  ISETP.LT.AND P2, PT, R198, c[0x0][0x178], !P2 ;  /* 0x00005e00c6007a0c */ /* 0x000fe40005741270 */
[----:B------:R-:W-:Y:S01]  /*4d220*/  ISETP.LT.AND P5, PT, R207, c[0x0][0x178], !P0 ;  /* 0x00005e00cf007a0c */ /* 0x000fe200047a1270 */
[----:B------:R4:W-:Y:S01]  /*4d230*/  @P4 STG.E [R6.64], R103 ;  /* 0x0000006706004986 */ /* 0x0009e2000c101908 */
[----:B---3--:R-:W-:-:S03]  /*4d240*/  ISETP.GE.AND P4, PT, R40, c[0x0][0x17c], PT ;  /* 0x00005f0028007a0c */ /* 0x008fc60003f86270 */
[----:B------:R-:W3:Y:S01]  /*4d250*/  LDL.LU R40, [R1+0x112c] ;  /* 0x00112c0001287983 */ /* 0x000ee20000300800 */
[----:B-1----:R-:W-:-:S04]  /*4d260*/  IMAD.WIDE R4, R12, 0x4, R8 ;  /* 0x000000040c047825 */ /* 0x002fc800078e0208 */
[C---:B----4-:R-:W-:Y:S01]  /*4d270*/  IMAD.WIDE R6, R12.reuse, 0x4, R10 ;  /* 0x000000040c067825 */ /* 0x050fe200078e020a */
[----:B------:R-:W-:Y:S01]  /*4d280*/  IADD3 R12, R12, c[0x0][0x198], RZ ;  /* 0x000066000c0c7a10 */ /* 0x000fe20007ffe0ff */
[----:B------:R1:W-:Y:S01]  /*4d290*/  @P6 STG.E [R4.64], R226 ;  /* 0x000000e204006986 */ /* 0x0003e2000c101908 */
[C---:B------:R-:W-:Y:S02]  /*4d2a0*/  ISETP.LT.AND P0, PT, R198.reuse, c[0x0][0x178], !P0 ;  /* 0x00005e00c6007a0c */ /* 0x040fe40004701270 */
[----:B------:R-:W-:Y:S02]  /*4d2b0*/  ISETP.LT.AND P6, PT, R207, c[0x0][0x178], !P1 ;  /* 0x00005e00cf007a0c */ /* 0x000fe40004fc1270 */
[----:B------:R-:W-:Y:S02]  /*4d2c0*/  ISETP.LT.AND P1, PT, R198, c[0x0][0x178], !P1 ;  /* 0x00005e00c6007a0c */ /* 0x000fe40004f21270 */
[C---:B------:R-:W-:Y:S01]  /*4d2d0*/  IADD3 R2, R12.reuse, c[0x0][0x198], RZ ;  /* 0x000066000c027a10 */ /* 0x040fe20007ffe0ff */
[----:B------:R4:W-:Y:S01]  /*4d2e0*/  @P2 STG.E [R6.64], R82 ;  /* 0x0000005206002986 */ /* 0x0009e2000c101908 */
[----:B-1----:R-:W-:-:S05]  /*4d2f0*/  IMAD.WIDE R4, R12, 0x4, R8 ;  /* 0x000000040c047825 */ /* 0x002fca00078e0208 */
[----:B------:R1:W-:Y:S01]  /*4d300*/  @P5 STG.E [R4.64], R227 ;  /* 0x000000e304005986 */ /* 0x0003e2000c101908 */
[----:B----4-:R-:W-:-:S04]  /*4d310*/  IMAD.WIDE R6, R2, 0x4, R8 ;  /* 0x0000000402067825 */ /* 0x010fc800078e0208 */
[----:B-1----:R-:W-:-:S04]  /*4d320*/  IMAD.WIDE R4, R12, 0x4, R10 ;  /* 0x000000040c047825 */ /* 0x002fc800078e020a */
[----:B------:R-:W-:Y:S01]  /*4d330*/  IMAD.WIDE R12, R2, 0x4, R10 ;  /* 0x00000004020c7825 */ /* 0x000fe200078e020a */
[----:B------:R1:W-:Y:S04]  /*4d340*/  @P0 STG.E [R4.64], R83 ;  /* 0x0000005304000986 */ /* 0x0003e8000c101908 */
[----:B------:R4:W-:Y:S04]  /*4d350*/  @P6 STG.E [R6.64], R42 ;  /* 0x0000002a06006986 */ /* 0x0009e8000c101908 */
[----:B------:R1:W-:Y:S01]  /*4d360*/  @P1 STG.E [R12.64], R66 ;  /* 0x000000420c001986 */ /* 0x0003e2000c101908 */
[----:B--2---:R-:W-:-:S03]  /*4d370*/  ISETP.GE.AND P2, PT, R41, c[0x0][0x17c], PT ;  /* 0x00005f0029007a0c */ /* 0x004fc60003f46270 */
[----:B------:R-:W2:Y:S01]  /*4d380*/  LDL.LU R41, [R1+0x1138] ;  /* 0x0011380001297983 */ /* 0x000ea20000300800 */
[----:B------:R-:W-:-:S03]  /*4d390*/  ISETP.GE.AND P0, PT, R37, c[0x0][0x17c], PT ;  /* 0x00005f0025007a0c */ /* 0x000fc60003f06270 */
[----:B------:R-:W2:Y:S01]  /*4d3a0*/  LDL.LU R37, [R1+0x1134] ;  /* 0x0011340001257983 */ /* 0x000ea20000300800 */
[----:B------:R-:W-:-:S03]  /*4d3b0*/  ISETP.GE.AND P1, PT, R36, c[0x0][0x17c], PT ;  /* 0x00005f0024007a0c */ /* 0x000fc60003f26270 */
[----:B------:R-:W2:Y:S01]  /*4d3c0*/  LDL.LU R36, [R1+0x1148] ;  /* 0x0011480001247983 */ /* 0x000ea20000300800 */
[----:B------:R-:W-:-:S04]  /*4d3d0*/  ISETP.GE.AND P3, PT, R44, c[0x0][0x17c], PT ;  /* 0x00005f002c007a0c */ /* 0x000fc80003f66270 */
[C---:B------:R-:W-:Y:S02]  /*4d3e0*/  ISETP.LT.AND P5, PT, R207.reuse, c[0x0][0x178], !P3 ;  /* 0x00005e00cf007a0c */ /* 0x040fe40005fa1270 */
[----:B------:R-:W-:Y:S02]  /*4d3f0*/  ISETP.LT.AND P3, PT, R198, c[0x0][0x178], !P3 ;  /* 0x00005e00c6007a0c */ /* 0x000fe40005f61270 */
[----:B------:R-:W-:Y:S02]  /*4d400*/  IADD3 R2, R2, c[0x0][0x198], RZ ;  /* 0x0000660002027a10 */ /* 0x000fe40007ffe0ff */
[----:B------:R-:W-:Y:S02]  /*4d410*/  ISETP.LT.AND P6, PT, R207, c[0x0][0x178], !P4 ;  /* 0x00005e00cf007a0c */ /* 0x000fe400067c1270 */
[----:B------:R-:W-:Y:S01]  /*4d420*/  ISETP.LT.AND P4, PT, R198, c[0x0][0x178], !P4 ;  /* 0x00005e00c6007a0c */ /* 0x000fe20006781270 */
[----:B-1----:R-:W-:-:S04]  /*4d430*/  IMAD.WIDE R4, R2, 0x4, R8 ;  /* 0x0000000402047825 */ /* 0x002fc800078e0208 */
[C---:B----4-:R-:W-:Y:S01]  /*4d440*/  IMAD.WIDE R6, R2.reuse, 0x4, R10 ;  /* 0x0000000402067825 */ /* 0x050fe200078e020a */
[----:B------:R-:W-:Y:S01]  /*4d450*/  IADD3 R2, R2, c[0x0][0x198], RZ ;  /* 0x0000660002027a10 */ /* 0x000fe20007ffe0ff */
[----:B------:R1:W-:Y:S01]  /*4d460*/  @P5 STG.E [R4.64], R43 ;  /* 0x0000002b04005986 */ /* 0x0003e2000c101908 */
[----:B------:R-:W-:-:S03]  /*4d470*/  ISETP.LT.AND P5, PT, R207, c[0x0][0x178], !P2 ;  /* 0x00005e00cf007a0c */ /* 0x000fc600057a1270 */
[----:B------:R4:W-:Y:S01]  /*4d480*/  @P3 STG.E [R6.64], R67 ;  /* 0x0000004306003986 */ /* 0x0009e2000c101908 */
[----:B------:R-:W-:Y:S02]  /*4d490*/  IADD3 R12, R2, c[0x0][0x198], RZ ;  /* 0x00006600020c7a10 */ /* 0x000fe40007ffe0ff */
[----:B------:R-:W-:Y:S01]  /*4d4a0*/  ISETP.LT.AND P2, PT, R198, c[0x0][0x178], !P2 ;  /* 0x00005e00c6007a0c */ /* 0x000fe20005741270 */
[----:B-1----:R-:W-:-:S04]  /*4d4b0*/  IMAD.WIDE R4, R2, 0x4, R8 ;  /* 0x0000000402047825 */ /* 0x002fc800078e0208 */
[----:B----4-:R-:W-:Y:S01]  /*4d4c0*/  IMAD.WIDE R6, R2, 0x4, R10 ;  /* 0x0000000402067825 */ /* 0x010fe200078e020a */
[----:B------:R1:W-:Y:S01]  /*4d4d0*/  @P6 STG.E [R4.64], R250 ;  /* 0x000000fa04006986 */ /* 0x0003e2000c101908 */
[----:B------:R-:W-:Y:S02]  /*4d4e0*/  ISETP.LT.AND P6, PT, R207, c[0x0][0x178], !P0 ;  /* 0x00005e00cf007a0c */ /* 0x000fe400047c1270 */
[----:B---3--:R-:W-:Y:S02]  /*4d4f0*/  ISETP.GE.AND P3, PT, R40, c[0x0][0x17c], PT ;  /* 0x00005f0028007a0c */ /* 0x008fe40003f66270 */
[----:B------:R-:W3:Y:S04]  /*4d500*/  LDL.LU R40, [R1+0x114c] ;  /* 0x00114c0001287983 */ /* 0x000ee80000300800 */
[----:B------:R4:W-:Y:S01]  /*4d510*/  @P4 STG.E [R6.64], R62 ;  /* 0x0000003e06004986 */ /* 0x0009e2000c101908 */
[----:B-1----:R-:W-:Y:S01]  /*4d520*/  IMAD.WIDE R4, R12, 0x4, R8 ;  /* 0x000000040c047825 */ /* 0x002fe200078e0208 */
[----:B------:R-:W-:-:S04]  /*4d530*/  ISETP.LT.AND P0, PT, R198, c[0x0][0x178], !P0 ;  /* 0x00005e00c6007a0c */ /* 0x000fc80004701270 */
[----:B------:R1:W-:Y:S01]  /*4d540*/  @P5 STG.E [R4.64], R251 ;  /* 0x000000fb04005986 */ /* 0x0003e2000c101908 */
[C---:B----4-:R-:W-:Y:S01]  /*4d550*/  IMAD.WIDE R6, R12.reuse, 0x4, R10 ;  /* 0x000000040c067825 */ /* 0x050fe200078e020a */
[----:B------:R-:W-:-:S05]  /*4d560*/  IADD3 R12, R12, c[0x0][0x198], RZ ;  /* 0x000066000c0c7a10 */ /* 0x000fca0007ffe0ff */
[C---:B-1----:R-:W-:Y:S01]  /*4d570*/  IMAD.WIDE R4, R12.reuse, 0x4, R8 ;  /* 0x000000040c047825 */ /* 0x042fe200078e0208 */
[----:B------:R-:W-:Y:S04]  /*4d580*/  @P2 STG.E [R6.64], R63 ;  /* 0x0000003f06002986 */ /* 0x000fe8000c101908 */
[----:B------:R1:W-:Y:S02]  /*4d590*/  @P6 STG.E [R4.64], R238 ;  /* 0x000000ee04006986 */ /* 0x0003e4000c101908 */
[----:B-1----:R-:W-:-:S05]  /*4d5a0*/  IMAD.WIDE R4, R12, 0x4, R10 ;  /* 0x000000040c047825 */ /* 0x002fca00078e020a */
[----:B------:R1:W-:Y:S01]  /*4d5b0*/  @P0 STG.E [R4.64], R58 ;  /* 0x0000003a04000986 */ /* 0x0003e2000c101908 */
[----:B--2---:R-:W-:-:S03]  /*4d5c0*/  ISETP.GE.AND P4, PT, R41, c[0x0][0x17c], PT ;  /* 0x00005f0029007a0c */ /* 0x004fc60003f86270 */
[----:B------:R-:W2:Y:S01]  /*4d5d0*/  LDL.LU R41, [R1+0x1154] ;  /* 0x0011540001297983 */ /* 0x000ea20000300800 */
[----:B------:R-:W-:-:S03]  /*4d5e0*/  ISETP.GE.AND P2, PT, R37, c[0x0][0x17c], PT ;  /* 0x00005f0025007a0c */ /* 0x000fc60003f46270 */
[----:B------:R-:W4:Y:S01]  /*4d5f0*/  LDL.LU R37, [R1+0x1160] ;  /* 0x0011600001257983 */ /* 0x000f220000300800 */
[----:B------:R-:W-:-:S03]  /*4d600*/  ISETP.GE.AND P0, PT, R36, c[0x0][0x17c], PT ;  /* 0x00005f0024007a0c */ /* 0x000fc60003f06270 */
[----:B------:R-:W2:Y:S01]  /*4d610*/  LDL.LU R36, [R1+0x115c] ;  /* 0x00115c0001247983 */ /* 0x000ea20000300800 */
        /* <DEDUP_REMOVED lines=11> */
[C---:B-1----:R-:W-:Y:S01]  /*4d6d0*/  IMAD.WIDE R4, R2.reuse, 0x4, R8 ;  /* 0x0000000402047825 */ /* 0x042fe200078e0208 */
[----:B------:R1:W-:Y:S03]  /*4d6e0*/  @P1 STG.E [R12.64], R59 ;  /* 0x0000003b0c001986 */ /* 0x0003e6000c101908 */
[C---:B------:R-:W-:Y:S01]  /*4d6f0*/  IMAD.WIDE R6, R2.reuse, 0x4, R10 ;  /* 0x0000000402067825 */ /* 0x040fe200078e020a */
[----:B------:R-:W-:Y:S01]  /*4d700*/  IADD3 R2, R2, c[0x0][0x198], RZ ;  /* 0x0000660002027a10 */ /* 0x000fe20007ffe0ff */
[----:B------:R3:W-:Y:S01]  /*4d710*/  @P6 STG.E [R4.64], R38 ;  /* 0x0000002604006986 */ /* 0x0007e2000c101908 */
[----:B------:R-:W-:-:S03]  /*4d720*/  ISETP.LT.AND P6, PT, R207, c[0x0][0x178], !P2 ;  /* 0x00005e00cf007a0c */ /* 0x000fc600057c1270 */
[----:B------:R3:W-:Y:S01]  /*4d730*/  @P3 STG.E [R6.64], R54 ;  /* 0x0000003606003986 */ /* 0x0007e2000c101908 */
[----:B-1----:R-:W-:Y:S02]  /*4d740*/  IADD3 R12, R2, c[0x0][0x198], RZ ;  /* 0x00006600020c7a10 */ /* 0x002fe40007ffe0ff */
[----:B------:R-:W-:Y:S02]  /*4d750*/  ISETP.LT.AND P2, PT, R198, c[0x0][0x178], !P2 ;  /* 0x00005e00c6007a0c */ /* 0x000fe40005741270 */
[----:B---3--:R-:W-:Y:S02]  /*4d760*/  ISETP.GE.AND P1, PT, R40, c[0x0][0x17c], PT ;  /* 0x00005f0028007a0c */ /* 0x008fe40003f26270 */
[----:B------:R-:W3:Y:S01]  /*4d770*/  LDL.LU R40, [R1+0x116c] ;  /* 0x00116c0001287983 */ /* 0x000ee20000300800 */
[----:B------:R-:W-:-:S03]  /*4d780*/  IMAD.WIDE R4, R2, 0x4, R8 ;  /* 0x0000000402047825 */ /* 0x000fc600078e0208 */
[----:B------:R-:W3:Y:S01]  /*4d790*/  LDL.LU R38, [R1+0x1178] ;  /* 0x0011780001267983 */ /* 0x000ee20000300800 */
[----:B------:R-:W-:-:S03]  /*4d7a0*/  IMAD.WIDE R6, R2, 0x4, R10 ;  /* 0x0000000402067825 */ /* 0x000fc600078e020a */
[----:B------:R1:W-:Y:S01]  /*4d7b0*/  @P5 STG.E [R4.64], R39 ;  /* 0x0000002704005986 */ /* 0x0003e2000c101908 */
[----:B------:R-:W-:-:S03]  /*4d7c0*/  ISETP.LT.AND P5, PT, R207, c[0x0][0x178], !P0 ;  /* 0x00005e00cf007a0c */ /* 0x000fc600047a1270 */
[----:B------:R1:W-:Y:S02]  /*4d7d0*/  @P4 STG.E [R6.64], R55 ;  /* 0x0000003706004986 */ /* 0x0003e4000c101908 */
[----:B-1----:R-:W-:-:S04]  /*4d7e0*/  IMAD.WIDE R4, R12, 0x4, R8 ;  /* 0x000000040c047825 */ /* 0x002fc800078e0208 */
[C---:B------:R-:W-:Y:S01]  /*4d7f0*/  IMAD.WIDE R6, R12.reuse, 0x4, R10 ;  /* 0x000000040c067825 */ /* 0x040fe200078e020a */
[----:B------:R-:W-:Y:S01]  /*4d800*/  IADD3 R12, R12, c[0x0][0x198], RZ ;  /* 0x000066000c0c7a10 */ /* 0x000fe20007ffe0ff */
[----:B------:R1:W-:Y:S04]  /*4d810*/  @P6 STG.E [R4.64], R14 ;  /* 0x0000000e04006986 */ /* 0x0003e8000c101908 */
[----:B------:R-:W-:Y:S01]  /*4d820*/  @P2 STG.E [R6.64], R50 ;  /* 0x0000003206002986 */ /* 0x000fe2000c101908 */
[----:B-1----:R-:W-:-:S05]  /*4d830*/  IMAD.WIDE R4, R12, 0x4, R8 ;  /* 0x000000040c047825 */ /* 0x002fca00078e0208 */
[----:B------:R1:W-:Y:S01]  /*4d840*/  @P5 STG.E [R4.64], R15 ;  /* 0x0000000f04005986 */ /* 0x0003e2000c101908 */
[----:B----4-:R-:W-:-:S03]  /*4d850*/  ISETP.GE.AND P4, PT, R37, c[0x0][0x17c], PT ;  /* 0x00005f0025007a0c */ /* 0x010fc60003f86270 */
[----:B------:R-:W4:Y:S01]  /*4d860*/  LDL.LU R37, [R1+0x117c] ;  /* 0x00117c0001257983 */ /* 0x000f220000300800 */
[----:B--2---:R-:W-:-:S03]  /*4d870*/  ISETP.GE.AND P2, PT, R36, c[0x0][0x17c], PT ;  /* 0x00005f0024007a0c */ /* 0x004fc60003f46270 */
[----:B------:R-:W2:Y:S04]  /*4d880*/  LDL.LU R36, [R1+0x1188] ;  /* 0x0011880001247983 */ /* 0x000ea80000300800 */
[----:B-1----:R-:W2:Y:S04]  /*4d890*/  LDL.LU R15, [R1+0x1184] ;  /* 0x00118400010f7983 */ /* 0x002ea80000300800 */
[----:B------:R-:W2:Y:S01]  /*4d8a0*/  LDL.LU R14, [R1+0x1198] ;  /* 0x00119800010e7983 */ /* 0x000ea20000300800 */
[----:B------:R-:W-:Y:S02]  /*4d8b0*/  ISETP.LT.AND P0, PT, R198, c[0x0][0x178], !P0 ;  /* 0x00005e00c6007a0c */ /* 0x000fe40004701270 */
[----:B------:R-:W-:-:S02]  /*4d8c0*/  ISETP.LT.AND P6, PT, R207, c[0x0][0x178], !P1 ;  /* 0x00005e00cf007a0c */ /* 0x000fc40004fc1270 */
[----:B------:R-:W-:Y:S02]  /*4d8d0*/  ISETP.GE.AND P3, PT, R41, c[0x0][0x17c], PT ;  /* 0x00005f0029007a0c */ /* 0x000fe40003f66270 */
[C---:B------:R-:W-:Y:S01]  /*4d8e0*/  IADD3 R2, R12.reuse, c[0x0][0x198], RZ ;  /* 0x000066000c027a10 */ /* 0x040fe20007ffe0ff */
[----:B------:R-:W-:Y:S01]  /*4d8f0*/  IMAD.WIDE R4, R12, 0x4, R10 ;  /* 0x000000040c047825 */ /* 0x000fe200078e020a */
[----:B------:R-:W-:Y:S02]  /*4d900*/  ISETP.LT.AND P1, PT, R198, c[0x0][0x178], !P1 ;  /* 0x00005e00c6007a0c */ /* 0x000fe40004f21270 */
[----:B------:R-:W-:Y:S01]  /*4d910*/  ISETP.LT.AND P5, PT, R207, c[0x0][0x178], !P3 ;  /* 0x00005e00cf007a0c */ /* 0x000fe20005fa1270 */
[----:B------:R-:W-:Y:S01]  /*4d920*/  IMAD.WIDE R6, R2, 0x4, R8 ;  /* 0x0000000402067825 */ /* 0x000fe200078e0208 */
[----:B------:R-:W-:-:S03]  /*4d930*/  ISETP.LT.AND P3, PT, R198, c[0x0][0x178], !P3 ;  /* 0x00005e00c6007a0c */ /* 0x000fc60005f61270 */
[C---:B------:R-:W-:Y:S01]  /*4d940*/  IMAD.WIDE R12, R2.reuse, 0x4, R10 ;  /* 0x00000004020c7825 */ /* 0x040fe200078e020a */
[----:B------:R-:W-:Y:S01]  /*4d950*/  IADD3 R2, R2, c[0x0][0x198], RZ ;  /* 0x0000660002027a10 */ /* 0x000fe20007ffe0ff */
[----:B------:R1:W-:Y:S04]  /*4d960*/  @P0 STG.E [R4.64], R51 ;  /* 0x0000003304000986 */ /* 0x0003e8000c101908 */
[----:B------:R1:W-:Y:S01]  /*4d970*/  @P6 STG.E [R6.64], R132 ;  /* 0x0000008406006986 */ /* 0x0003e2000c101908 */
[----:B------:R-:W-:Y:S02]  /*4d980*/  ISETP.LT.AND P6, PT, R207, c[0x0][0x178], !P4 ;  /* 0x00005e00cf007a0c */ /* 0x000fe400067c1270 */
[----:B------:R-:W-:Y:S01]  /*4d990*/  ISETP.LT.AND P4, PT, R198, c[0x0][0x178], !P4 ;  /* 0x00005e00c6007a0c */ /* 0x000fe20006781270 */
[----:B------:R3:W-:Y:S01]  /*4d9a0*/  @P1 STG.E [R12.64], R164 ;  /* 0x000000a40c001986 */ /* 0x0007e2000c101908 */
[----:B-1----:R-:W-:-:S04]  /*4d9b0*/  IMAD.WIDE R4, R2, 0x4, R8 ;  /* 0x0000000402047825 */ /* 0x002fc800078e0208 */
[C---:B------:R-:W-:Y:S01]  /*4d9c0*/  IMAD.WIDE R6, R2.reuse, 0x4, R10 ;  /* 0x0000000402067825 */ /* 0x040fe200078e020a */
[----:B------:R-:W-:Y:S01]  /*4d9d0*/  IADD3 R2, R2, c[0x0][0x198], RZ ;  /* 0x0000660002027a10 */ /* 0x000fe20007ffe0ff */
[----:B------:R1:W-:Y:S01]  /*4d9e0*/  @P5 STG.E [R4.64], R133 ;  /* 0x0000008504005986 */ /* 0x0003e2000c101908 */
[----:B------:R-:W-:Y:S02]  /*4d9f0*/  ISETP.LT.AND P5, PT, R207, c[0x0][0x178], !P2 ;  /* 0x00005e00cf007a0c */ /* 0x000fe400057a1270 */
[----:B---3--:R-:W-:Y:S01]  /*4da00*/  ISETP.GE.AND P0, PT, R40, c[0x0][0x17c], PT ;  /* 0x00005f0028007a0c */ /* 0x008fe20003f06270 */
[----:B------:R3:W-:Y:S01]  /*4da10*/  @P3 STG.E [R6.64], R165 ;  /* 0x000000a506003986 */ /* 0x0007e2000c101908 */
[----:B------:R-:W-:Y:S02]  /*4da20*/  IADD3 R12, R2, c[0x0][0x198], RZ ;  /* 0x00006600020c7a10 */ /* 0x000fe40007ffe0ff */
[----:B------:R-:W-:Y:S01]  /*4da30*/  ISETP.LT.AND P2, PT, R198, c[0x0][0x178], !P2 ;  /* 0x00005e00c6007a0c */ /* 0x000fe20005741270 */
[----:B-1----:R-:W-:-:S04]  /*4da40*/  IMAD.WIDE R4, R2, 0x4, R8 ;  /* 0x0000000402047825 */ /* 0x002fc800078e0208 */
[----:B---3--:R-:W-:Y:S01]  /*4da50*/  IMAD.WIDE R6, R2, 0x4, R10 ;  /* 0x0000000402067825 */ /* 0x008fe200078e020a */
[----:B------:R1:W-:Y:S01]  /*4da60*/  @P6 STG.E [R4.64], R128 ;  /* 0x0000008004006986 */ /* 0x0003e2000c101908 */
[----:B------:R-:W-:-:S03]  /*4da70*/  ISETP.LT.AND P6, PT, R207, c[0x0][0x178], !P0 ;  /* 0x00005e00cf007a0c */ /* 0x000fc600047c1270 */
[----:B------:R3:W-:Y:S01]  /*4da80*/  @P4 STG.E [R6.64], R156 ;  /* 0x0000009c06004986 */ /* 0x0007e2000c101908 */
[----:B------:R-:W-:Y:S02]  /*4da90*/  ISETP.GE.AND P1, PT, R38, c[0x0][0x17c], PT ;  /* 0x00005f0026007a0c */ /* 0x000fe40003f26270 */
[----:B------:R-:W-:Y:S01]  /*4daa0*/  ISETP.LT.AND P0, PT, R198, c[0x0][0x178], !P0 ;  /* 0x00005e00c6007a0c */ /* 0x000fe20004701270 */
[----:B------:R-:W2:Y:S01]  /*4dab0*/  LDL.LU R38, [R1+0x119c] ;  /* 0x00119c0001267983 */ /* 0x000ea20000300800 */
[----:B-1----:R-:W-:-:S04]  /*4dac0*/  IMAD.WIDE R4, R12, 0x4, R8 ;  /* 0x000000040c047825 */ /* 0x002fc800078e0208 */
[C---:B---3--:R-:W-:Y:S01]  /*4dad0*/  IMAD.WIDE R6, R12.reuse, 0x4, R10 ;  /* 0x000000040c067825 */ /* 0x048fe200078e020a */
[----:B------:R-:W-:Y:S01]  /*4dae0*/  IADD3 R12, R12, c[0x0][0x198], RZ ;  /* 0x000066000c0c7a10 */ /* 0x000fe20007ffe0ff */
[----:B------:R1:W-:Y:S01]  /*4daf0*/  @P5 STG.E [R4.64], R129 ;  /* 0x0000008104005986 */ /* 0x0003e2000c101908 */
[----:B------:R-:W-:Y:S02]  /*4db00*/  ISETP.LT.AND P5, PT, R207, c[0x0][0x178], !P1 ;  /* 0x00005e00cf007a0c */ /* 0x000fe40004fa1270 */
[C---:B------:R-:W-:Y:S01]  /*4db10*/  IADD3 R2, R12.reuse, c[0x0][0x198], RZ ;  /* 0x000066000c027a10 */ /* 0x040fe20007ffe0ff */
[----:B------:R3:W-:Y:S01]  /*4db20*/  @P2 STG.E [R6.64], R157 ;  /* 0x0000009d06002986 */ /* 0x0007e2000c101908 */
[----:B-1----:R-:W-:-:S05]  /*4db30*/  IMAD.WIDE R4, R12, 0x4, R8 ;  /* 0x000000040c047825 */ /* 0x002fca00078e0208 */
[----:B------:R1:W-:Y:S01]  /*4db40*/  @P6 STG.E [R4.64], R112 ;  /* 0x0000007004006986 */ /* 0x0003e2000c101908 */
[----:B---3--:R-:W-:-:S04]  /*4db50*/  IMAD.WIDE R6, R2, 0x4, R8 ;  /* 0x0000000402067825 */ /* 0x008fc800078e0208 */
[----:B-1----:R-:W-:-:S04]  /*4db60*/  IMAD.WIDE R4, R12, 0x4, R10 ;  /* 0x000000040c047825 */ /* 0x002fc800078e020a */
[C---:B------:R-:W-:Y:S01]  /*4db70*/  IMAD.WIDE R12, R2.reuse, 0x4, R10 ;  /* 0x00000004020c7825 */ /* 0x040fe200078e020a */
[----:B------:R-:W-:Y:S01]  /*4db80*/  IADD3 R2, R2, c[0x0][0x198], RZ ;  /* 0x0000660002027a10 */ /* 0x000fe20007ffe0ff */
[----:B------:R1:W-:Y:S04]  /*4db90*/  @P0 STG.E [R4.64], R148 ;  /* 0x0000009404000986 */ /* 0x0003e8000c101908 */
[----:B------:R3:W-:Y:S01]  /*4dba0*/  @P5 STG.E [R6.64], R113 ;  /* 0x0000007106005986 */ /* 0x0007e2000c101908 */
[----:B-1----:R-:W-:-:S04]  /*4dbb0*/  IMAD.WIDE R4, R2, 0x4, R8 ;  /* 0x0000000402047825 */ /* 0x002fc800078e0208 */
[----:B---3--:R-:W-:Y:S01]  /*4dbc0*/  IMAD.WIDE R6, R2, 0x4, R10 ;  /* 0x0000000402067825 */ /* 0x008fe200078e020a */
[----:B----4-:R-:W-:Y:S02]  /*4dbd0*/  ISETP.GE.AND P3, PT, R37, c[0x0][0x17c], PT ;  /* 0x00005f0025007a0c */ /* 0x010fe40003f66270 */
[----:B------:R-:W3:Y:S01]  /*4dbe0*/  LDL.LU R37, [R1+0x11a4] ;  /* 0x0011a40001257983 */ /* 0x000ee20000300800 */
[----:B--2---:R-:W-:-:S03]  /*4dbf0*/  ISETP.GE.AND P4, PT, R36, c[0x0][0x17c], PT ;  /* 0x00005f0024007a0c */ /* 0x004fc60003f86270 */
[----:B------:R-:W2:Y:S01]  /*4dc00*/  LDL.LU R36, [R1+0x11b0] ;  /* 0x0011b00001247983 */ /* 0x000ea20000300800 */
[----:B------:R-:W-:Y:S02]  /*4dc10*/  ISETP.GE.AND P2, PT, R15, c[0x0][0x17c], PT ;  /* 0x00005f000f007a0c */ /* 0x000fe40003f46270 */
[----:B------:R-:W-:Y:S02]  /*4dc20*/  IADD3 R15, R2, c[0x0][0x198], RZ ;  /* 0x00006600020f7a10 */ /* 0x000fe40007ffe0ff */
[----:B------:R-:W-:Y:S02]  /*4dc30*/  ISETP.GE.AND P0, PT, R14, c[0x0][0x17c], PT ;  /* 0x00005f000e007a0c */ /* 0x000fe40003f06270 */
[----:B------:R-:W4:Y:S04]  /*4dc40*/  LDL.LU R14, [R1+0x11ac] ;  /* 0x0011ac00010e7983 */ /* 0x000f280000300800 */
[----:B------:R-:W4:Y:S01]  /*4dc50*/  LDL.LU R2, [R1+0x11bc] ;  /* 0x0011bc0001027983 */ /* 0x000f220000300800 */
[----:B------:R-:W-:-:S02]  /*4dc60*/  ISETP.LT.AND P1, PT, R198, c[0x0][0x178], !P1 ;  /* 0x00005e00c6007a0c */ /* 0x000fc40004f21270 */
[C---:B------:R-:W-:Y:S02]  /*4dc70*/  ISETP.LT.AND P6, PT, R207.reuse, c[0x0][0x178], !P3 ;  /* 0x00005e00cf007a0c */ /* 0x040fe40005fc1270 */
[C---:B------:R-:W-:Y:S02]  /*4dc80*/  ISETP.LT.AND P3, PT, R198.reuse, c[0x0][0x178], !P3 ;  /* 0x00005e00c6007a0c */ /* 0x040fe40005f61270 */
[----:B------:R-:W-:Y:S02]  /*4dc90*/  ISETP.LT.AND P5, PT, R207, c[0x0][0x178], !P4 ;  /* 0x00005e00cf007a0c */ /* 0x000fe400067a1270 */
[----:B------:R-:W-:-:S05]  /*4dca0*/  ISETP.LT.AND P4, PT, R198, c[0x0][0x178], !P4 ;  /* 0x00005e00c6007a0c */ /* 0x000fca0006781270 */
[----:B------:R1:W-:Y:S04]  /*4dcb0*/  @P1 STG.E [R12.64], R149 ;  /* 0x000000950c001986 */ /* 0x0003e8000c101908 */
[----:B------:R1:W-:Y:S01]  /*4dcc0*/  @P6 STG.E [R4.64], R108 ;  /* 0x0000006c04006986 */ /* 0x0003e2000c101908 */
[----:B------:R-:W-:-:S03]  /*4dcd0*/  ISETP.LT.AND P6, PT, R207, c[0x0][0x178], !P2 ;  /* 0x00005e00cf007a0c */ /* 0x000fc600057c1270 */
[----:B------:R1:W-:Y:S01]  /*4dce0*/  @P3 STG.E [R6.64], R144 ;  /* 0x0000009006003986 */ /* 0x0003e2000c101908 */
[----:B------:R-:W-:Y:S02]  /*4dcf0*/  ISETP.LT.AND P2, PT, R198, c[0x0][0x178], !P2 ;  /* 0x00005e00c6007a0c */ /* 0x000fe40005741270 */
[C---:B-1----:R-:W-:Y:S01]  /*4dd00*/  IADD3 R13, R15.reuse, c[0x0][0x198], RZ ;  /* 0x000066000f0d7a10 */ /* 0x042fe20007ffe0ff */
[----:B------:R-:W-:-:S04]  /*4dd10*/  IMAD.WIDE R4, R15, 0x4, R8 ;  /* 0x000000040f047825 */ /* 0x000fc800078e0208 */
[----:B------:R-:W-:Y:S01]  /*4dd20*/  IMAD.WIDE R6, R15, 0x4, R10 ;  /* 0x000000040f067825 */ /* 0x000fe200078e020a */
[----:B------:R1:W-:Y:S01]  /*4dd30*/  @P5 STG.E [R4.64], R109 ;  /* 0x0000006d04005986 */ /* 0x0003e2000c101908 */
[----:B------:R-:W-:-:S03]  /*4dd40*/  ISETP.LT.AND P5, PT, R207, c[0x0][0x178], !P0 ;  /* 0x00005e00cf007a0c */ /* 0x000fc600047a1270 */
[----:B------:R1:W-:Y:S01]  /*4dd50*/  @P4 STG.E [R6.64], R145 ;  /* 0x0000009106004986 */ /* 0x0003e2000c101908 */
[----:B------:R-:W-:Y:S01]  /*4dd60*/  ISETP.LT.AND P0, PT, R198, c[0x0][0x178], !P0 ;  /* 0x00005e00c6007a0c */ /* 0x000fe20004701270 */
[----:B-1----:R-:W-:-:S04]  /*4dd70*/  IMAD.WIDE R4, R13, 0x4, R8 ;  /* 0x000000040d047825 */ /* 0x002fc800078e0208 */
[C---:B------:R-:W-:Y:S01]  /*4dd80*/  IMAD.WIDE R6, R13.reuse, 0x4, R10 ;  /* 0x000000040d067825 */ /* 0x040fe200078e020a */
[----:B------:R-:W-:Y:S01]  /*4dd90*/  IADD3 R13, R13, c[0x0][0x198], RZ ;  /* 0x000066000d0d7a10 */ /* 0x000fe20007ffe0ff */
[----:B------:R1:W-:Y:S04]  /*4dda0*/  @P6 STG.E [R4.64], R104 ;  /* 0x0000006804006986 */ /* 0x0003e8000c101908 */
[----:B------:R-:W-:Y:S01]  /*4ddb0*/  @P2 STG.E [R6.64], R140 ;  /* 0x0000008c06002986 */ /* 0x000fe2000c101908 */
[----:B-1----:R-:W-:-:S05]  /*4ddc0*/  IMAD.WIDE R4, R13, 0x4, R8 ;  /* 0x000000040d047825 */ /* 0x002fca00078e0208 */
[----:B------:R1:W-:Y:S02]  /*4ddd0*/  @P5 STG.E [R4.64], R105 ;  /* 0x0000006904005986 */ /* 0x0003e4000c101908 */
[----:B-1----:R-:W-:-:S05]  /*4dde0*/  IMAD.WIDE R4, R13, 0x4, R10 ;  /* 0x000000040d047825 */ /* 0x002fca00078e020a */
[----:B------:R1:W-:Y:S01]  /*4ddf0*/  @P0 STG.E [R4.64], R141 ;  /* 0x0000008d04000986 */ /* 0x0003e2000c101908 */
[----:B---3--:R-:W-:-:S03]  /*4de00*/  ISETP.GE.AND P3, PT, R37, c[0x0][0x17c], PT ;  /* 0x00005f0025007a0c */ /* 0x008fc60003f66270 */
[----:B------:R-:W3:Y:S01]  /*4de10*/  LDL.LU R37, [R1+0x11c8] ;  /* 0x0011c80001257983 */ /* 0x000ee20000300800 */
[----:B--2---:R-:W-:-:S03]  /*4de20*/  ISETP.GE.AND P4, PT, R36, c[0x0][0x17c], PT ;  /* 0x00005f0024007a0c */ /* 0x004fc60003f86270 */
[----:B------:R-:W2:Y:S01]  /*4de30*/  LDL.LU R36, [R1+0x11cc] ;  /* 0x0011cc0001247983 */ /* 0x000ea20000300800 */
[----:B----4-:R-:W-:-:S03]  /*4de40*/  ISETP.GE.AND P2, PT, R14, c[0x0][0x17c], PT ;  /* 0x00005f000e007a0c */ /* 0x010fc60003f46270 */
[----:B------:R-:W4:Y:S01]  /*4de50*/  LDL.LU R14, [R1+0x11d8] ;  /* 0x0011d800010e7983 */ /* 0x000f220000300800 */
[----:B------:R-:W-:-:S03]  /*4de60*/  ISETP.GE.AND P0, PT, R2, c[0x0][0x17c], PT ;  /* 0x00005f0002007a0c */ /* 0x000fc60003f06270 */
[----:B------:R-:W4:Y:S01]  /*4de70*/  LDL.LU R2, [R1+0x11d4] ;  /* 0x0011d40001027983 */ /* 0x000f220000300800 */
[----:B------:R-:W-:-:S04]  /*4de80*/  ISETP.GE.AND P1, PT, R38, c[0x0][0x17c], PT ;  /* 0x00005f0026007a0c */ /* 0x000fc80003f26270 */
[----:B------:R-:W-:Y:S02]  /*4de90*/  ISETP.LT.AND P6, PT, R207, c[0x0][0x178], !P1 ;  /* 0x00005e00cf007a0c */ /* 0x000fe40004fc1270 */
[----:B------:R-:W-:Y:S02]  /*4dea0*/  IADD3 R15, R13, c[0x0][0x198], RZ ;  /* 0x000066000d0f7a10 */ /* 0x000fe40007ffe0ff */
[C---:B------:R-:W-:Y:S02]  /*4deb0*/  ISETP.LT.AND P1, PT, R198.reuse, c[0x0][0x178], !P1 ;  /* 0x00005e00c6007a0c */ /* 0x040fe40004f21270 */
[----:B------:R-:W-:Y:S01]  /*4dec0*/  ISETP.LT.AND P5, PT, R207, c[0x0][0x178], !P3 ;  /* 0x00005e00cf007a0c */ /* 0x000fe20005fa1270 */
[----:B------:R-:W-:Y:S01]  /*4ded0*/  IMAD.WIDE R6, R15, 0x4, R8 ;  /* 0x000000040f067825 */ /* 0x000fe200078e0208 */
[----:B------:R-:W-:-:S03]  /*4dee0*/  ISETP.LT.AND P3, PT, R198, c[0x0][0x178], !P3 ;  /* 0x00005e00c6007a0c */ /* 0x000fc60005f61270 */
[C---:B------:R-:W-:Y:S01]  /*4def0*/  IMAD.WIDE R12, R15.reuse, 0x4, R10 ;  /* 0x000000040f0c7825 */ /* 0x040fe200078e020a */
[----:B------:R-:W-:Y:S01]  /*4df00*/  IADD3 R15, R15, c[0x0][0x198], RZ ;  /* 0x000066000f0f7a10 */ /* 0x000fe20007ffe0ff */
[----:B------:R1:W-:Y:S01]  /*4df10*/  @P6 STG.E [R6.64], R68 ;  /* 0x0000004406006986 */ /* 0x0003e2000c101908 */
[----:B------:R-:W-:Y:S02]  /*4df20*/  ISETP.LT.AND P6, PT, R207, c[0x0][0x178], !P4 ;  /* 0x00005e00cf007a0c */ /* 0x000fe400067c1270 */
[----:B------:R-:W-:Y:S01]  /*4df30*/  ISETP.LT.AND P4, PT, R198, c[0x0][0x178], !P4 ;  /* 0x00005e00c6007a0c */ /* 0x000fe20006781270 */
[C---:B-1----:R-:W-:Y:S01]  /*4df40*/  IMAD.WIDE R4, R15.reuse, 0x4, R8 ;  /* 0x000000040f047825 */ /* 0x042fe200078e0208 */
[----:B------:R1:W-:Y:S04]  /*4df50*/  @P1 STG.E [R12.64], R136 ;  /* 0x000000880c001986 */ /* 0x0003e8000c101908 */
[----:B------:R1:W-:Y:S01]  /*4df60*/  @P5 STG.E [R4.64], R69 ;  /* 0x0000004504005986 */ /* 0x0003e2000c101908 */
[C---:B------:R-:W-:Y:S01]  /*4df70*/  IMAD.WIDE R6, R15.reuse, 0x4, R10 ;  /* 0x000000040f067825 */ /* 0x040fe200078e020a */
[----:B------:R-:W-:-:S02]  /*4df80*/  IADD3 R15, R15, c[0x0][0x198], RZ ;  /* 0x000066000f0f7a10 */ /* 0x000fc40007ffe0ff */
[----:B------:R-:W-:Y:S02]  /*4df90*/  ISETP.LT.AND P5, PT, R207, c[0x0][0x178], !P2 ;  /* 0x00005e00cf007a0c */ /* 0x000fe400057a1270 */
[----:B------:R-:W-:Y:S01]  /*4dfa0*/  ISETP.LT.AND P2, PT, R198, c[0x0][0x178], !P2 ;  /* 0x00005e00c6007a0c */ /* 0x000fe20005741270 */
[----:B------:R1:W-:Y:S02]  /*4dfb0*/  @P3 STG.E [R6.64], R137 ;  /* 0x0000008906003986 */ /* 0x0003e4000c101908 */
[C---:B-1----:R-:W-:Y:S01]  /*4dfc0*/  IADD3 R13, R15.reuse, c[0x0][0x198], RZ ;  /* 0x000066000f0d7a10 */ /* 0x042fe20007ffe0ff */
[----:B------:R-:W-:-:S05]  /*4dfd0*/  IMAD.WIDE R4, R15, 0x4, R8 ;  /* 0x000000040f047825 */ /* 0x000fca00078e0208 */
[----:B------:R1:W-:Y:S01]  /*4dfe0*/  @P6 STG.E [R4.64], R20 ;  /* 0x0000001404006986 */ /* 0x0003e2000c101908 */
[----:B------:R-:W-:-:S05]  /*4dff0*/  IMAD.WIDE R6, R15, 0x4, R10 ;  /* 0x000000040f067825 */ /* 0x000fca00078e020a */
[----:B------:R1:W-:Y:S02]  /*4e000*/  @P4 STG.E [R6.64], R88 ;  /* 0x0000005806004986 */ /* 0x0003e4000c101908 */
[----:B-1----:R-:W-:-:S05]  /*4e010*/  IMAD.WIDE R4, R13, 0x4, R8 ;  /* 0x000000040d047825 */ /* 0x002fca00078e0208 */
[----:B------:R1:W-:Y:S01]  /*4e020*/  @P5 STG.E [R4.64], R21 ;  /* 0x0000001504005986 */ /* 0x0003e2000c101908 */
[----:B------:R-:W-:-:S05]  /*4e030*/  IMAD.WIDE R6, R13, 0x4, R10 ;  /* 0x000000040d067825 */ /* 0x000fca00078e020a */
        /* <DEDUP_REMOVED lines=8> */
[----:B------:R-:W2:Y:S01]  /*4e0c0*/  LDL.LU R2, [R1+0x1200] ;  /* 0x0012000001027983 */ /* 0x000ea20000300800 */
[----:B------:R-:W-:Y:S02]  /*4e0d0*/  ISETP.LT.AND P6, PT, R207, c[0x0][0x178], !P0 ;  /* 0x00005e00cf007a0c */ /* 0x000fe400047c1270 */
[----:B------:R-:W-:Y:S01]  /*4e0e0*/  IADD3 R13, R13, c[0x0][0x198], RZ ;  /* 0x000066000d0d7a10 */ /* 0x000fe20007ffe0ff */
[----:B------:R-:W3:Y:S01]  /*4e0f0*/  LDL.LU R20, [R1+0x11fc] ;  /* 0x0011fc0001147983 */ /* 0x000ee20000300800 */
[C---:B------:R-:W-:Y:S02]  /*4e100*/  ISETP.LT.AND P0, PT, R198.reuse, c[0x0][0x178], !P0 ;  /* 0x00005e00c6007a0c */ /* 0x040fe40004701270 */
[----:B------:R-:W-:Y:S01]  /*4e110*/  ISETP.LT.AND P5, PT, R207, c[0x0][0x178], !P1 ;  /* 0x00005e00cf007a0c */ /* 0x000fe20004fa1270 */
[C---:B-1----:R-:W-:Y:S01]  /*4e120*/  IMAD.WIDE R4, R13.reuse, 0x4, R8 ;  /* 0x000000040d047825 */ /* 0x042fe200078e0208 */
[----:B------:R-:W-:Y:S02]  /*4e130*/  IADD3 R15, R13, c[0x0][0x198], RZ ;  /* 0x000066000d0f7a10 */ /* 0x000fe40007ffe0ff */
[----:B------:R-:W-:-:S03]  /*4e140*/  ISETP.LT.AND P1, PT, R198, c[0x0][0x178], !P1 ;  /* 0x00005e00c6007a0c */ /* 0x000fc60004f21270 */
[----:B------:R1:W-:Y:S01]  /*4e150*/  @P6 STG.E [R4.64], R16 ;  /* 0x0000001004006986 */ /* 0x0003e2000c101908 */
[----:B------:R-:W-:Y:S01]  /*4e160*/  ISETP.LT.AND P6, PT, R207, c[0x0][0x178], !P3 ;  /* 0x00005e00cf007a0c */ /* 0x000fe20005fc1270 */
[----:B------:R-:W-:Y:S01]  /*4e170*/  IMAD.WIDE R6, R15, 0x4, R8 ;  /* 0x000000040f067825 */ /* 0x000fe200078e0208 */
[----:B------:R-:W-:-:S03]  /*4e180*/  ISETP.LT.AND P3, PT, R198, c[0x0][0x178], !P3 ;  /* 0x00005e00c6007a0c */ /* 0x000fc60005f61270 */
[--C-:B-1----:R-:W-:Y:S01]  /*4e190*/  IMAD.WIDE R4, R13, 0x4, R10.reuse ;  /* 0x000000040d047825 */ /* 0x102fe200078e020a */
[----:B------:R-:W3:Y:S03]  /*4e1a0*/  LDL.LU R16, [R1+0x120c] ;  /* 0x00120c0001107983 */ /* 0x000ee60000300800 */
[C---:B------:R-:W-:Y:S01]  /*4e1b0*/  IMAD.WIDE R12, R15.reuse, 0x4, R10 ;  /* 0x000000040f0c7825 */ /* 0x040fe200078e020a */
[----:B------:R-:W-:Y:S01]  /*4e1c0*/  IADD3 R15, R15, c[0x0][0x198], RZ ;  /* 0x000066000f0f7a10 */ /* 0x000fe20007ffe0ff */
[----:B------:R1:W-:Y:S04]  /*4e1d0*/  @P0 STG.E [R4.64], R84 ;  /* 0x0000005404000986 */ /* 0x0003e8000c101908 */
[----:B------:R1:W-:Y:S01]  /*4e1e0*/  @P5 STG.E [R6.64], R17 ;  /* 0x0000001106005986 */ /* 0x0003e2000c101908 */
[----:B------:R-:W-:-:S02]  /*4e1f0*/  ISETP.LT.AND P5, PT, R207, c[0x0][0x178], !P4 ;  /* 0x00005e00cf007a0c */ /* 0x000fc400067a1270 */
[----:B------:R-:W-:Y:S01]  /*4e200*/  ISETP.LT.AND P4, PT, R198, c[0x0][0x178], !P4 ;  /* 0x00005e00c6007a0c */ /* 0x000fe20006781270 */
[----:B------:R-:W-:Y:S01]  /*4e210*/  @P1 STG.E [R12.64], R85 ;  /* 0x000000550c001986 */ /* 0x000fe2000c101908 */
[----:B-1----:R-:W-:-:S04]  /*4e220*/  IMAD.WIDE R4, R15, 0x4, R8 ;  /* 0x000000040f047825 */ /* 0x002fc800078e0208 */
[C---:B------:R-:W-:Y:S01]  /*4e230*/  IMAD.WIDE R6, R15.reuse, 0x4, R10 ;  /* 0x000000040f067825 */ /* 0x040fe200078e020a */
[----:B------:R-:W-:Y:S01]  /*4e240*/  IADD3 R15, R15, c[0x0][0x198], RZ ;  /* 0x000066000f0f7a10 */ /* 0x000fe20007ffe0ff */
[----:B------:R1:W-:Y:S04]  /*4e250*/  @P6 STG.E [R4.64], R134 ;  /* 0x0000008604006986 */ /* 0x0003e8000c101908 */
[----:B------:R1:W-:Y:S02]  /*4e260*/  @P3 STG.E [R6.64], R166 ;  /* 0x000000a606003986 */ /* 0x0003e4000c101908 */
[----:B-1----:R-:W-:-:S04]  /*4e270*/  IMAD.WIDE R4, R15, 0x4, R8 ;  /* 0x000000040f047825 */ /* 0x002fc800078e0208 */
[----:B------:R-:W-:Y:S01]  /*4e280*/  IMAD.WIDE R6, R15, 0x4, R10 ;  /* 0x000000040f067825 */ /* 0x000fe200078e020a */
[----:B------:R1:W-:Y:S04]  /*4e290*/  @P5 STG.E [R4.64], R135 ;  /* 0x0000008704005986 */ /* 0x0003e8000c101908 */
[----:B------:R1:W-:Y:S01]  /*4e2a0*/  @P4 STG.E [R6.64], R167 ;  /* 0x000000a706004986 */ /* 0x0003e2000c101908 */
[----:B----4-:R-:W-:-:S03]  /*4e2b0*/  ISETP.GE.AND P3, PT, R14, c[0x0][0x17c], PT ;  /* 0x00005f000e007a0c */ /* 0x010fc60003f66270 */
[----:B------:R-:W4:Y:S01]  /*4e2c0*/  LDL.LU R14, [R1+0x1218] ;  /* 0x00121800010e7983 */ /* 0x000f220000300800 */
[----:B--2---:R-:W-:-:S03]  /*4e2d0*/  ISETP.GE.AND P4, PT, R2, c[0x0][0x17c], PT ;  /* 0x00005f0002007a0c */ /* 0x004fc60003f86270 */
[----:B------:R-:W2:Y:S01]  /*4e2e0*/  LDL.LU R2, [R1+0x121c] ;  /* 0x00121c0001027983 */ /* 0x000ea20000300800 */
[----:B------:R-:W-:Y:S02]  /*4e2f0*/  ISETP.LT.AND P6, PT, R207, c[0x0][0x178], !P2 ;  /* 0x00005e00cf007a0c */ /* 0x000fe400057c1270 */
[----:B---3--:R-:W-:Y:S01]  /*4e300*/  ISETP.GE.AND P0, PT, R37, c[0x0][0x17c], PT ;  /* 0x00005f0025007a0c */ /* 0x008fe20003f06270 */
[----:B------:R-:W3:Y:S01]  /*4e310*/  LDL.LU R17, [R1+0x1228] ;  /* 0x0012280001117983 */ /* 0x000ee20000300800 */
[----:B------:R-:W-:Y:S02]  /*4e320*/  IADD3 R13, R15, c[0x0][0x198], RZ ;  /* 0x000066000f0d7a10 */ /* 0x000fe40007ffe0ff */
[----:B------:R-:W-:Y:S02]  /*4e330*/  ISETP.LT.AND P2, PT, R198, c[0x0][0x178], !P2 ;  /* 0x00005e00c6007a0c */ /* 0x000fe40005741270 */
[----:B------:R-:W-:Y:S01]  /*4e340*/  ISETP.LT.AND P5, PT, R207, c[0x0][0x178], !P0 ;  /* 0x00005e00cf007a0c */ /* 0x000fe200047a1270 */
[----:B-1----:R-:W-:Y:S01]  /*4e350*/  IMAD.WIDE R4, R13, 0x4, R8 ;  /* 0x000000040d047825 */ /* 0x002fe200078e0208 */
[----:B------:R-:W-:-:S03]  /*4e360*/  ISETP.GE.AND P1, PT, R36, c[0x0][0x17c], PT ;  /* 0x00005f0024007a0c */ /* 0x000fc60003f26270 */
[C---:B------:R-:W-:Y:S01]  /*4e370*/  IMAD.WIDE R6, R13.reuse, 0x4, R10 ;  /* 0x000000040d067825 */ /* 0x040fe200078e020a */
[----:B------:R-:W-:Y:S01]  /*4e380*/  IADD3 R13, R13, c[0x0][0x198], RZ ;  /* 0x000066000d0d7a10 */ /* 0x000fe20007ffe0ff */
[----:B------:R1:W-:Y:S01]  /*4e390*/  @P6 STG.E [R4.64], R130 ;  /* 0x0000008204006986 */ /* 0x0003e2000c101908 */
[C---:B------:R-:W-:Y:S02]  /*4e3a0*/  ISETP.LT.AND P0, PT, R198.reuse, c[0x0][0x178], !P0 ;  /* 0x00005e00c6007a0c */ /* 0x040fe40004701270 */
[----:B------:R-:W-:Y:S01]  /*4e3b0*/  ISETP.LT.AND P6, PT, R207, c[0x0][0x178], !P1 ;  /* 0x00005e00cf007a0c */ /* 0x000fe20004fc1270 */
[----:B------:R1:W-:Y:S01]  /*4e3c0*/  @P2 STG.E [R6.64], R158 ;  /* 0x0000009e06002986 */ /* 0x0003e2000c101908 */
[C---:B------:R-:W-:Y:S02]  /*4e3d0*/  IADD3 R15, R13.reuse, c[0x0][0x198], RZ ;  /* 0x000066000d0f7a10 */ /* 0x040fe40007ffe0ff */
[----:B------:R-:W-:Y:S01]  /*4e3e0*/  ISETP.LT.AND P1, PT, R198, c[0x0][0x178], !P1 ;  /* 0x00005e00c6007a0c */ /* 0x000fe20004f21270 */
[----:B-1----:R-:W-:-:S05]  /*4e3f0*/  IMAD.WIDE R4, R13, 0x4, R8 ;  /* 0x000000040d047825 */ /* 0x002fca00078e0208 */
[----:B------:R1:W-:Y:S01]  /*4e400*/  @P5 STG.E [R4.64], R131 ;  /* 0x0000008304005986 */ /* 0x0003e2000c101908 */
[----:B------:R-:W-:Y:S01]  /*4e410*/  ISETP.LT.AND P5, PT, R207, c[0x0][0x178], !P3 ;  /* 0x00005e00cf007a0c */ /* 0x000fe20005fa1270 */
[----:B------:R-:W-:Y:S01]  /*4e420*/  IMAD.WIDE R6, R15, 0x4, R8 ;  /* 0x000000040f067825 */ /* 0x000fe200078e0208 */
[----:B------:R-:W-:-:S03]  /*4e430*/  ISETP.LT.AND P3, PT, R198, c[0x0][0x178], !P3 ;  /* 0x00005e00c6007a0c */ /* 0x000fc60005f61270 */
[----:B-1----:R-:W-:-:S04]  /*4e440*/  IMAD.WIDE R4, R13, 0x4, R10 ;  /* 0x000000040d047825 */ /* 0x002fc800078e020a */
[C---:B------:R-:W-:Y:S01]  /*4e450*/  IMAD.WIDE R12, R15.reuse, 0x4, R10 ;  /* 0x000000040f0c7825 */ /* 0x040fe200078e020a */
[----:B------:R-:W-:Y:S01]  /*4e460*/  IADD3 R15, R15, c[0x0][0x198], RZ ;  /* 0x000066000f0f7a10 */ /* 0x000fe20007ffe0ff */
[----:B------:R1:W-:Y:S01]  /*4e470*/  @P0 STG.E [R4.64], R159 ;  /* 0x0000009f04000986 */ /* 0x0003e2000c101908 */
[----:B------:R-:W-:-:S03]  /*4e480*/  ISETP.GE.AND P0, PT, R16, c[0x0][0x17c], PT ;  /* 0x00005f0010007a0c */ /* 0x000fc60003f06270 */
[----:B------:R1:W-:Y:S04]  /*4e490*/  @P6 STG.E [R6.64], R114 ;  /* 0x0000007206006986 */ /* 0x0003e8000c101908 */
[----:B------:R-:W3:Y:S01]  /*4e4a0*/  LDL.LU R16, [R1+0x1224] ;  /* 0x0012240001107983 */ /* 0x000ee20000300800 */
[----:B-1----:R-:W-:-:S03]  /*4e4b0*/  IMAD.WIDE R4, R15, 0x4, R8 ;  /* 0x000000040f047825 */ /* 0x002fc600078e0208 */
[----:B------:R-:W-:Y:S01]  /*4e4c0*/  @P1 STG.E [R12.64], R150 ;  /* 0x000000960c001986 */ /* 0x000fe2000c101908 */
[----:B------:R-:W-:-:S03]  /*4e4d0*/  IMAD.WIDE R6, R15, 0x4, R10 ;  /* 0x000000040f067825 */ /* 0x000fc600078e020a */
[----:B------:R1:W-:Y:S04]  /*4e4e0*/  @P5 STG.E [R4.64], R115 ;  /* 0x0000007304005986 */ /* 0x0003e8000c101908 */
[----:B------:R1:W-:Y:S01]  /*4e4f0*/  @P3 STG.E [R6.64], R151 ;  /* 0x0000009706003986 */ /* 0x0003e2000c101908 */
[----:B----4-:R-:W-:-:S03]  /*4e500*/  ISETP.GE.AND P1, PT, R14, c[0x0][0x17c], PT ;  /* 0x00005f000e007a0c */ /* 0x010fc60003f26270 */
[----:B------:R-:W4:Y:S01]  /*4e510*/  LDL.LU R14, [R1+0x1238] ;  /* 0x00123800010e7983 */ /* 0x000f220000300800 */
[----:B--2---:R-:W-:-:S03]  /*4e520*/  ISETP.GE.AND P3, PT, R2, c[0x0][0x17c], PT ;  /* 0x00005f0002007a0c */ /* 0x004fc60003f66270 */
[----:B------:R-:W2:Y:S01]  /*4e530*/  LDL.LU R2, [R1+0x123c] ;  /* 0x00123c0001027983 */ /* 0x000ea20000300800 */
[----:B------:R-:W-:Y:S02]  /*4e540*/  ISETP.LT.AND P6, PT, R207, c[0x0][0x178], !P4 ;  /* 0x00005e00cf007a0c */ /* 0x000fe400067c1270 */
[----:B------:R-:W-:Y:S02]  /*4e550*/  ISETP.LT.AND P4, PT, R198, c[0x0][0x178], !P4 ;  /* 0x00005e00c6007a0c */ /* 0x000fe40006781270 */
[----:B------:R-:W-:Y:S02]  /*4e560*/  ISETP.GE.AND P2, PT, R20, c[0x0][0x17c], PT ;  /* 0x00005f0014007a0c */ /* 0x000fe40003f46270 */
[----:B------:R-:W-:Y:S02]  /*4e570*/  IADD3 R15, R15, c[0x0][0x198], RZ ;  /* 0x000066000f0f7a10 */ /* 0x000fe40007ffe0ff */
[----:B------:R-:W-:-:S03]  /*4e580*/  ISETP.LT.AND P5, PT, R207, c[0x0][0x178], !P2 ;  /* 0x00005e00cf007a0c */ /* 0x000fc600057a1270 */
[C---:B-1----:R-:W-:Y:S01]  /*4e590*/  IMAD.WIDE R4, R15.reuse, 0x4, R8 ;  /* 0x000000040f047825 */ /* 0x042fe200078e0208 */
[----:B------:R-:W-:-:S03]  /*4e5a0*/  IADD3 R13, R15, c[0x0][0x198], RZ ;  /* 0x000066000f0d7a10 */ /* 0x000fc60007ffe0ff */
[----:B------:R-:W-:Y:S01]  /*4e5b0*/  IMAD.WIDE R6, R15, 0x4, R10 ;  /* 0x000000040f067825 */ /* 0x000fe200078e020a */
[----:B------:R-:W-:Y:S01]  /*4e5c0*/  ISETP.LT.AND P2, PT, R198, c[0x0][0x178], !P2 ;  /* 0x00005e00c6007a0c */ /* 0x000fe20005741270 */
[----:B------:R1:W-:Y:S01]  /*4e5d0*/  @P6 STG.E [R4.64], R110 ;  /* 0x0000006e04006986 */ /* 0x0003e2000c101908 */
[----:B------:R-:W-:-:S03]  /*4e5e0*/  ISETP.LT.AND P6, PT, R207, c[0x0][0x178], !P0 ;  /* 0x00005e00cf007a0c */ /* 0x000fc600047c1270 */
[----:B------:R1:W-:Y:S01]  /*4e5f0*/  @P4 STG.E [R6.64], R146 ;  /* 0x0000009206004986 */ /* 0x0003e2000c101908 */
[----:B------:R-:W-:Y:S01]  /*4e600*/  ISETP.LT.AND P0, PT, R198, c[0x0][0x178], !P0 ;  /* 0x00005e00c6007a0c */ /* 0x000fe20004701270 */
[----:B-1----:R-:W-:-:S04]  /*4e610*/  IMAD.WIDE R4, R13, 0x4, R8 ;  /* 0x000000040d047825 */ /* 0x002fc800078e0208 */
[C---:B------:R-:W-:Y:S01]  /*4e620*/  IMAD.WIDE R6, R13.reuse, 0x4, R10 ;  /* 0x000000040d067825 */ /* 0x040fe200078e020a */
[----:B------:R-:W-:Y:S01]  /*4e630*/  IADD3 R13, R13, c[0x0][0x198], RZ ;  /* 0x000066000d0d7a10 */ /* 0x000fe20007ffe0ff */
[----:B------:R1:W-:Y:S01]  /*4e640*/  @P5 STG.E [R4.64], R111 ;  /* 0x0000006f04005986 */ /* 0x0003e2000c101908 */
[----:B------:R-:W-:Y:S02]  /*4e650*/  ISETP.LT.AND P5, PT, R207, c[0x0][0x178], !P1 ;  /* 0x00005e00cf007a0c */ /* 0x000fe40004fa1270 */
[----:B------:R-:W-:Y:S02]  /*4e660*/  ISETP.LT.AND P1, PT, R198, c[0x0][0x178], !P1 ;  /* 0x00005e00c6007a0c */ /* 0x000fe40004f21270 */
[----:B---3--:R-:W-:Y:S02]  /*4e670*/  ISETP.GE.AND P4, PT, R17, c[0x0][0x17c], PT ;  /* 0x00005f0011007a0c */ /* 0x008fe40003f86270 */
[----:B------:R-:W3:Y:S01]  /*4e680*/  LDL.LU R17, [R1+0x1244] ;  /* 0x0012440001117983 */ /* 0x000ee20000300800 */
[C---:B------:R-:W-:Y:S01]  /*4e690*/  IADD3 R15, R13.reuse, c[0x0][0x198], RZ ;  /* 0x000066000d0f7a10 */ /* 0x040fe20007ffe0ff */
[----:B-1----:R-:W-:-:S02]  /*4e6a0*/  IMAD.WIDE R4, R13, 0x4, R8 ;  /* 0x000000040d047825 */ /* 0x002fc400078e0208 */
[----:B------:R1:W-:Y:S04]  /*4e6b0*/  @P2 STG.E [R6.64], R147 ;  /* 0x0000009306002986 */ /* 0x0003e8000c101908 */
[----:B------:R1:W-:Y:S01]  /*4e6c0*/  @P6 STG.E [R4.64], R106 ;  /* 0x0000006a04006986 */ /* 0x0003e2000c101908 */
[----:B------:R-:W-:-:S03]  /*4e6d0*/  ISETP.GE.AND P2, PT, R16, c[0x0][0x17c], PT ;  /* 0x00005f0010007a0c */ /* 0x000fc60003f46270 */
[----:B------:R-:W3:Y:S01]  /*4e6e0*/  LDL.LU R16, [R1+0x124c] ;  /* 0x00124c0001107983 */ /* 0x000ee20000300800 */
[----:B-1----:R-:W-:-:S04]  /*4e6f0*/  IMAD.WIDE R6, R15, 0x4, R8 ;  /* 0x000000040f067825 */ /* 0x002fc800078e0208 */
[----:B------:R-:W-:-:S04]  /*4e700*/  IMAD.WIDE R4, R13, 0x4, R10 ;  /* 0x000000040d047825 */ /* 0x000fc800078e020a */
[----:B------:R-:W-:Y:S01]  /*4e710*/  IMAD.WIDE R12, R15, 0x4, R10 ;  /* 0x000000040f0c7825 */ /* 0x000fe200078e020a */
[----:B------:R1:W-:Y:S04]  /*4e720*/  @P0 STG.E [R4.64], R142 ;  /* 0x0000008e04000986 */ /* 0x0003e8000c101908 */
[----:B------:R1:W-:Y:S04]  /*4e730*/  @P5 STG.E [R6.64], R107 ;  /* 0x0000006b06005986 */ /* 0x0003e8000c101908 */
[----:B------:R1:W-:Y:S01]  /*4e740*/  @P1 STG.E [R12.64], R143 ;  /* 0x0000008f0c001986 */ /* 0x0003e2000c101908 */
[----:B----4-:R-:W-:-:S03]  /*4e750*/  ISETP.GE.AND P0, PT, R14, c[0x0][0x17c], PT ;  /* 0x00005f000e007a0c */ /* 0x010fc60003f06270 */
[----:B------:R-:W4:Y:S01]  /*4e760*/  LDL.LU R14, [R1+0x1248] ;  /* 0x00124800010e7983 */ /* 0x000f220000300800 */
[----:B--2---:R-:W-:-:S03]  /*4e770*/  ISETP.GE.AND P1, PT, R2, c[0x0][0x17c], PT ;  /* 0x00005f0002007a0c */ /* 0x004fc60003f26270 */
[----:B------:R-:W2:Y:S01]  /*4e780*/  LDL.LU R2, [R1+0x1240] ;  /* 0x0012400001027983 */ /* 0x000ea20000300800 */
[----:B------:R-:W-:Y:S02]  /*4e790*/  ISETP.LT.AND P6, PT, R207, c[0x0][0x178], !P3 ;  /* 0x00005e00cf007a0c */ /* 0x000fe40005fc1270 */
[----:B------:R-:W-:Y:S01]  /*4e7a0*/  IADD3 R15, R15, c[0x0][0x198], RZ ;  /* 0x000066000f0f7a10 */ /* 0x000fe20007ffe0ff */
[----:B------:R-:W4:Y:S01]  /*4e7b0*/  LDL.LU R37, [R1+0x1234] ;  /* 0x0012340001257983 */ /* 0x000f220000300800 */
[----:B------:R-:W-:Y:S02]  /*4e7c0*/  ISETP.LT.AND P3, PT, R198, c[0x0][0x178], !P3 ;  /* 0x00005e00c6007a0c */ /* 0x000fe40005f61270 */
[----:B------:R-:W-:Y:S01]  /*4e7d0*/  ISETP.LT.AND P5, PT, R207, c[0x0][0x178], !P4 ;  /* 0x00005e00cf007a0c */ /* 0x000fe200067a1270 */
[----:B-1----:R-:W-:-:S04]  /*4e7e0*/  IMAD.WIDE R4, R15, 0x4, R8 ;  /* 0x000000040f047825 */ /* 0x002fc800078e0208 */
[C---:B------:R-:W-:Y:S01]  /*4e7f0*/  IMAD.WIDE R6, R15.reuse, 0x4, R10 ;  /* 0x000000040f067825 */ /* 0x040fe200078e020a */
[----:B------:R-:W-:Y:S01]  /*4e800*/  IADD3 R15, R15, c[0x0][0x198], RZ ;  /* 0x000066000f0f7a10 */ /* 0x000fe20007ffe0ff */
[----:B------:R1:W-:Y:S01]  /*4e810*/  @P6 STG.E [R4.64], R70 ;  /* 0x0000004604006986 */ /* 0x0003e2000c101908 */
[C---:B------:R-:W-:Y:S02]  /*4e820*/  ISETP.LT.AND P4, PT, R198.reuse, c[0x0][0x178], !P4 ;  /* 0x00005e00c6007a0c */ /* 0x040fe40006781270 */
[----:B------:R-:W-:Y:S01]  /*4e830*/  ISETP.LT.AND P6, PT, R207, c[0x0][0x178], !P2 ;  /* 0x00005e00cf007a0c */ /* 0x000fe200057c1270 */
[----:B------:R1:W-:Y:S01]  /*4e840*/  @P3 STG.E [R6.64], R138 ;  /* 0x0000008a06003986 */ /* 0x0003e2000c101908 */
[----:B------:R-:W-:Y:S02]  /*4e850*/  ISETP.LT.AND P2, PT, R198, c[0x0][0x178], !P2 ;  /* 0x00005e00c6007a0c */ /* 0x000fe40005741270 */
[C---:B------:R-:W-:Y:S01]  /*4e860*/  IADD3 R13, R15.reuse, c[0x0][0x198], RZ ;  /* 0x000066000f0d7a10 */ /* 0x040fe20007ffe0ff */
[----:B------:R-:W4:Y:S01]  /*4e870*/  LDL.LU R20, [R1+0x1230] ;  /* 0x0012300001147983 */ /* 0x000f220000300800 */
[----:B-1----:R-:W-:-:S03]  /*4e880*/  IMAD.WIDE R4, R15, 0x4, R8 ;  /* 0x000000040f047825 */ /* 0x002fc600078e0208 */
[----:B------:R-:W4:Y:S04]  /*4e890*/  LDL.LU R36, [R1+0x122c] ;  /* 0x00122c0001247983 */ /* 0x000f280000300800 */
[----:B------:R1:W-:Y:S01]  /*4e8a0*/  @P5 STG.E [R4.64], R71 ;  /* 0x0000004704005986 */ /* 0x0003e2000c101908 */
[----:B------:R-:W-:Y:S01]  /*4e8b0*/  ISETP.LT.AND P5, PT, R207, c[0x0][0x178], !P0 ;  /* 0x00005e00cf007a0c */ /* 0x000fe200047a1270 */
[----:B------:R-:W-:Y:S01]  /*4e8c0*/  IMAD.WIDE R6, R15, 0x4, R10 ;  /* 0x000000040f067825 */ /* 0x000fe200078e020a */
[----:B------:R-:W-:Y:S02]  /*4e8d0*/  ISETP.LT.AND P0, PT, R198, c[0x0][0x178], !P0 ;  /* 0x00005e00c6007a0c */ /* 0x000fe40004701270 */
[----:B---3--:R-:W-:Y:S02]  /*4e8e0*/  ISETP.GE.AND P3, PT, R17, c[0x0][0x17c], PT ;  /* 0x00005f0011007a0c */ /* 0x008fe40003f66270 */
[C---:B------:R-:W-:Y:S01]  /*4e8f0*/  IADD3 R17, R13.reuse, c[0x0][0x198], RZ ;  /* 0x000066000d117a10 */ /* 0x040fe20007ffe0ff */
[----:B-1----:R-:W-:Y:S01]  /*4e900*/  IMAD.WIDE R4, R13, 0x4, R8 ;  /* 0x000000040d047825 */ /* 0x002fe200078e0208 */
[----:B------:R1:W-:Y:S02]  /*4e910*/  @P4 STG.E [R6.64], R139 ;  /* 0x0000008b06004986 */ /* 0x0003e4000c101908 */
[----:B------:R-:W-:-:S02]  /*4e920*/  IADD3 R21, R17, c[0x0][0x198], RZ ;  /* 0x0000660011157a10 */ /* 0x000fc40007ffe0ff */
[----:B------:R3:W-:Y:S01]  /*4e930*/  @P6 STG.E [R4.64], R22 ;  /* 0x0000001604006986 */ /* 0x0007e2000c101908 */
[----:B-1----:R-:W-:Y:S01]  /*4e940*/  IMAD.WIDE R6, R13, 0x4, R10 ;  /* 0x000000040d067825 */ /* 0x002fe200078e020a */
[----:B------:R-:W-:-:S03]  /*4e950*/  ISETP.GE.AND P4, PT, R16, c[0x0][0x17c], PT ;  /* 0x00005f0010007a0c */ /* 0x000fc60003f86270 */
[C---:B------:R-:W-:Y:S01]  /*4e960*/  IMAD.WIDE R12, R17.reuse, 0x4, R8 ;  /* 0x00000004110c7825 */ /* 0x040fe200078e0208 */
[----:B------:R1:W-:Y:S03]  /*4e970*/  @P2 STG.E [R6.64], R90 ;  /* 0x0000005a06002986 */ /* 0x0003e6000c101908 */
[----:B------:R-:W-:Y:S01]  /*4e980*/  IMAD.WIDE R16, R17, 0x4, R10 ;  /* 0x0000000411107825 */ /* 0x000fe200078e020a */
[----:B------:R1:W-:Y:S04]  /*4e990*/  @P5 STG.E [R12.64], R23 ;  /* 0x000000170c005986 */ /* 0x0003e8000c101908 */
[----:B------:R-:W-:Y:S01]  /*4e9a0*/  @P0 STG.E [R16.64], R91 ;  /* 0x0000005b10000986 */ /* 0x000fe2000c101908 */
[----:B--2---:R-:W-:-:S03]  /*4e9b0*/  ISETP.GE.AND P0, PT, R2, c[0x0][0x17c], PT ;  /* 0x00005f0002007a0c */ /* 0x004fc60003f06270 */
[----:B------:R-:W2:Y:S01]  /*4e9c0*/  LDL.LU R2, [R1+0x1220] ;  /* 0x0012200001027983 */ /* 0x000ea20000300800 */
[----:B------:R-:W-:Y:S02]  /*4e9d0*/  ISETP.LT.AND P6, PT, R207, c[0x0][0x178], !P1 ;  /* 0x00005e00cf007a0c */ /* 0x000fe40004fc1270 */
[----:B------:R-:W-:Y:S01]  /*4e9e0*/  ISETP.LT.AND P1, PT, R198, c[0x0][0x178], !P1 ;  /* 0x00005e00c6007a0c */ /* 0x000fe20004f21270 */
[----:B---3--:R-:W-:Y:S01]  /*4e9f0*/  IMAD.WIDE R4, R21, 0x4, R10 ;  /* 0x0000000415047825 */ /* 0x008fe200078e020a */
[----:B------:R-:W-:Y:S01]  /*4ea00*/  ISETP.LT.AND P5, PT, R207, c[0x0][0x178], !P3 ;  /* 0x00005e00cf007a0c */ /* 0x000fe20005fa1270 */
[----:B------:R-:W3:Y:S01]  /*4ea10*/  LDL.LU R22, [R1+0x1214] ;  /* 0x0012140001167983 */ /* 0x000ee20000300800 */
[----:B----4-:R-:W-:Y:S01]  /*4ea20*/  ISETP.GE.AND P2, PT, R14, c[0x0][0x17c], PT ;  /* 0x00005f000e007a0c */ /* 0x010fe20003f46270 */
[C---:B------:R-:W-:Y:S01]  /*4ea30*/  IMAD.WIDE R14, R21.reuse, 0x4, R8 ;  /* 0x00000004150e7825 */ /* 0x040fe200078e0208 */
[----:B------:R-:W-:Y:S02]  /*4ea40*/  IADD3 R21, R21, c[0x0][0x198], RZ ;  /* 0x0000660015157a10 */ /* 0x000fe40007ffe0ff */
[----:B------:R-:W-:-:S03]  /*4ea50*/  ISETP.LT.AND P3, PT, R198, c[0x0][0x178], !P3 ;  /* 0x00005e00c6007a0c */ /* 0x000fc60005f61270 */
[----:B-1----:R-:W-:Y:S01]  /*4ea60*/  IMAD.WIDE R6, R21, 0x4, R8 ;  /* 0x0000000415067825 */ /* 0x002fe200078e0208 */
[----:B------:R1:W-:Y:S01]  /*4ea70*/  @P6 STG.E [R14.64], R18 ;  /* 0x000000120e006986 */ /* 0x0003e2000c101908 */
[----:B------:R-:W-:Y:S02]  /*4ea80*/  ISETP.LT.AND P6, PT, R207, c[0x0][0x178], !P4 ;  /* 0x00005e00cf007a0c */ /* 0x000fe400067c1270 */
[C---:B------:R-:W-:Y:S01]  /*4ea90*/  IMAD.WIDE R12, R21.reuse, 0x4, R10 ;  /* 0x00000004150c7825 */ /* 0x040fe200078e020a */
[----:B------:R4:W-:Y:S01]  /*4eaa0*/  @P1 STG.E [R4.64], R86 ;  /* 0x0000005604001986 */ /* 0x0009e2000c101908 */
[----:B------:R-:W-:Y:S02]  /*4eab0*/  ISETP.LT.AND P4, PT, R198, c[0x0][0x178], !P4 ;  /* 0x00005e00c6007a0c */ /* 0x000fe40006781270 */
[----:B------:R-:W-:Y:S01]  /*4eac0*/  IADD3 R21, R21, c[0x0][0x198], RZ ;  /* 0x0000660015157a10 */ /* 0x000fe20007ffe0ff */
[----:B------:R4:W-:Y:S01]  /*4ead0*/  @P5 STG.E [R6.64], R19 ;  /* 0x0000001306005986 */ /* 0x0009e2000c101908 */
[----:B------:R-:W-:-:S02]  /*4eae0*/  ISETP.LT.AND P5, PT, R207, c[0x0][0x178], !P2 ;  /* 0x00005e00cf007a0c */ /* 0x000fc400057a1270 */
[----:B------:R-:W-:Y:S02]  /*4eaf0*/  ISETP.LT.AND P2, PT, R198, c[0x0][0x178], !P2 ;  /* 0x00005e00c6007a0c */ /* 0x000fe40005741270 */
[C---:B------:R-:W-:Y:S01]  /*4eb00*/  IADD3 R23, R21.reuse, c[0x0][0x198], RZ ;  /* 0x0000660015177a10 */ /* 0x040fe20007ffe0ff */
[C---:B-1----:R-:W-:Y:S01]  /*4eb10*/  IMAD.WIDE R14, R21.reuse, 0x4, R8 ;  /* 0x00000004150e7825 */ /* 0x042fe200078e0208 */
[----:B------:R1:W-:Y:S03]  /*4eb20*/  @P3 STG.E [R12.64], R87 ;  /* 0x000000570c003986 */ /* 0x0003e6000c101908 */
[----:B----4-:R-:W-:Y:S01]  /*4eb30*/  IMAD.WIDE R4, R21, 0x4, R10 ;  /* 0x0000000415047825 */ /* 0x010fe200078e020a */
[----:B------:R-:W-:-:S03]  /*4eb40*/  ISETP.GE.AND P1, PT, R37, c[0x0][0x17c], PT ;  /* 0x00005f0025007a0c */ /* 0x000fc60003f26270 */
[C---:B------:R-:W-:Y:S01]  /*4eb50*/  IMAD.WIDE R16, R23.reuse, 0x4, R8 ;  /* 0x0000000417107825 */ /* 0x040fe200078e0208 */
[----:B------:R-:W-:Y:S03]  /*4eb60*/  @P6 STG.E [R14.64], R176 ;  /* 0x000000b00e006986 */ /* 0x000fe6000c101908 */
[----:B------:R-:W-:Y:S01]  /*4eb70*/  IMAD.WIDE R6, R23, 0x4, R10 ;  /* 0x0000000417067825 */ /* 0x000fe200078e020a */
[----:B------:R4:W-:Y:S01]  /*4eb80*/  @P4 STG.E [R4.64], R212 ;  /* 0x000000d404004986 */ /* 0x0009e2000c101908 */
[----:B------:R-:W-:-:S03]  /*4eb90*/  ISETP.GE.AND P3, PT, R20, c[0x0][0x17c], PT ;  /* 0x00005f0014007a0c */ /* 0x000fc60003f66270 */
[----:B------:R-:W-:Y:S01]  /*4eba0*/  @P5 STG.E [R16.64], R177 ;  /* 0x000000b110005986 */ /* 0x000fe2000c101908 */
[----:B------:R-:W-:-:S03]  /*4ebb0*/  ISETP.LT.AND P5, PT, R198, c[0x0][0x178], !P1 ;  /* 0x00005e00c6007a0c */ /* 0x000fc60004fa1270 */
[----:B------:R1:W-:Y:S01]  /*4ebc0*/  @P2 STG.E [R6.64], R213 ;  /* 0x000000d506002986 */ /* 0x0003e2000c101908 */
[----:B------:R-:W-:-:S03]  /*4ebd0*/  ISETP.LT.AND P2, PT, R207, c[0x0][0x178], !P1 ;  /* 0x00005e00cf007a0c */ /* 0x000fc60004f41270 */
[----:B------:R-:W3:Y:S04]  /*4ebe0*/  LDL.LU R20, [R1+0x1210] ;  /* 0x0012100001147983 */ /* 0x000ee80000300800 */
[----:B------:R-:W3:Y:S01]  /*4ebf0*/  LDL.LU R18, [R1+0x1208] ;  /* 0x0012080001127983 */ /* 0x000ee20000300800 */
[----:B--2---:R-:W-:-:S03]  /*4ec00*/  ISETP.GE.AND P1, PT, R2, c[0x0][0x17c], PT ;  /* 0x00005f0002007a0c */ /* 0x004fc60003f26270 */
[----:B------:R-:W2:Y:S01]  /*4ec10*/  LDL.LU R2, [R1+0x1204] ;  /* 0x0012040001027983 */ /* 0x000ea20000300800 */
[----:B------:R-:W-:Y:S02]  /*4ec20*/  ISETP.LT.AND P6, PT, R207, c[0x0][0x178], !P0 ;  /* 0x00005e00cf007a0c */ /* 0x000fe400047c1270 */
[----:B------:R-:W-:Y:S02]  /*4ec30*/  IADD3 R23, R23, c[0x0][0x198], RZ ;  /* 0x0000660017177a10 */ /* 0x000fe40007ffe0ff */
[----:B------:R-:W-:Y:S02]  /*4ec40*/  ISETP.LT.AND P0, PT, R198, c[0x0][0x178], !P0 ;  /* 0x00005e00c6007a0c */ /* 0x000fe40004701270 */
[C---:B------:R-:W-:Y:S01]  /*4ec50*/  IADD3 R19, R23.reuse, c[0x0][0x198], RZ ;  /* 0x0000660017137a10 */ /* 0x040fe20007ffe0ff */
[----:B-1----:R-:W-:-:S04]  /*4ec60*/  IMAD.WIDE R12, R23, 0x4, R8 ;  /* 0x00000004170c7825 */ /* 0x002fc800078e0208 */
[----:B----4-:R-:W-:Y:S01]  /*4ec70*/  IMAD.WIDE R4, R23, 0x4, R10 ;  /* 0x0000000417047825 */ /* 0x010fe200078e020a */
[----:B------:R-:W-:-:S03]  /*4ec80*/  ISETP.GE.AND P4, PT, R36, c[0x0][0x17c], PT ;  /* 0x00005f0024007a0c */ /* 0x000fc60003f86270 */
[C---:B------:R-:W-:Y:S01]  /*4ec90*/  IMAD.WIDE R14, R19.reuse, 0x4, R8 ;  /* 0x00000004130e7825 */ /* 0x040fe200078e0208 */
[----:B------:R1:W-:Y:S03]  /*4eca0*/  @P6 STG.E [R12.64], R172 ;  /* 0x000000ac0c006986 */ /* 0x0003e6000c101908 */
[C---:B------:R-:W-:Y:S01]  /*4ecb0*/  IMAD.WIDE R6, R19.reuse, 0x4, R10 ;  /* 0x0000000413067825 */ /* 0x040fe200078e020a */
[----:B------:R4:W-:Y:S01]  /*4ecc0*/  @P0 STG.E [R4.64], R208 ;  /* 0x000000d004000986 */ /* 0x0009e2000c101908 */
[----:B------:R-:W-:Y:S02]  /*4ecd0*/  IADD3 R19, R19, c[0x0][0x198], RZ ;  /* 0x0000660013137a10 */ /* 0x000fe40007ffe0ff */
[----:B------:R-:W-:Y:S01]  /*4ece0*/  ISETP.LT.AND P6, PT, R207, c[0x0][0x178], !P3 ;  /* 0x00005e00cf007a0c */ /* 0x000fe20005fc1270 */
[----:B------:R-:W-:Y:S01]  /*4ecf0*/  @P2 STG.E [R14.64], R173 ;  /* 0x000000ad0e002986 */ /* 0x000fe2000c101908 */
[----:B------:R-:W-:-:S03]  /*4ed00*/  ISETP.LT.AND P3, PT, R198, c[0x0][0x178], !P3 ;  /* 0x00005e00c6007a0c */ /* 0x000fc60005f61270 */
[----:B------:R3:W-:Y:S01]  /*4ed10*/  @P5 STG.E [R6.64], R209 ;  /* 0x000000d106005986 */ /* 0x0007e2000c101908 */
[----:B------:R-:W-:Y:S01]  /*4ed20*/  ISETP.LT.AND P5, PT, R207, c[0x0][0x178], !P4 ;  /* 0x00005e00cf007a0c */ /* 0x000fe200067a1270 */
[C---:B-1----:R-:W-:Y:S01]  /*4ed30*/  IMAD.WIDE R12, R19.reuse, 0x4, R8 ;  /* 0x00000004130c7825 */ /* 0x042fe200078e0208 */
[----:B------:R-:W-:Y:S02]  /*4ed40*/  ISETP.LT.AND P4, PT, R198, c[0x0][0x178], !P4 ;  /* 0x00005e00c6007a0c */ /* 0x000fe40006781270 */
[----:B---3--:R-:W-:Y:S01]  /*4ed50*/  ISETP.GE.AND P0, PT, R22, c[0x0][0x17c], PT ;  /* 0x00005f0016007a0c */ /* 0x008fe20003f06270 */
[C---:B------:R-:W-:Y:S01]  /*4ed60*/  IMAD.WIDE R16, R19.reuse, 0x4, R10 ;  /* 0x0000000413107825 */ /* 0x040fe200078e020a */
[----:B------:R-:W3:Y:S01]  /*4ed70*/  LDL.LU R22, [R1+0x11f8] ;  /* 0x0011f80001167983 */ /* 0x000ee20000300800 */
[----:B------:R-:W-:-:S05]  /*4ed80*/  IADD3 R19, R19, c[0x0][0x198], RZ ;  /* 0x0000660013137a10 */ /* 0x000fca0007ffe0ff */
[C---:B----4-:R-:W-:Y:S01]  /*4ed90*/  IMAD.WIDE R4, R19.reuse, 0x4, R8 ;  /* 0x0000000413047825 */ /* 0x050fe200078e0208 */
[----:B------:R1:W-:Y:S03]  /*4eda0*/  @P6 STG.E [R12.64], R168 ;  /* 0x000000a80c006986 */ /* 0x0003e6000c101908 */
[----:B------:R-:W-:Y:S01]  /*4edb0*/  IMAD.WIDE R6, R19, 0x4, R10 ;  /* 0x0000000413067825 */ /* 0x000fe200078e020a */
[----:B------:R4:W-:Y:S01]  /*4edc0*/  @P3 STG.E [R16.64], R200 ;  /* 0x000000c810003986 */ /* 0x0009e2000c101908 */
[----:B------:R-:W-:Y:S02]  /*4edd0*/  ISETP.LT.AND P3, PT, R207, c[0x0][0x178], !P1 ;  /* 0x00005e00cf007a0c */ /* 0x000fe40004f61270 */
[----:B------:R-:W-:Y:S01]  /*4ede0*/  ISETP.LT.AND P6, PT, R198, c[0x0][0x178], !P1 ;  /* 0x00005e00c6007a0c */ /* 0x000fe20004fc1270 */
[----:B------:R-:W-:Y:S01]  /*4edf0*/  @P5 STG.E [R4.64], R169 ;  /* 0x000000a904005986 */ /* 0x000fe2000c101908 */
[----:B------:R-:W-:-:S03]  /*4ee00*/  ISETP.GE.AND P2, PT, R20, c[0x0][0x17c], PT ;  /* 0x00005f0014007a0c */ /* 0x000fc60003f46270 */
[----:B------:R-:W3:Y:S01]  /*4ee10*/  LDL.LU R20, [R1+0x11f0] ;  /* 0x0011f00001147983 */ /* 0x000ee20000300800 */
[----:B------:R-:W-:-:S03]  /*4ee20*/  ISETP.GE.AND P1, PT, R18, c[0x0][0x17c], PT ;  /* 0x00005f0012007a0c */ /* 0x000fc60003f26270 */
[----:B------:R1:W-:Y:S04]  /*4ee30*/  @P4 STG.E [R6.64], R201 ;  /* 0x000000c906004986 */ /* 0x0003e8000c101908 */
[----:B------:R-:W3:Y:S01]  /*4ee40*/  LDL.LU R18, [R1+0x11e4] ;  /* 0x0011e40001127983 */ /* 0x000ee20000300800 */
[----:B--2---:R-:W-:-:S03]  /*4ee50*/  ISETP.GE.AND P4, PT, R2, c[0x0][0x17c], PT ;  /* 0x00005f0002007a0c */ /* 0x004fc60003f86270 */
[----:B------:R-:W2:Y:S01]  /*4ee60*/  LDL.LU R2, [R1+0x11e0] ;  /* 0x0011e00001027983 */ /* 0x000ea20000300800 */
[----:B------:R-:W-:Y:S02]  /*4ee70*/  IADD3 R21, R19, c[0x0][0x198], RZ ;  /* 0x0000660013157a10 */ /* 0x000fe40007ffe0ff */
[----:B------:R-:W-:-:S03]  /*4ee80*/  ISETP.LT.AND P5, PT, R207, c[0x0][0x178], !P0 ;  /* 0x00005e00cf007a0c */ /* 0x000fc600047a1270 */
[----:B------:R-:W-:-:S04]  /*4ee90*/  IMAD.WIDE R14, R21, 0x4, R8 ;  /* 0x00000004150e7825 */ /* 0x000fc800078e0208 */
[C---:B-1----:R-:W-:Y:S01]  /*4eea0*/  IMAD.WIDE R12, R21.reuse, 0x4, R10 ;  /* 0x00000004150c7825 */ /* 0x042fe200078e020a */
[----:B------:R-:W-:Y:S01]  /*4eeb0*/  IADD3 R21, R21, c[0x0][0x198], RZ ;  /* 0x0000660015157a10 */ /* 0x000fe20007ffe0ff */
[----:B------:R-:W-:Y:S01]  /*4eec0*/  @P3 STG.E [R14.64], R120 ;  /* 0x000000780e003986 */ /* 0x000fe2000c101908 */
[----:B------:R-:W-:-:S03]  /*4eed0*/  ISETP.LT.AND P0, PT, R198, c[0x0][0x178], !P0 ;  /* 0x00005e00c6007a0c */ /* 0x000fc60004701270 */
[C-C-:B----4-:R-:W-:Y:S01]  /*4eee0*/  IMAD.WIDE R16, R21.reuse, 0x4, R8.reuse ;  /* 0x0000000415107825 */ /* 0x150fe200078e0208 */
[----:B------:R-:W-:Y:S01]  /*4eef0*/  IADD3 R19, R21, c[0x0][0x198], RZ ;  /* 0x0000660015137a10 */ /* 0x000fe20007ffe0ff */
[----:B------:R1:W-:Y:S01]  /*4ef00*/  @P6 STG.E [R12.64], R184 ;  /* 0x000000b80c006986 */ /* 0x0003e2000c101908 */
[C---:B------:R-:W-:Y:S02]  /*4ef10*/  ISETP.LT.AND P3, PT, R207.reuse, c[0x0][0x178], !P2 ;  /* 0x00005e00cf007a0c */ /* 0x040fe40005761270 */
[----:B------:R-:W-:Y:S01]  /*4ef20*/  ISETP.LT.AND P6, PT, R198, c[0x0][0x178], !P2 ;  /* 0x00005e00c6007a0c */ /* 0x000fe200057c1270 */
[----:B------:R4:W-:Y:S01]  /*4ef30*/  @P5 STG.E [R16.64], R121 ;  /* 0x0000007910005986 */ /* 0x0009e2000c101908 */
[----:B------:R-:W-:Y:S01]  /*4ef40*/  ISETP.LT.AND P5, PT, R207, c[0x0][0x178], !P1 ;  /* 0x00005e00cf007a0c */ /* 0x000fe20004fa1270 */
[----:B------:R-:W-:-:S04]  /*4ef50*/  IMAD.WIDE R6, R19, 0x4, R8 ;  /* 0x0000000413067825 */ /* 0x000fc800078e0208 */
[C-C-:B-1----:R-:W-:Y:S01]  /*4ef60*/  IMAD.WIDE R12, R19.reuse, 0x4, R10.reuse ;  /* 0x00000004130c7825 */ /* 0x142fe200078e020a */
[----:B------:R-:W-:Y:S02]  /*4ef70*/  IADD3 R19, R19, c[0x0][0x198], RZ ;  /* 0x0000660013137a10 */ /* 0x000fe40007ffe0ff */
[----:B---3--:R-:W-:Y:S02]  /*4ef80*/  ISETP.GE.AND P2, PT, R22, c[0x0][0x17c], PT ;  /* 0x00005f0016007a0c */ /* 0x008fe40003f46270 */
[----:B------:R-:W3:Y:S01]  /*4ef90*/  LDL.LU R22, [R1+0x11dc] ;  /* 0x0011dc0001167983 */ /* 0x000ee20000300800 */
[----:B------:R-:W-:-:S04]  /*4efa0*/  IMAD.WIDE R4, R21, 0x4, R10 ;  /* 0x0000000415047825 */ /* 0x000fc800078e020a */
[----:B------:R-:W-:Y:S01]  /*4efb0*/  IMAD.WIDE R14, R19, 0x4, R8 ;  /* 0x00000004130e7825 */ /* 0x000fe200078e0208 */
[----:B------:R1:W-:Y:S04]  /*4efc0*/  @P0 STG.E [R4.64], R185 ;  /* 0x000000b904000986 */ /* 0x0003e8000c101908 */
[----:B------:R1:W-:Y:S04]  /*4efd0*/  @P3 STG.E [R6.64], R116 ;  /* 0x0000007406003986 */ /* 0x0003e8000c101908 */
[----:B------:R1:W-:Y:S01]  /*4efe0*/  @P6 STG.E [R12.64], R180 ;  /* 0x000000b40c006986 */ /* 0x0003e2000c101908 */
[----:B------:R-:W-:-:S03]  /*4eff0*/  ISETP.GE.AND P0, PT, R20, c[0x0][0x17c], PT ;  /* 0x00005f0014007a0c */ /* 0x000fc60003f06270 */
[----:B------:R1:W-:Y:S04]  /*4f000*/  @P5 STG.E [R14.64], R117 ;  /* 0x000000750e005986 */ /* 0x0003e8000c101908 */
[----:B------:R-:W3:Y:S01]  /*4f010*/  LDL.LU R20, [R1+0x11d0] ;  /* 0x0011d00001147983 */ /* 0x000ee20000300800 */
[----:B------:R-:W-:-:S03]  /*4f020*/  ISETP.GE.AND P3, PT, R18, c[0x0][0x17c], PT ;  /* 0x00005f0012007a0c */ /* 0x000fc60003f66270 */
[----:B------:R-:W3:Y:S01]  /*4f030*/  LDL.LU R18, [R1+0x11c4] ;  /* 0x0011c40001127983 */ /* 0x000ee20000300800 */
[----:B--2---:R-:W-:-:S03]  /*4f040*/  ISETP.GE.AND P5, PT, R2, c[0x0][0x17c], PT ;  /* 0x00005f0002007a0c */ /* 0x004fc60003fa6270 */
[----:B------:R-:W2:Y:S01]  /*4f050*/  LDL.LU R2, [R1+0x11c0] ;  /* 0x0011c00001027983 */ /* 0x000ea20000300800 */
[C---:B------:R-:W-:Y:S01]  /*4f060*/  ISETP.LT.AND P1, PT, R198.reuse, c[0x0][0x178], !P1 ;  /* 0x00005e00c6007a0c */ /* 0x040fe20004f21270 */
[----:B----4-:R-:W-:Y:S01]  /*4f070*/  IMAD.WIDE R16, R19, 0x4, R10 ;  /* 0x0000000413107825 */ /* 0x010fe200078e020a */
[----:B------:R-:W-:Y:S02]  /*4f080*/  ISETP.LT.AND P6, PT, R207, c[0x0][0x178], !P4 ;  /* 0x00005e00cf007a0c */ /* 0x000fe400067c1270 */
[----:B------:R-:W-:Y:S02]  /*4f090*/  ISETP.LT.AND P4, PT, R198, c[0x0][0x178], !P4 ;  /* 0x00005e00c6007a0c */ /* 0x000fe40006781270 */
[----:B------:R-:W-:-:S07]  /*4f0a0*/  IADD3 R19, R19, c[0x0][0x198], RZ ;  /* 0x0000660013137a10 */ /* 0x000fce0007ffe0ff */
[----:B------:R4:W-:Y:S01]  /*4f0b0*/  @P1 STG.E [R16.64], R181 ;  /* 0x000000b510001986 */ /* 0x0009e2000c101908 */
[----:B------:R-:W-:Y:S02]  /*4f0c0*/  ISETP.LT.AND P1, PT, R207, c[0x0][0x178], !P2 ;  /* 0x00005e00cf007a0c */ /* 0x000fe40005721270 */
[----:B------:R-:W-:Y:S02]  /*4f0d0*/  ISETP.LT.AND P2, PT, R198, c[0x0][0x178], !P2 ;  /* 0x00005e00c6007a0c */ /* 0x000fe40005741270 */
[C---:B------:R-:W-:Y:S01]  /*4f0e0*/  IADD3 R21, R19.reuse, c[0x0][0x198], RZ ;  /* 0x0000660013157a10 */ /* 0x040fe20007ffe0ff */
[----:B-1----:R-:W-:-:S04]  /*4f0f0*/  IMAD.WIDE R4, R19, 0x4, R8 ;  /* 0x0000000413047825 */ /* 0x002fc800078e0208 */
[----:B------:R-:W-:Y:S01]  /*4f100*/  IMAD.WIDE R6, R19, 0x4, R10 ;  /* 0x0000000413067825 */ /* 0x000fe200078e020a */
[----:B------:R1:W-:Y:S03]  /*4f110*/  @P6 STG.E [R4.64], R72 ;  /* 0x0000004804006986 */ /* 0x0003e6000c101908 */
[C---:B------:R-:W-:Y:S01]  /*4f120*/  IMAD.WIDE R12, R21.reuse, 0x4, R8 ;  /* 0x00000004150c7825 */ /* 0x040fe200078e0208 */
[----:B------:R1:W-:Y:S03]  /*4f130*/  @P4 STG.E [R6.64], R152 ;  /* 0x0000009806004986 */ /* 0x0003e6000c101908 */
[----:B------:R-:W-:Y:S01]  /*4f140*/  IMAD.WIDE R14, R21, 0x4, R10 ;  /* 0x00000004150e7825 */ /* 0x000fe200078e020a */
[----:B------:R-:W-:Y:S01]  /*4f150*/  ISETP.LT.AND P6, PT, R207, c[0x0][0x178], !P0 ;  /* 0x00005e00cf007a0c */ /* 0x000fe200047c1270 */
[----:B------:R1:W-:Y:S01]  /*4f160*/  @P1 STG.E [R12.64], R73 ;  /* 0x000000490c001986 */ /* 0x0003e2000c101908 */
[----:B------:R-:W-:-:S02]  /*4f170*/  IADD3 R21, R21, c[0x0][0x198], RZ ;  /* 0x0000660015157a10 */ /* 0x000fc40007ffe0ff */
[C---:B------:R-:W-:Y:S01]  /*4f180*/  ISETP.LT.AND P0, PT, R198.reuse, c[0x0][0x178], !P0 ;  /* 0x00005e00c6007a0c */ /* 0x040fe20004701270 */
[----:B------:R1:W-:Y:S01]  /*4f190*/  @P2 STG.E [R14.64], R153 ;  /* 0x000000990e002986 */ /* 0x0003e2000c101908 */
[----:B------:R-:W-:Y:S02]  /*4f1a0*/  ISETP.LT.AND P2, PT, R207, c[0x0][0x178], !P3 ;  /* 0x00005e00cf007a0c */ /* 0x000fe40005f41270 */
[----:B------:R-:W-:Y:S02]  /*4f1b0*/  ISETP.LT.AND P3, PT, R198, c[0x0][0x178], !P3 ;  /* 0x00005e00c6007a0c */ /* 0x000fe40005f61270 */
[----:B---3--:R-:W-:Y:S02]  /*4f1c0*/  ISETP.GE.AND P4, PT, R22, c[0x0][0x17c], PT ;  /* 0x00005f0016007a0c */ /* 0x008fe40003f86270 */
[----:B------:R-:W3:Y:S01]  /*4f1d0*/  LDL.LU R22, [R1+0x11b8] ;  /* 0x0011b80001167983 */ /* 0x000ee20000300800 */
[C---:B------:R-:W-:Y:S01]  /*4f1e0*/  IADD3 R19, R21.reuse, c[0x0][0x198], RZ ;  /* 0x0000660015137a10 */ /* 0x040fe20007ffe0ff */
[----:B----4-:R-:W-:-:S04]  /*4f1f0*/  IMAD.WIDE R16, R21, 0x4, R8 ;  /* 0x0000000415107825 */ /* 0x010fc800078e0208 */
[----:B-1----:R-:W-:Y:S01]  /*4f200*/  IMAD.WIDE R4, R21, 0x4, R10 ;  /* 0x0000000415047825 */ /* 0x002fe200078e020a */
[----:B------:R1:W-:Y:S03]  /*4f210*/  @P6 STG.E [R16.64], R28 ;  /* 0x0000001c10006986 */ /* 0x0003e6000c101908 */
[C---:B------:R-:W-:Y:S01]  /*4f220*/  IMAD.WIDE R6, R19.reuse, 0x4, R8 ;  /* 0x0000000413067825 */ /* 0x040fe200078e0208 */
[----:B------:R4:W-:Y:S03]  /*4f230*/  @P0 STG.E [R4.64], R96 ;  /* 0x0000006004000986 */ /* 0x0009e6000c101908 */
[----:B------:R-:W-:Y:S01]  /*4f240*/  IMAD.WIDE R12, R19, 0x4, R10 ;  /* 0x00000004130c7825 */ /* 0x000fe200078e020a */
[----:B------:R-:W-:Y:S01]  /*4f250*/  ISETP.GE.AND P1, PT, R20, c[0x0][0x17c], PT ;  /* 0x00005f0014007a0c */ /* 0x000fe20003f26270 */
[----:B------:R-:W-:Y:S01]  /*4f260*/  @P2 STG.E [R6.64], R29 ;  /* 0x0000001d06002986 */ /* 0x000fe2000c101908 */
[----:B------:R-:W-:-:S03]  /*4f270*/  ISETP.GE.AND P0, PT, R18, c[0x0][0x17c], PT ;  /* 0x00005f0012007a0c */ /* 0x000fc60003f06270 */
[----:B------:R-:W3:Y:S04]  /*4f280*/  LDL.LU R20, [R1+0x11b4] ;  /* 0x0011b40001147983 */ /* 0x000ee80000300800 */
[----:B------:R1:W-:Y:S04]  /*4f290*/  @P3 STG.E [R12.64], R97 ;  /* 0x000000610c003986 */ /* 0x0003e8000c101908 */
[----:B------:R-:W3:Y:S01]  /*4f2a0*/  LDL.LU R18, [R1+0x11a8] ;  /* 0x0011a80001127983 */ /* 0x000ee20000300800 */
[----:B--2---:R-:W-:-:S03]  /*4f2b0*/  ISETP.GE.AND P3, PT, R2, c[0x0][0x17c], PT ;  /* 0x00005f0002007a0c */ /* 0x004fc60003f66270 */
[----:B------:R-:W2:Y:S01]  /*4f2c0*/  LDL.LU R2, [R1+0x11a0] ;  /* 0x0011a00001027983 */ /* 0x000ea20000300800 */
[----:B------:R-:W-:Y:S02]  /*4f2d0*/  ISETP.LT.AND P6, PT, R207, c[0x0][0x178], !P5 ;  /* 0x00005e00cf007a0c */ /* 0x000fe40006fc1270 */
[----:B------:R-:W-:Y:S02]  /*4f2e0*/  IADD3 R19, R19, c[0x0][0x198], RZ ;  /* 0x0000660013137a10 */ /* 0x000fe40007ffe0ff */
[----:B------:R-:W-:Y:S02]  /*4f2f0*/  ISETP.LT.AND P5, PT, R198, c[0x0][0x178], !P5 ;  /* 0x00005e00c6007a0c */ /* 0x000fe40006fa1270 */
[----:B------:R-:W-:Y:S01]  /*4f300*/  ISETP.LT.AND P2, PT, R207, c[0x0][0x178], !P4 ;  /* 0x00005e00cf007a0c */ /* 0x000fe20006741270 */
[----:B------:R-:W-:-:S04]  /*4f310*/  IMAD.WIDE R14, R19, 0x4, R8 ;  /* 0x00000004130e7825 */ /* 0x000fc800078e0208 */
[C---:B-1----:R-:W-:Y:S01]  /*4f320*/  IMAD.WIDE R16, R19.reuse, 0x4, R10 ;  /* 0x0000000413107825 */ /* 0x042fe200078e020a */
[----:B------:R-:W-:Y:S01]  /*4f330*/  IADD3 R19, R19, c[0x0][0x198], RZ ;  /* 0x0000660013137a10 */ /* 0x000fe20007ffe0ff */
[----:B------:R1:W-:Y:S01]  /*4f340*/  @P6 STG.E [R14.64], R24 ;  /* 0x000000180e006986 */ /* 0x0003e2000c101908 */
[----:B------:R-:W-:-:S03]  /*4f350*/  ISETP.LT.AND P4, PT, R198, c[0x0][0x178], !P4 ;  /* 0x00005e00c6007a0c */ /* 0x000fc60006781270 */
[C-C-:B----4-:R-:W-:Y:S01]  /*4f360*/  IMAD.WIDE R4, R19.reuse, 0x4, R8.reuse ;  /* 0x0000000413047825 */ /* 0x150fe200078e0208 */
[----:B------:R4:W-:Y:S01]  /*4f370*/  @P5 STG.E [R16.64], R92 ;  /* 0x0000005c10005986 */ /* 0x0009e2000c101908 */
[----:B------:R-:W-:Y:S02]  /*4f380*/  IADD3 R21, R19, c[0x0][0x198], RZ ;  /* 0x0000660013157a10 */ /* 0x000fe40007ffe0ff */
[C---:B------:R-:W-:Y:S01]  /*4f390*/  ISETP.LT.AND P5, PT, R207.reuse, c[0x0][0x178], !P1 ;  /* 0x00005e00cf007a0c */ /* 0x040fe20004fa1270 */
[----:B------:R3:W-:Y:S01]  /*4f3a0*/  @P2 STG.E [R4.64], R25 ;  /* 0x0000001904002986 */ /* 0x0007e2000c101908 */
[C---:B------:R-:W-:Y:S02]  /*4f3b0*/  ISETP.LT.AND P1, PT, R198.reuse, c[0x0][0x178], !P1 ;  /* 0x00005e00c6007a0c */ /* 0x040fe40004f21270 */
[----:B------:R-:W-:Y:S01]  /*4f3c0*/  ISETP.LT.AND P2, PT, R207, c[0x0][0x178], !P0 ;  /* 0x00005e00cf007a0c */ /* 0x000fe20004741270 */
[----:B------:R-:W-:Y:S01]  /*4f3d0*/  IMAD.WIDE R12, R21, 0x4, R8 ;  /* 0x00000004150c7825 */ /* 0x000fe200078e0208 */
[----:B------:R-:W-:-:S03]  /*4f3e0*/  ISETP.LT.AND P0, PT, R198, c[0x0][0x178], !P0 ;  /* 0x00005e00c6007a0c */ /* 0x000fc60004701270 */
[C---:B-1----:R-:W-:Y:S01]  /*4f3f0*/  IMAD.WIDE R14, R21.reuse, 0x4, R10 ;  /* 0x00000004150e7825 */ /* 0x042fe200078e020a */
[----:B------:R-:W-:-:S03]  /*4f400*/  IADD3 R21, R21, c[0x0][0x198], RZ ;  /* 0x0000660015157a10 */ /* 0x000fc60007ffe0ff */
[----:B------:R-:W-:Y:S01]  /*4f410*/  IMAD.WIDE R6, R19, 0x4, R10 ;  /* 0x0000000413067825 */ /* 0x000fe200078e020a */
[----:B---3--:R-:W-:Y:S02]  /*4f420*/  ISETP.GE.AND P6, PT, R22, c[0x0][0x17c], PT ;  /* 0x00005f0016007a0c */ /* 0x008fe40003fc6270 */
[----:B------:R-:W3:Y:S01]  /*4f430*/  LDL.LU R22, [R1+0x1194] ;  /* 0x0011940001167983 */ /* 0x000ee20000300800 */
[----:B----4-:R-:W-:-:S03]  /*4f440*/  IMAD.WIDE R16, R21, 0x4, R8 ;  /* 0x0000000415107825 */ /* 0x010fc600078e0208 */
[----:B------:R1:W-:Y:S01]  /*4f450*/  @P4 STG.E [R6.64], R93 ;  /* 0x0000005d06004986 */ /* 0x0003e2000c101908 */
[----:B------:R-:W-:-:S03]  /*4f460*/  IMAD.WIDE R4, R21, 0x4, R10 ;  /* 0x0000000415047825 */ /* 0x000fc600078e020a */
[----:B------:R4:W-:Y:S04]  /*4f470*/  @P5 STG.E [R12.64], R178 ;  /* 0x000000b20c005986 */ /* 0x0009e8000c101908 */
[----:B------:R1:W-:Y:S04]  /*4f480*/  @P1 STG.E [R14.64], R214 ;  /* 0x000000d60e001986 */ /* 0x0003e8000c101908 */
[----:B------:R1:W-:Y:S01]  /*4f490*/  @P2 STG.E [R16.64], R179 ;  /* 0x000000b310002986 */ /* 0x0003e2000c101908 */
[----:B------:R-:W-:-:S03]  /*4f4a0*/  ISETP.GE.AND P4, PT, R20, c[0x0][0x17c], PT ;  /* 0x00005f0014007a0c */ /* 0x000fc60003f86270 */
[----:B------:R-:W3:Y:S04]  /*4f4b0*/  LDL.LU R20, [R1+0x1190] ;  /* 0x0011900001147983 */ /* 0x000ee80000300800 */
[----:B------:R1:W-:Y:S01]  /*4f4c0*/  @P0 STG.E [R4.64], R215 ;  /* 0x000000d704000986 */ /* 0x0003e2000c101908 */
[----:B------:R-:W-:-:S03]  /*4f4d0*/  ISETP.GE.AND P1, PT, R18, c[0x0][0x17c], PT ;  /* 0x00005f0012007a0c */ /* 0x000fc60003f26270 */
[----:B------:R-:W3:Y:S01]  /*4f4e0*/  LDL.LU R18, [R1+0x118c] ;  /* 0x00118c0001127983 */ /* 0x000ee20000300800 */
[----:B--2---:R-:W-:-:S03]  /*4f4f0*/  ISETP.GE.AND P0, PT, R2, c[0x0][0x17c], PT ;  /* 0x00005f0002007a0c */ /* 0x004fc60003f06270 */
[----:B------:R-:W2:Y:S01]  /*4f500*/  LDL.LU R2, [R1+0x1180] ;  /* 0x0011800001027983 */ /* 0x000ea20000300800 */
[----:B------:R-:W-:Y:S02]  /*4f510*/  ISETP.LT.AND P5, PT, R207, c[0x0][0x178], !P3 ;  /* 0x00005e00cf007a0c */ /* 0x000fe40005fa1270 */
[----:B------:R-:W-:Y:S01]  /*4f520*/  IADD3 R19, R21, c[0x0][0x198], RZ ;  /* 0x0000660015137a10 */ /* 0x000fe20007ffe0ff */
[----:B------:R-:W2:Y:S01]  /*4f530*/  LDL.LU R23, [R1+0x1174] ;  /* 0x0011740001177983 */ /* 0x000ea20000300800 */
[----:B------:R-:W-:Y:S02]  /*4f540*/  ISETP.LT.AND P3, PT, R198, c[0x0][0x178], !P3 ;  /* 0x00005e00c6007a0c */ /* 0x000fe40005f61270 */
[----:B------:R-:W-:Y:S01]  /*4f550*/  ISETP.LT.AND P2, PT, R207, c[0x0][0x178], !P6 ;  /* 0x00005e00cf007a0c */ /* 0x000fe20007741270 */
[----:B-1----:R-:W-:-:S04]  /*4f560*/  IMAD.WIDE R6, R19, 0x4, R8 ;  /* 0x0000000413067825 */ /* 0x002fc800078e0208 */
[C---:B----4-:R-:W-:Y:S01]  /*4f570*/  IMAD.WIDE R12, R19.reuse, 0x4, R10 ;  /* 0x00000004130c7825 */ /* 0x050fe200078e020a */
[----:B------:R-:W-:Y:S01]  /*4f580*/  IADD3 R19, R19, c[0x0][0x198], RZ ;  /* 0x0000660013137a10 */ /* 0x000fe20007ffe0ff */
[----:B------:R1:W-:Y:S01]  /*4f590*/  @P5 STG.E [R6.64], R174 ;  /* 0x000000ae06005986 */ /* 0x0003e2000c101908 */
[----:B------:R-:W-:-:S03]  /*4f5a0*/  ISETP.LT.AND P6, PT, R198, c[0x0][0x178], !P6 ;  /* 0x00005e00c6007a0c */ /* 0x000fc600077c1270 */
[----:B------:R-:W-:Y:S01]  /*4f5b0*/  IMAD.WIDE R14, R19, 0x4, R8 ;  /* 0x00000004130e7825 */ /* 0x000fe200078e0208 */
[----:B------:R4:W-:Y:S01]  /*4f5c0*/  @P3 STG.E [R12.64], R210 ;  /* 0x000000d20c003986 */ /* 0x0009e2000c101908 */
[----:B------:R-:W-:Y:S02]  /*4f5d0*/  ISETP.LT.AND P3, PT, R207, c[0x0][0x178], !P4 ;  /* 0x00005e00cf007a0c */ /* 0x000fe40006761270 */
[C---:B------:R-:W-:Y:S01]  /*4f5e0*/  IMAD.WIDE R16, R19.reuse, 0x4, R10 ;  /* 0x0000000413107825 */ /* 0x040fe200078e020a */
[----:B------:R-:W-:Y:S01]  /*4f5f0*/  ISETP.LT.AND P4, PT, R198, c[0x0][0x178], !P4 ;  /* 0x00005e00c6007a0c */ /* 0x000fe20006781270 */
[----:B------:R2:W-:Y:S01]  /*4f600*/  @P2 STG.E [R14.64], R175 ;  /* 0x000000af0e002986 */ /* 0x0005e2000c101908 */
[----:B------:R-:W-:Y:S02]  /*4f610*/  IADD3 R19, R19, c[0x0][0x198], RZ ;  /* 0x0000660013137a10 */ /* 0x000fe40007ffe0ff */
[----:B------:R-:W-:Y:S02]  /*4f620*/  ISETP.LT.AND P2, PT, R207, c[0x0][0x178], !P1 ;  /* 0x00005e00cf007a0c */ /* 0x000fe40004f41270 */
[C---:B------:R-:W-:Y:S01]  /*4f630*/  IADD3 R21, R19.reuse, c[0x0][0x198], RZ ;  /* 0x0000660013157a10 */ /* 0x040fe20007ffe0ff */
[C---:B------:R-:W-:Y:S01]  /*4f640*/  IMAD.WIDE R4, R19.reuse, 0x4, R8 ;  /* 0x0000000413047825 */ /* 0x040fe200078e0208 */
[----:B------:R2:W-:Y:S03]  /*4f650*/  @P6 STG.E [R16.64], R211 ;  /* 0x000000d310006986 */ /* 0x0005e6000c101908 */
[----:B-1----:R-:W-:Y:S01]  /*4f660*/  IMAD.WIDE R6, R19, 0x4, R10 ;  /* 0x0000000413067825 */ /* 0x002fe200078e020a */
[----:B---3--:R-:W-:-:S02]  /*4f670*/  ISETP.GE.AND P5, PT, R22, c[0x0][0x17c], PT ;  /* 0x00005f0016007a0c */ /* 0x008fc40003fa6270 */
[----:B------:R-:W3:Y:S01]  /*4f680*/  LDL.LU R22, [R1+0x1170] ;  /* 0x0011700001167983 */ /* 0x000ee20000300800 */
[----:B----4-:R-:W-:Y:S01]  /*4f690*/  IMAD.WIDE R12, R21, 0x4, R8 ;  /* 0x00000004150c7825 */ /* 0x010fe200078e0208 */
[----:B------:R-:W-:Y:S02]  /*4f6a0*/  ISETP.LT.AND P6, PT, R198, c[0x0][0x178], !P1 ;  /* 0x00005e00c6007a0c */ /* 0x000fe40004fc1270 */
[----:B------:R-:W-:Y:S04]  /*4f6b0*/  @P3 STG.E [R4.64], R170 ;  /* 0x000000aa04003986 */ /* 0x000fe8000c101908 */
[----:B------:R1:W-:Y:S04]  /*4f6c0*/  @P4 STG.E [R6.64], R202 ;  /* 0x000000ca06004986 */ /* 0x0003e8000c101908 */
[----:B------:R4:W-:Y:S01]  /*4f6d0*/  @P2 STG.E [R12.64], R171 ;  /* 0x000000ab0c002986 */ /* 0x0009e2000c101908 */
[----:B------:R-:W-:-:S03]  /*4f6e0*/  ISETP.GE.AND P1, PT, R20, c[0x0][0x17c], PT ;  /* 0x00005f0014007a0c */ /* 0x000fc60003f26270 */
[----:B------:R-:W3:Y:S01]  /*4f6f0*/  LDL.LU R20, [R1+0x1168] ;  /* 0x0011680001147983 */ /* 0x000ee20000300800 */
[----:B------:R-:W-:-:S03]  /*4f700*/  ISETP.GE.AND P4, PT, R18, c[0x0][0x17c], PT ;  /* 0x00005f0012007a0c */ /* 0x000fc60003f86270 */
[----:B------:R-:W3:Y:S01]  /*4f710*/  LDL.LU R18, [R1+0x1164] ;  /* 0x0011640001127983 */ /* 0x000ee20000300800 */
[----:B--2---:R-:W-:-:S03]  /*4f720*/  ISETP.GE.AND P2, PT, R2, c[0x0][0x17c], PT ;  /* 0x00005f0002007a0c */ /* 0x004fc60003f46270 */
[----:B------:R-:W2:Y:S01]  /*4f730*/  LDL.LU R2, [R1+0x1158] ;  /* 0x0011580001027983 */ /* 0x000ea20000300800 */
[----:B------:R-:W-:Y:S01]  /*4f740*/  ISETP.LT.AND P3, PT, R207, c[0x0][0x178], !P0 ;  /* 0x00005e00cf007a0c */ /* 0x000fe20004761270 */
[C---:B------:R-:W-:Y:S01]  /*4f750*/  IMAD.WIDE R14, R21.reuse, 0x4, R10 ;  /* 0x00000004150e7825 */ /* 0x040fe200078e020a */
[----:B------:R-:W-:Y:S02]  /*4f760*/  IADD3 R21, R21, c[0x0][0x198], RZ ;  /* 0x0000660015157a10 */ /* 0x000fe40007ffe0ff */
[----:B------:R-:W-:-:S03]  /*4f770*/  ISETP.LT.AND P0, PT, R198, c[0x0][0x178], !P0 ;  /* 0x00005e00c6007a0c */ /* 0x000fc60004701270 */
[--C-:B------:R-:W-:Y:S01]  /*4f780*/  IMAD.WIDE R16, R21, 0x4, R8.reuse ;  /* 0x0000000415107825 */ /* 0x100fe200078e0208 */
[----:B------:R4:W-:Y:S01]  /*4f790*/  @P6 STG.E [R14.64], R203 ;  /* 0x000000cb0e006986 */ /* 0x0009e2000c101908 */
[----:B------:R-:W-:Y:S02]  /*4f7a0*/  ISETP.LT.AND P6, PT, R207, c[0x0][0x178], !P5 ;  /* 0x00005e00cf007a0c */ /* 0x000fe40006fc1270 */
[----:B------:R-:W-:Y:S02]  /*4f7b0*/  IADD3 R19, R21, c[0x0][0x198], RZ ;  /* 0x0000660015137a10 */ /* 0x000fe40007ffe0ff */
[----:B------:R-:W-:Y:S01]  /*4f7c0*/  ISETP.LT.AND P5, PT, R198, c[0x0][0x178], !P5 ;  /* 0x00005e00c6007a0c */ /* 0x000fe20006fa1270 */
[----:B------:R4:W-:Y:S01]  /*4f7d0*/  @P3 STG.E [R16.64], R122 ;  /* 0x0000007a10003986 */ /* 0x0009e2000c101908 */
[----:B------:R-:W-:Y:S01]  /*4f7e0*/  ISETP.LT.AND P3, PT, R207, c[0x0][0x178], !P1 ;  /* 0x00005e00cf007a0c */ /* 0x000fe20004f61270 */
[----:B-1----:R-:W-:-:S04]  /*4f7f0*/  IMAD.WIDE R6, R19, 0x4, R8 ;  /* 0x0000000413067825 */ /* 0x002fc800078e0208 */
[C---:B----4-:R-:W-:Y:S01]  /*4f800*/  IMAD.WIDE R12, R19.reuse, 0x4, R10 ;  /* 0x00000004130c7825 */ /* 0x050fe200078e020a */
[----:B------:R-:W-:-:S03]  /*4f810*/  IADD3 R19, R19, c[0x0][0x198], RZ ;  /* 0x0000660013137a10 */ /* 0x000fc60007ffe0ff */
[----:B------:R-:W-:Y:S01]  /*4f820*/  IMAD.WIDE R4, R21, 0x4, R10 ;  /* 0x0000000415047825 */ /* 0x000fe200078e020a */
[----:B------:R-:W-:-:S03]  /*4f830*/  ISETP.LT.AND P1, PT, R198, c[0x0][0x178], !P1 ;  /* 0x00005e00c6007a0c */ /* 0x000fc60004f21270 */
[C---:B------:R-:W-:Y:S01]  /*4f840*/  IMAD.WIDE R14, R19.reuse, 0x4, R8 ;  /* 0x00000004130e7825 */ /* 0x040fe200078e0208 */
[----:B------:R1:W-:Y:S04]  /*4f850*/  @P0 STG.E [R4.64], R186 ;  /* 0x000000ba04000986 */ /* 0x0003e8000c101908 */
[----:B------:R4:W-:Y:S01]  /*4f860*/  @P6 STG.E [R6.64], R123 ;  /* 0x0000007b06006986 */ /* 0x0009e2000c101908 */
[----:B------:R-:W-:Y:S01]  /*4f870*/  IMAD.WIDE R16, R19, 0x4, R10 ;  /* 0x0000000413107825 */ /* 0x000fe200078e020a */
[----:B------:R-:W-:Y:S02]  /*4f880*/  ISETP.LT.AND P6, PT, R198, c[0x0][0x178], !P4 ;  /* 0x00005e00c6007a0c */ /* 0x000fe400067c1270 */
[----:B------:R1:W-:Y:S01]  /*4f890*/  @P5 STG.E [R12.64], R187 ;  /* 0x000000bb0c005986 */ /* 0x0003e2000c101908 */
[----:B------:R-:W-:-:S02]  /*4f8a0*/  ISETP.LT.AND P5, PT, R207, c[0x0][0x178], !P4 ;  /* 0x00005e00cf007a0c */ /* 0x000fc400067a1270 */
[----:B------:R-:W-:Y:S01]  /*4f8b0*/  IADD3 R19, R19, c[0x0][0x198], RZ ;  /* 0x0000660013137a10 */ /* 0x000fe20007ffe0ff */
[----:B------:R3:W-:Y:S01]  /*4f8c0*/  @P3 STG.E [R14.64], R118 ;  /* 0x000000760e003986 */ /* 0x0007e2000c101908 */
[----:B------:R-:W-:Y:S02]  /*4f8d0*/  ISETP.LT.AND P3, PT, R207, c[0x0][0x178], !P2 ;  /* 0x00005e00cf007a0c */ /* 0x000fe40005761270 */
[----:B---3--:R-:W-:Y:S02]  /*4f8e0*/  ISETP.GE.AND P4, PT, R22, c[0x0][0x17c], PT ;  /* 0x00005f0016007a0c */ /* 0x008fe40003f86270 */
[----:B------:R-:W3:Y:S01]  /*4f8f0*/  LDL.LU R22, [R1+0x1150] ;  /* 0x0011500001167983 */ /* 0x000ee20000300800 */
[----:B------:R-:W-:-:S03]  /*4f900*/  IADD3 R21, R19, c[0x0][0x198], RZ ;  /* 0x0000660013157a10 */ /* 0x000fc60007ffe0ff */
[----:B------:R-:W3:Y:S01]  /*4f910*/  LDL.LU R25, [R1+0x1144] ;  /* 0x0011440001197983 */ /* 0x000ee20000300800 */
[----:B-1----:R-:W-:-:S04]  /*4f920*/  IMAD.WIDE R4, R19, 0x4, R8 ;  /* 0x0000000413047825 */ /* 0x002fc800078e0208 */
[----:B----4-:R-:W-:Y:S01]  /*4f930*/  IMAD.WIDE R6, R19, 0x4, R10 ;  /* 0x0000000413067825 */ /* 0x010fe200078e020a */
[----:B------:R1:W-:Y:S03]  /*4f940*/  @P1 STG.E [R16.64], R182 ;  /* 0x000000b610001986 */ /* 0x0003e6000c101908 */
[C---:B------:R-:W-:Y:S01]  /*4f950*/  IMAD.WIDE R12, R21.reuse, 0x4, R8 ;  /* 0x00000004150c7825 */ /* 0x040fe200078e0208 */
[----:B------:R-:W-:Y:S04]  /*4f960*/  @P5 STG.E [R4.64], R119 ;  /* 0x0000007704005986 */ /* 0x000fe8000c101908 */
[----:B------:R-:W-:Y:S04]  /*4f970*/  @P6 STG.E [R6.64], R183 ;  /* 0x000000b706006986 */ /* 0x000fe8000c101908 */
[----:B------:R4:W-:Y:S04]  /*4f980*/  @P3 STG.E [R12.64], R74 ;  /* 0x0000004a0c003986 */ /* 0x0009e8000c101908 */
[----:B------:R-:W3:Y:S01]  /*4f990*/  LDL.LU R24, [R1+0x1140] ;  /* 0x0011400001187983 */ /* 0x000ee20000300800 */
[----:B------:R-:W-:Y:S01]  /*4f9a0*/  ISETP.LT.AND P2, PT, R198, c[0x0][0x178], !P2 ;  /* 0x00005e00c6007a0c */ /* 0x000fe20005741270 */
[----:B------:R-:W-:Y:S01]  /*4f9b0*/  IMAD.WIDE R14, R21, 0x4, R10 ;  /* 0x00000004150e7825 */ /* 0x000fe200078e020a */
[----:B------:R-:W-:Y:S01]  /*4f9c0*/  ISETP.GE.AND P0, PT, R23, c[0x0][0x17c], PT ;  /* 0x00005f0017007a0c */ /* 0x000fe20003f06270 */
[----:B------:R-:W1:Y:S01]  /*4f9d0*/  LDS.128 R4, [R0] ;  /* 0x0000000000047984 */ /* 0x000e620000000c00 */
[----:B--2---:R-:W-:-:S03]  /*4f9e0*/  ISETP.GE.AND P3, PT, R2, c[0x0][0x17c], PT ;  /* 0x00005f0002007a0c */ /* 0x004fc60003f66270 */
[----:B------:R-:W2:Y:S01]  /*4f9f0*/  LDL.LU R2, [R1+0x113c] ;  /* 0x00113c0001027983 */ /* 0x000ea20000300800 */
[----:B------:R-:W-:Y:S02]  /*4fa00*/  ISETP.LT.AND P5, PT, R207, c[0x0][0x178], !P0 ;  /* 0x00005e00cf007a0c */ /* 0x000fe400047a1270 */
[----:B------:R-:W-:-:S03]  /*4fa10*/  IADD3 R19, R21, c[0x0][0x198], RZ ;  /* 0x0000660015137a10 */ /* 0x000fc60007ffe0ff */
[----:B------:R4:W-:Y:S01]  /*4fa20*/  @P2 STG.E [R14.64], R154 ;  /* 0x0000009a0e002986 */ /* 0x0009e2000c101908 */
[C---:B------:R-:W-:Y:S02]  /*4fa30*/  ISETP.LT.AND P0, PT, R198.reuse, c[0x0][0x178], !P0 ;  /* 0x00005e00c6007a0c */ /* 0x040fe40004701270 */
[----:B------:R-:W-:Y:S01]  /*4fa40*/  ISETP.LT.AND P2, PT, R207, c[0x0][0x178], !P4 ;  /* 0x00005e00cf007a0c */ /* 0x000fe20006741270 */
[----:B------:R-:W2:Y:S01]  /*4fa50*/  LDL.LU R39, [R1+0x1130] ;  /* 0x0011300001277983 */ /* 0x000ea20000300800 */
[----:B------:R-:W-:Y:S02]  /*4fa60*/  ISETP.LT.AND P4, PT, R198, c[0x0][0x178], !P4 ;  /* 0x00005e00c6007a0c */ /* 0x000fe40006781270 */
[C---:B------:R-:W-:Y:S01]  /*4fa70*/  IADD3 R23, R19.reuse, c[0x0][0x198], RZ ;  /* 0x0000660013177a10 */ /* 0x040fe20007ffe0ff */
[C---:B-1----:R-:W-:Y:S01]  /*4fa80*/  IMAD.WIDE R16, R19.reuse, 0x4, R8 ;  /* 0x0000000413107825 */ /* 0x042fe200078e0208 */
[----:B------:R-:W-:Y:S01]  /*4fa90*/  ISETP.GE.AND P6, PT, R18, c[0x0][0x17c], PT ;  /* 0x00005f0012007a0c */ /* 0x000fe20003fc6270 */
[----:B------:R-:W2:Y:S01]  /*4faa0*/  LDL.LU R38, [R1+0x1124] ;  /* 0x0011240001267983 */ /* 0x000ea20000300800 */
[----:B------:R-:W-:Y:S01]  /*4fab0*/  ISETP.GE.AND P1, PT, R20, c[0x0][0x17c], PT ;  /* 0x00005f0014007a0c */ /* 0x000fe20003f26270 */
[----:B------:R-:W-:-:S04]  /*4fac0*/  IMAD.WIDE R18, R19, 0x4, R10 ;  /* 0x0000000413127825 */ /* 0x000fc800078e020a */
[C---:B----4-:R-:W-:Y:S01]  /*4fad0*/  IMAD.WIDE R12, R23.reuse, 0x4, R8 ;  /* 0x00000004170c7825 */ /* 0x050fe200078e0208 */
[----:B------:R1:W-:Y:S03]  /*4fae0*/  @P5 STG.E [R16.64], R75 ;  /* 0x0000004b10005986 */ /* 0x0003e6000c101908 */
[----:B------:R-:W-:Y:S01]  /*4faf0*/  IMAD.WIDE R20, R23, 0x4, R10 ;  /* 0x0000000417147825 */ /* 0x000fe200078e020a */
[----:B------:R4:W-:Y:S01]  /*4fb00*/  @P0 STG.E [R18.64], R155 ;  /* 0x0000009b12000986 */ /* 0x0009e2000c101908 */
[----:B------:R-:W-:Y:S02]  /*4fb10*/  ISETP.LT.AND P5, PT, R207, c[0x0][0x178], !P1 ;  /* 0x00005e00cf007a0c */ /* 0x000fe40004fa1270 */
[----:B------:R-:W-:Y:S01]  /*4fb20*/  ISETP.LT.AND P1, PT, R198, c[0x0][0x178], !P1 ;  /* 0x00005e00c6007a0c */ /* 0x000fe20004f21270 */
[----:B------:R-:W-:Y:S01]  /*4fb30*/  @P2 STG.E [R12.64], R30 ;  /* 0x0000001e0c002986 */ /* 0x000fe2000c101908 */
[----:B------:R-:W-:-:S03]  /*4fb40*/  IADD3 R15, R23, c[0x0][0x198], RZ ;  /* 0x00006600170f7a10 */ /* 0x000fc60007ffe0ff */
[----:B------:R3:W-:Y:S01]  /*4fb50*/  @P4 STG.E [R20.64], R98 ;  /* 0x0000006214004986 */ /* 0x0007e2000c101908 */
[----:B------:R-:W-:Y:S01]  /*4fb60*/  ISETP.LT.AND P4, PT, R207, c[0x0][0x178], !P6 ;  /* 0x00005e00cf007a0c */ /* 0x000fe20007781270 */
[----:B-1----:R-:W-:Y:S02]  /*4fb70*/  IMAD.WIDE R16, R15, 0x4, R8 ;  /* 0x000000040f107825 */ /* 0x002fe400078e0208 */
[----:B------:R-:W2:Y:S01]  /*4fb80*/  LDL.LU R36, [R1+0x1120] ;  /* 0x0011200001247983 */ /* 0x000ea20000300800 */
[----:B---3--:R-:W-:Y:S02]  /*4fb90*/  ISETP.GE.AND P0, PT, R22, c[0x0][0x17c], PT ;  /* 0x00005f0016007a0c */ /* 0x008fe40003f06270 */
[----:B------:R-:W-:Y:S02]  /*4fba0*/  ISETP.GE.AND P2, PT, R25, c[0x0][0x17c], PT ;  /* 0x00005f0019007a0c */ /* 0x000fe40003f46270 */
[C---:B------:R-:W-:Y:S01]  /*4fbb0*/  IADD3 R25, R15.reuse, c[0x0][0x198], RZ ;  /* 0x000066000f197a10 */ /* 0x040fe20007ffe0ff */
[----:B------:R-:W-:Y:S01]  /*4fbc0*/  IMAD.WIDE R22, R15, 0x4, R10 ;  /* 0x000000040f167825 */ /* 0x000fe200078e020a */
[----:B------:R-:W-:Y:S03]  /*4fbd0*/  @P5 STG.E [R16.64], R31 ;  /* 0x0000001f10005986 */ /* 0x000fe6000c101908 */
[C---:B----4-:R-:W-:Y:S01]  /*4fbe0*/  IMAD.WIDE R18, R25.reuse, 0x4, R8 ;  /* 0x0000000419127825 */ /* 0x050fe200078e0208 */
[----:B------:R1:W-:Y:S04]  /*4fbf0*/  @P1 STG.E [R22.64], R99 ;  /* 0x0000006316001986 */ /* 0x0003e8000c101908 */
[----:B------:R-:W-:Y:S01]  /*4fc00*/  @P4 STG.E [R18.64], R26 ;  /* 0x0000001a12004986 */ /* 0x000fe2000c101908 */
[----:B------:R-:W-:Y:S01]  /*4fc10*/  ISETP.LT.AND P6, PT, R198, c[0x0][0x178], !P6 ;  /* 0x00005e00c6007a0c */ /* 0x000fe200077c1270 */
[----:B------:R-:W-:Y:S01]  /*4fc20*/  IMAD.WIDE R20, R25, 0x4, R10 ;  /* 0x0000000419147825 */ /* 0x000fe200078e020a */
[----:B------:R-:W-:Y:S01]  /*4fc30*/  ISETP.LT.AND P5, PT, R207, c[0x0][0x178], !P3 ;  /* 0x00005e00cf007a0c */ /* 0x000fe20005fa1270 */
[----:B------:R-:W-:Y:S01]  /*4fc40*/  LDS.128 R16, [R252] ;  /* 0x00000000fc107984 */ /* 0x000fe20000000c00 */
[----:B--2---:R-:W-:-:S03]  /*4fc50*/  ISETP.GE.AND P4, PT, R2, c[0x0][0x17c], PT ;  /* 0x00005f0002007a0c */ /* 0x004fc60003f86270 */
[----:B------:R-:W2:Y:S01]  /*4fc60*/  LDL.LU R2, [R1+0x1118] ;  /* 0x0011180001027983 */ /* 0x000ea20000300800 */
[----:B------:R-:W-:Y:S02]  /*4fc70*/  IADD3 R29, R25, c[0x0][0x198], RZ ;  /* 0x00006600191d7a10 */ /* 0x000fe40007ffe0ff */
[----:B------:R-:W-:-:S03]  /*4fc80*/  ISETP.LT.AND P3, PT, R198, c[0x0][0x178], !P3 ;  /* 0x00005e00c6007a0c */ /* 0x000fc60005f61270 */
[----:B------:R-:W-:Y:S01]  /*4fc90*/  @P6 STG.E [R20.64], R94 ;  /* 0x0000005e14006986 */ /* 0x000fe2000c101908 */
[----:B------:R-:W-:Y:S02]  /*4fca0*/  ISETP.LT.AND P6, PT, R207, c[0x0][0x178], !P0 ;  /* 0x00005e00cf007a0c */ /* 0x000fe400047c1270 */
[C---:B------:R-:W-:Y:S02]  /*4fcb0*/  IADD3 R37, R29.reuse, c[0x0][0x198], RZ ;  /* 0x000066001d257a10 */ /* 0x040fe40007ffe0ff */
[----:B------:R-:W-:Y:S01]  /*4fcc0*/  ISETP.GE.AND P1, PT, R24, c[0x0][0x17c], PT ;  /* 0x00005f0018007a0c */ /* 0x000fe20003f26270 */
[----:B------:R-:W-:Y:S01]  /*4fcd0*/  IMAD.WIDE R24, R29, 0x4, R8 ;  /* 0x000000041d187825 */ /* 0x000fe200078e0208 */
[----:B------:R-:W-:-:S03]  /*4fce0*/  ISETP.LT.AND P0, PT, R198, c[0x0][0x178], !P0 ;  /* 0x00005e00c6007a0c */ /* 0x000fc60004701270 */
[----:B-1----:R-:W-:Y:S01]  /*4fcf0*/  IMAD.WIDE R22, R29, 0x4, R10 ;  /* 0x000000041d167825 */ /* 0x002fe200078e020a */
[----:B------:R1:W-:Y:S03]  /*4fd00*/  @P5 STG.E [R24.64], R27 ;  /* 0x0000001b18005986 */ /* 0x0003e6000c101908 */
[----:B------:R-:W-:Y:S01]  /*4fd10*/  IMAD.WIDE R28, R37, 0x4, R8 ;  /* 0x00000004251c7825 */ /* 0x000fe200078e0208 */
[----:B------:R-:W-:Y:S01]  /*4fd20*/  ISETP.LT.AND P5, PT, R207, c[0x0][0x178], !P2 ;  /* 0x00005e00cf007a0c */ /* 0x000fe200057a1270 */
[----:B------:R-:W-:Y:S02]  /*4fd30*/  @P3 STG.E [R22.64], R95 ;  /* 0x0000005f16003986 */ /* 0x000fe4000c101908 */
[C---:B------:R-:W-:Y:S01]  /*4fd40*/  IMAD.WIDE R30, R37.reuse, 0x4, R10 ;  /* 0x00000004251e7825 */ /* 0x040fe200078e020a */
[----:B------:R-:W-:Y:S01]  /*4fd50*/  IADD3 R37, R37, c[0x0][0x198], RZ ;  /* 0x0000660025257a10 */ /* 0x000fe20007ffe0ff */
[----:B------:R3:W-:Y:S01]  /*4fd60*/  @P6 STG.E [R28.64], R32 ;  /* 0x000000201c006986 */ /* 0x0007e2000c101908 */
[----:B------:R-:W-:-:S02]  /*4fd70*/  ISETP.LT.AND P2, PT, R198, c[0x0][0x178], !P2 ;  /* 0x00005e00c6007a0c */ /* 0x000fc40005741270 */
[----:B------:R-:W-:Y:S01]  /*4fd80*/  ISETP.LT.AND P6, PT, R207, c[0x0][0x178], !P1 ;  /* 0x00005e00cf007a0c */ /* 0x000fe20004fc1270 */
[C---:B-1----:R-:W-:Y:S01]  /*4fd90*/  IMAD.WIDE R24, R37.reuse, 0x4, R8 ;  /* 0x0000000425187825 */ /* 0x042fe200078e0208 */
[----:B------:R-:W-:Y:S01]  /*4fda0*/  LOP3.LUT R206, R0, 0x20, RZ, 0x3c, !PT ;  /* 0x0000002000ce7812 */ /* 0x000fe200078e3cff */
[----:B------:R-:W-:Y:S02]  /*4fdb0*/  LDS.128 R20, [R3] ;  /* 0x0000000003147984 */ /* 0x000fe40000000c00 */
[C---:B------:R-:W-:Y:S01]  /*4fdc0*/  IMAD.WIDE R26, R37.reuse, 0x4, R10 ;  /* 0x00000004251a7825 */ /* 0x040fe200078e020a */
[----:B------:R-:W-:Y:S01]  /*4fdd0*/  IADD3 R37, R37, c[0x0][0x198], RZ ;  /* 0x0000660025257a10 */ /* 0x000fe20007ffe0ff */
[----:B------:R1:W-:Y:S01]  /*4fde0*/  @P0 STG.E [R30.64], R4 ;  /* 0x000000041e000986 */ /* 0x0003e2000c101908 */
[----:B------:R-:W-:-:S03]  /*4fdf0*/  ISETP.GE.AND P0, PT, R38, c[0x0][0x17c], PT ;  /* 0x00005f0026007a0c */ /* 0x000fc60003f06270 */
[----:B------:R-:W4:Y:S01]  /*4fe00*/  LDL.LU R38, [R1+0x1114] ;  /* 0x0011140001267983 */ /* 0x000f220000300800 */
[----:B---3--:R-:W-:-:S03]  /*4fe10*/  IMAD.WIDE R28, R37, 0x4, R8 ;  /* 0x00000004251c7825 */ /* 0x008fc600078e0208 */
[----:B------:R-:W-:Y:S04]  /*4fe20*/  @P5 STG.E [R24.64], R33 ;  /* 0x0000002118005986 */ /* 0x000fe8000c101908 */
[----:B------:R-:W-:Y:S04]  /*4fe30*/  @P2 STG.E [R26.64], R5 ;  /* 0x000000051a002986 */ /* 0x000fe8000c101908 */
[----:B------:R-:W-:Y:S04]  /*4fe40*/  @P6 STG.E [R28.64], R124 ;  /* 0x0000007c1c006986 */ /* 0x000fe8000c101908 */
[----:B------:R-:W3:Y:S04]  /*4fe50*/  LDL.LU R40, [R1+0x1108] ;  /* 0x0011080001287983 */ /* 0x000ee80000300800 */
[----:B------:R-:W2:Y:S01]  /*4fe60*/  LDS.128 R12, [R206] ;  /* 0x00000000ce0c7984 */ /* 0x000ea20000000c00 */
[----:B------:R-:W-:-:S02]  /*4fe70*/  ISETP.LT.AND P1, PT, R198, c[0x0][0x178], !P1 ;  /* 0x00005e00c6007a0c */ /* 0x000fc40004f21270 */
[----:B------:R-:W-:Y:S02]  /*4fe80*/  ISETP.LT.AND P5, PT, R207, c[0x0][0x178], !P4 ;  /* 0x00005e00cf007a0c */ /* 0x000fe400067a1270 */
[----:B------:R-:W-:Y:S01]  /*4fe90*/  ISETP.GE.AND P3, PT, R39, c[0x0][0x17c], PT ;  /* 0x00005f0027007a0c */ /* 0x000fe20003f66270 */
[----:B-1----:R-:W-:Y:S01]  /*4fea0*/  IMAD.WIDE R30, R37, 0x4, R10 ;  /* 0x00000004251e7825 */ /* 0x002fe200078e020a */
[----:B------:R-:W1:Y:S01]  /*4feb0*/  LDS.128 R24, [R0+0x800] ;  /* 0x0008000000187984 */ /* 0x000e620000000c00 */
[----:B--2---:R-:W-:-:S03]  /*4fec0*/  ISETP.GE.AND P6, PT, R2, c[0x0][0x17c], PT ;  /* 0x00005f0002007a0c */ /* 0x004fc60003fc6270 */
[----:B------:R-:W2:Y:S01]  /*4fed0*/  LDL.LU R2, [R1+0x1100] ;  /* 0x0011000001027983 */ /* 0x000ea20000300800 */
[----:B------:R-:W-:Y:S02]  /*4fee0*/  IADD3 R39, R37, c[0x0][0x198], RZ ;  /* 0x0000660025277a10 */ /* 0x000fe40007ffe0ff */
[C---:B------:R-:W-:Y:S01]  /*4fef0*/  ISETP.LT.AND P4, PT, R198.reuse, c[0x0][0x178], !P4 ;  /* 0x00005e00c6007a0c */ /* 0x040fe20006781270 */
[----:B------:R-:W-:Y:S02]  /*4ff00*/  @P1 STG.E [R30.64], R12 ;  /* 0x0000000c1e001986 */ /* 0x000fe4000c101908 */
[C---:B------:R-:W-:Y:S01]  /*4ff10*/  IMAD.WIDE R32, R39.reuse, 0x4, R8 ;  /* 0x0000000427207825 */ /* 0x040fe200078e0208 */
[----:B------:R-:W-:Y:S01]  /*4ff20*/  IADD3 R41, R39, c[0x0][0x198], RZ ;  /* 0x0000660027297a10 */ /* 0x000fe20007ffe0ff */
[----:B------:R-:W2:Y:S01]  /*4ff30*/  LDL.LU R43, [R1+0x10f4] ;  /* 0x0010f400012b7983 */ /* 0x000ea20000300800 */
[C---:B------:R-:W-:Y:S02]  /*4ff40*/  ISETP.LT.AND P1, PT, R207.reuse, c[0x0][0x178], !P3 ;  /* 0x00005e00cf007a0c */ /* 0x040fe40005f21270 */
[----:B------:R-:W-:Y:S01]  /*4ff50*/  ISETP.LT.AND P3, PT, R198, c[0x0][0x178], !P3 ;  /* 0x00005e00c6007a0c */ /* 0x000fe20005f61270 */
[----:B------:R1:W-:Y:S01]  /*4ff60*/  @P5 STG.E [R32.64], R125 ;  /* 0x0000007d20005986 */ /* 0x0003e2000c101908 */
[----:B------:R-:W-:Y:S01]  /*4ff70*/  ISETP.LT.AND P5, PT, R207, c[0x0][0x178], !P0 ;  /* 0x00005e00cf007a0c */ /* 0x000fe200047a1270 */
[----:B------:R-:W-:Y:S01]  /*4ff80*/  IMAD.WIDE R4, R39, 0x4, R10 ;  /* 0x0000000427047825 */ /* 0x000fe200078e020a */
[----:B------:R-:W-:Y:S01]  /*4ff90*/  ISETP.GE.AND P2, PT, R36, c[0x0][0x17c], PT ;  /* 0x00005f0024007a0c */ /* 0x000fe20003f46270 */
[----:B------:R-:W2:Y:S01]  /*4ffa0*/  LDL.LU R42, [R1+0x10f0] ;  /* 0x0010f000012a7983 */ /* 0x000ea20000300800 */
[----:B------:R-:W-:Y:S01]  /*4ffb0*/  ISETP.LT.AND P0, PT, R198, c[0x0][0x178], !P0 ;  /* 0x00005e00c6007a0c */ /* 0x000fe20004701270 */
[----:B------:R-:W-:-:S04]  /*4ffc0*/  IMAD.WIDE R28, R41, 0x4, R8 ;  /* 0x00000004291c7825 */ /* 0x000fc800078e0208 */
[C---:B------:R-:W-:Y:S01]  /*4ffd0*/  IMAD.WIDE R36, R41.reuse, 0x4, R10 ;  /* 0x0000000429247825 */ /* 0x040fe200078e020a */
[----:B------:R-:W-:Y:S01]  /*4ffe0*/  IADD3 R41, R41, c[0x0][0x198], RZ ;  /* 0x0000660029297a10 */ /* 0x000fe20007ffe0ff */
[----:B------:R2:W-:Y:S04]  /*4fff0*/  @P4 STG.E [R4.64], R13 ;  /* 0x0000000d04004986 */ /* 0x0005e8000c101908 */
[C---:B-1----:R-:W-:Y:S01]  /*50000*/  IMAD.WIDE R32, R41.reuse, 0x4, R8 ;  /* 0x0000000429207825 */ /* 0x042fe200078e0208 */
[----:B------:R-:W-:Y:S01]  /*50010*/  @P1 STG.E [R28.64], R188 ;  /* 0x000000bc1c001986 */ /* 0x000fe2000c101908 */
[----:B----4-:R-:W-:Y:S02]  /*50020*/  ISETP.GE.AND P4, PT, R38, c[0x0][0x17c], PT ;  /* 0x00005f0026007a0c */ /* 0x010fe40003f86270 */
[----:B------:R-:W-:Y:S01]  /*50030*/  IMAD.WIDE R38, R41, 0x4, R10 ;  /* 0x0000000429267825 */ /* 0x000fe200078e020a */
[----:B------:R-:W-:Y:S04]  /*50040*/  @P3 STG.E [R36.64], R16 ;  /* 0x0000001024003986 */ /* 0x000fe8000c101908 */
[----:B------:R-:W-:Y:S04]  /*50050*/  @P5 STG.E [R32.64], R189 ;  /* 0x000000bd20005986 */ /* 0x000fe8000c101908 */
[----:B------:R1:W-:Y:S04]  /*50060*/  @P0 STG.E [R38.64], R17 ;  /* 0x0000001126000986 */ /* 0x0003e8000c101908 */
[----:B------:R-:W4:Y:S01]  /*50070*/  LDS.128 R28, [R206+0x800] ;  /* 0x00080000ce1c7984 */ /* 0x000f220000000c00 */
[----:B---3--:R-:W-:-:S03]  /*50080*/  ISETP.GE.AND P1, PT, R40, c[0x0][0x17c], PT ;  /* 0x00005f0028007a0c */ /* 0x008fc60003f26270 */
[----:B------:R-:W3:Y:S01]  /*50090*/  LDL.LU R40, [R1+0x10ec] ;  /* 0x0010ec0001287983 */ /* 0x000ee20000300800 */
[----:B------:R-:W-:Y:S02]  /*500a0*/  ISETP.LT.AND P3, PT, R207, c[0x0][0x178], !P2 ;  /* 0x00005e00cf007a0c */ /* 0x000fe40005761270 */
[----:B------:R-:W-:Y:S01]  /*500b0*/  IADD3 R41, R41, c[0x0][0x198], RZ ;  /* 0x0000660029297a10 */ /* 0x000fe20007ffe0ff */
[----:B------:R-:W1:Y:S01]  /*500c0*/  LDS.128 R36, [R252+0x800] ;  /* 0x00080000fc247984 */ /* 0x000e620000000c00 */
[----:B--2---:R-:W-:-:S03]  /*500d0*/  ISETP.GE.AND P0, PT, R2, c[0x0][0x17c], PT ;  /* 0x00005f0002007a0c */ /* 0x004fc60003f06270 */
[----:B------:R-:W2:Y:S04]  /*500e0*/  LDL.LU R2, [R1+0x10e0] ;  /* 0x0010e00001027983 */ /* 0x000ea80000300800 */
[----:B------:R-:W2:Y:S01]  /*500f0*/  LDL.LU R0, [R1+0x10d4] ;  /* 0x0010d40001007983 */ /* 0x000ea20000300800 */
[----:B------:R-:W-:Y:S01]  /*50100*/  IMAD.WIDE R4, R41, 0x4, R8 ;  /* 0x0000000429047825 */ /* 0x000fe200078e0208 */
[----:B------:R-:W-:-:S03]  /*50110*/  ISETP.LT.AND P2, PT, R198, c[0x0][0x178], !P2 ;  /* 0x00005e00c6007a0c */ /* 0x000fc60005741270 */
[C---:B------:R-:W-:Y:S01]  /*50120*/  IMAD.WIDE R12, R41.reuse, 0x4, R10 ;  /* 0x00000004290c7825 */ /* 0x040fe200078e020a */
[----:B------:R-:W-:Y:S01]  /*50130*/  IADD3 R41, R41, c[0x0][0x198], RZ ;  /* 0x0000660029297a10 */ /* 0x000fe20007ffe0ff */
[----:B------:R4:W-:Y:S01]  /*50140*/  @P3 STG.E [R4.64], R216 ;  /* 0x000000d804003986 */ /* 0x0009e2000c101908 */
[C---:B------:R-:W-:Y:S02]  /*50150*/  ISETP.LT.AND P5, PT, R207.reuse, c[0x0][0x178], !P6 ;  /* 0x00005e00cf007a0c */ /* 0x040fe400077a1270 */
[C---:B------:R-:W-:Y:S02]  /*50160*/  ISETP.LT.AND P6, PT, R198.reuse, c[0x0][0x178], !P6 ;  /* 0x00005e00c6007a0c */ /* 0x040fe400077c1270 */
[----:B------:R-:W-:Y:S01]  /*50170*/  ISETP.LT.AND P3, PT, R207, c[0x0][0x178], !P4 ;  /* 0x00005e00cf007a0c */ /* 0x000fe20006761270 */
[----:B-1----:R-:W-:Y:S01]  /*50180*/  IMAD.WIDE R16, R41, 0x4, R8 ;  /* 0x0000000429107825 */ /* 0x002fe200078e0208 */
[----:B------:R-:W-:-:S03]  /*50190*/  ISETP.LT.AND P4, PT, R198, c[0x0][0x178], !P4 ;  /* 0x00005e00c6007a0c */ /* 0x000fc60006781270 */
[C---:B------:R-:W-:Y:S01]  /*501a0*/  IMAD.WIDE R32, R41.reuse, 0x4, R10 ;  /* 0x0000000429207825 */ /* 0x040fe200078e020a */
[----:B------:R-:W-:Y:S01]  /*501b0*/  IADD3 R41, R41, c[0x0][0x198], RZ ;  /* 0x0000660029297a10 */ /* 0x000fe20007ffe0ff */
[----:B------:R1:W-:Y:S04]  /*501c0*/  @P2 STG.E [R12.64], R20 ;  /* 0x000000140c002986 */ /* 0x0003e8000c101908 */
[----:B----4-:R-:W-:Y:S01]  /*501d0*/  IMAD.WIDE R4, R41, 0x4, R8 ;  /* 0x0000000429047825 */ /* 0x010fe200078e0208 */
[----:B------:R-:W-:Y:S01]  /*501e0*/  @P5 STG.E [R16.64], R217 ;  /* 0x000000d910005986 */ /* 0x000fe2000c101908 */
[----:B------:R-:W-:-:S03]  /*501f0*/  ISETP.LT.AND P5, PT, R207, c[0x0][0x178], !P1 ;  /* 0x00005e00cf007a0c */ /* 0x000fc60004fa1270 */
[----:B------:R4:W-:Y:S01]  /*50200*/  @P6 STG.E [R32.64], R21 ;  /* 0x0000001520006986 */ /* 0x0009e2000c101908 */
[----:B-1----:R-:W-:-:S03]  /*50210*/  IMAD.WIDE R12, R41, 0x4, R10 ;  /* 0x00000004290c7825 */ /* 0x002fc600078e020a */
[----:B------:R1:W-:Y:S01]  /*50220*/  @P3 STG.E [R4.64], R76 ;  /* 0x0000004c04003986 */ /* 0x0003e2000c101908 */
[C---:B------:R-:W-:Y:S02]  /*50230*/  ISETP.LT.AND P6, PT, R198.reuse, c[0x0][0x178], !P1 ;  /* 0x00005e00c6007a0c */ /* 0x040fe40004fc1270 */
[----:B------:R-:W-:Y:S01]  /*50240*/  IADD3 R41, R41, c[0x0][0x198], RZ ;  /* 0x0000660029297a10 */ /* 0x000fe20007ffe0ff */
[----:B------:R1:W-:Y:S01]  /*50250*/  @P4 STG.E [R12.64], R24 ;  /* 0x000000180c004986 */ /* 0x0003e2000c101908 */
[----:B------:R-:W-:Y:S02]  /*50260*/  ISETP.LT.AND P4, PT, R207, c[0x0][0x178], !P0 ;  /* 0x00005e00cf007a0c */ /* 0x000fe40004781270 */
[----:B------:R-:W-:Y:S01]  /*50270*/  ISETP.LT.AND P0, PT, R198, c[0x0][0x178], !P0 ;  /* 0x00005e00c6007a0c */ /* 0x000fe20004701270 */
[----:B----4-:R-:W4:Y:S01]  /*50280*/  LDL.LU R32, [R1+0x10d0] ;  /* 0x0010d00001207983 */ /* 0x010f220000300800 */
[C---:B------:R-:W-:Y:S01]  /*50290*/  IADD3 R33, R41.reuse, c[0x0][0x198], RZ ;  /* 0x0000660029217a10 */ /* 0x040fe20007ffe0ff */
[----:B------:R-:W-:-:S02]  /*502a0*/  IMAD.WIDE R16, R41, 0x4, R8 ;  /* 0x0000000429107825 */ /* 0x000fc400078e0208 */
[----:B------:R-:W4:Y:S02]  /*502b0*/  LDL.LU R44, [R1+0x10c8] ;  /* 0x0010c800012c7983 */ /* 0x000f240000300800 */
[----:B------:R-:W-:-:S04]  /*502c0*/  IMAD.WIDE R20, R41, 0x4, R10 ;  /* 0x0000000429147825 */ /* 0x000fc800078e020a */
[C---:B-1----:R-:W-:Y:S01]  /*502d0*/  IMAD.WIDE R4, R33.reuse, 0x4, R8 ;  /* 0x0000000421047825 */ /* 0x042fe200078e0208 */
[----:B------:R1:W-:Y:S03]  /*502e0*/  @P5 STG.E [R16.64], R77 ;  /* 0x0000004d10005986 */ /* 0x0003e6000c101908 */
[----:B------:R-:W-:Y:S01]  /*502f0*/  IMAD.WIDE R12, R33, 0x4, R10 ;  /* 0x00000004210c7825 */ /* 0x000fe200078e020a */
[----:B------:R-:W-:Y:S04]  /*50300*/  @P6 STG.E [R20.64], R25 ;  /* 0x0000001914006986 */ /* 0x000fe8000c101908 */
[----:B------:R-:W-:Y:S04]  /*50310*/  @P4 STG.E [R4.64], R160 ;  /* 0x000000a004004986 */ /* 0x000fe8000c101908 */
[----:B------:R-:W-:Y:S04]  /*50320*/  @P0 STG.E [R12.64], R28 ;  /* 0x0000001c0c000986 */ /* 0x000fe8000c101908 */
[----:B------:R-:W4:Y:S01]  /*50330*/  LDL.LU R24, [R1+0x10c4] ;  /* 0x0010c40001187983 */ /* 0x000f220000300800 */
[----:B--2---:R-:W-:-:S03]  /*50340*/  ISETP.GE.AND P0, PT, R0, c[0x0][0x17c], PT ;  /* 0x00005f0000007a0c */ /* 0x004fc60003f06270 */
[----:B------:R-:W2:Y:S01]  /*50350*/  LDL.LU R0, [R1+0x10b8] ;  /* 0x0010b80001007983 */ /* 0x000ea20000300800 */
[----:B------:R-:W-:Y:S02]  /*50360*/  ISETP.GE.AND P2, PT, R43, c[0x0][0x17c], PT ;  /* 0x00005f002b007a0c */ /* 0x000fe40003f46270 */
[----:B------:R-:W-:Y:S02]  /*50370*/  ISETP.GE.AND P1, PT, R42, c[0x0][0x17c], PT ;  /* 0x00005f002a007a0c */ /* 0x000fe40003f26270 */
[----:B---3--:R-:W-:Y:S02]  /*50380*/  ISETP.GE.AND P3, PT, R40, c[0x0][0x17c], PT ;  /* 0x00005f0028007a0c */ /* 0x008fe40003f66270 */
[----:B------:R3:W4:Y:S01]  /*50390*/  LDS.128 R40, [R3+0x800] ;  /* 0x0008000003287984 */ /* 0x0007220000000c00 */
[----:B------:R-:W-:Y:S02]  /*503a0*/  IADD3 R45, R33, c[0x0][0x198], RZ ;  /* 0x00006600212d7a10 */ /* 0x000fe40007ffe0ff */
[----:B------:R-:W-:-:S02]  /*503b0*/  ISETP.LT.AND P5, PT, R207, c[0x0][0x178], !P2 ;  /* 0x00005e00cf007a0c */ /* 0x000fc400057a1270 */
[----:B------:R-:W-:Y:S02]  /*503c0*/  ISETP.LT.AND P6, PT, R198, c[0x0][0x178], !P2 ;  /* 0x00005e00c6007a0c */ /* 0x000fe400057c1270 */
[----:B------:R-:W-:Y:S01]  /*503d0*/  ISETP.LT.AND P4, PT, R207, c[0x0][0x178], !P1 ;  /* 0x00005e00cf007a0c */ /* 0x000fe20004f81270 */
[----:B-1----:R-:W-:Y:S01]  /*503e0*/  IMAD.WIDE R16, R45, 0x4, R8 ;  /* 0x000000042d107825 */ /* 0x002fe200078e0208 */
[----:B------:R-:W-:-:S03]  /*503f0*/  ISETP.GE.AND P2, PT, R2, c[0x0][0x17c], PT ;  /* 0x00005f0002007a0c */ /* 0x000fc60003f46270 */
[C---:B---3--:R-:W-:Y:S01]  /*50400*/  IMAD.WIDE R2, R45.reuse, 0x4, R10 ;  /* 0x000000042d027825 */ /* 0x048fe200078e020a */
[----:B------:R-:W-:Y:S02]  /*50410*/  IADD3 R45, R45, c[0x0][0x198], RZ ;  /* 0x000066002d2d7a10 */ /* 0x000fe40007ffe0ff */
[----:B------:R-:W-:-:S03]  /*50420*/  ISETP.LT.AND P1, PT, R198, c[0x0][0x178], !P1 ;  /* 0x00005e00c6007a0c */ /* 0x000fc60004f21270 */
[C---:B------:R-:W-:Y:S01]  /*50430*/  IMAD.WIDE R20, R45.reuse, 0x4, R8 ;  /* 0x000000042d147825 */ /* 0x040fe200078e0208 */
[----:B------:R-:W-:Y:S01]  /*50440*/  @P5 STG.E [R16.64], R161 ;  /* 0x000000a110005986 */ /* 0x000fe2000c101908 */
[----:B------:R-:W-:Y:S02]  /*50450*/  IADD3 R25, R45, c[0x0][0x198], RZ ;  /* 0x000066002d197a10 */ /* 0x000fe40007ffe0ff */
[----:B------:R-:W-:Y:S01]  /*50460*/  ISETP.LT.AND P5, PT, R207, c[0x0][0x178], !P3 ;  /* 0x00005e00cf007a0c */ /* 0x000fe20005fa1270 */
[----:B------:R1:W-:Y:S01]  /*50470*/  @P6 STG.E [R2.64], R29 ;  /* 0x0000001d02006986 */ /* 0x0003e2000c101908 */
[----:B------:R-:W-:-:S03]  /*50480*/  ISETP.LT.AND P6, PT, R198, c[0x0][0x178], !P3 ;  /* 0x00005e00c6007a0c */ /* 0x000fc60005fc1270 */
[----:B------:R3:W-:Y:S01]  /*50490*/  @P4 STG.E [R20.64], R192 ;  /* 0x000000c014004986 */ /* 0x0007e2000c101908 */
[----:B------:R-:W-:Y:S01]  /*504a0*/  ISETP.LT.AND P4, PT, R207, c[0x0][0x178], !P2 ;  /* 0x00005e00cf007a0c */ /* 0x000fe20005781270 */
[----:B------:R-:W-:Y:S01]  /*504b0*/  IMAD.WIDE R12, R25, 0x4, R8 ;  /* 0x00000004190c7825 */ /* 0x000fe200078e0208 */
[----:B------:R-:W-:-:S03]  /*504c0*/  ISETP.LT.AND P2, PT, R198, c[0x0][0x178], !P2 ;  /* 0x00005e00c6007a0c */ /* 0x000fc60005741270 */
[C---:B-1----:R-:W-:Y:S01]  /*504d0*/  IMAD.WIDE R2, R25.reuse, 0x4, R10 ;  /* 0x0000000419027825 */ /* 0x042fe200078e020a */
[----:B------:R-:W-:-:S03]  /*504e0*/  IADD3 R25, R25, c[0x0][0x198], RZ ;  /* 0x0000660019197a10 */ /* 0x000fc60007ffe0ff */
[----:B------:R-:W-:-:S04]  /*504f0*/  IMAD.WIDE R4, R45, 0x4, R10 ;  /* 0x000000042d047825 */ /* 0x000fc800078e020a */
[C---:B------:R-:W-:Y:S01]  /*50500*/  IMAD.WIDE R16, R25.reuse, 0x4, R8 ;  /* 0x0000000419107825 */ /* 0x040fe200078e0208 */
[----:B------:R1:W-:Y:S03]  /*50510*/  @P1 STG.E [R4.64], R36 ;  /* 0x0000002404001986 */ /* 0x0003e6000c101908 */
[----:B---3--:R-:W-:Y:S01]  /*50520*/  IMAD.WIDE R20, R25, 0x4, R10 ;  /* 0x0000000419147825 */ /* 0x008fe200078e020a */
[----:B------:R-:W-:Y:S01]  /*50530*/  @P5 STG.E [R12.64], R193 ;  /* 0x000000c10c005986 */ /* 0x000fe2000c101908 */
[----:B----4-:R-:W-:-:S03]  /*50540*/  ISETP.GE.AND P3, PT, R32, c[0x0][0x17c], PT ;  /* 0x00005f0020007a0c */ /* 0x010fc60003f66270 */
[----:B------:R3:W-:Y:S04]  /*50550*/  @P6 STG.E [R2.64], R37 ;  /* 0x0000002502006986 */ /* 0x0007e8000c101908 */
[----:B------:R-:W-:Y:S04]  /*50560*/  @P4 STG.E [R16.64], R220 ;  /* 0x000000dc10004986 */ /* 0x000fe8000c101908 */
[----:B------:R-:W4:Y:S04]  /*50570*/  LDL.LU R32, [R1+0x10b0] ;  /* 0x0010b00001207983 */ /* 0x000f280000300800 */
[----:B------:R1:W-:Y:S04]  /*50580*/  @P2 STG.E [R20.64], R40 ;  /* 0x0000002814002986 */ /* 0x0003e8000c101908 */
[----:B------:R-:W4:Y:S01]  /*50590*/  LDL.LU R28, [R1+0x10a4] ;  /* 0x0010a400011c7983 */ /* 0x000f220000300800 */
[----:B--2---:R-:W-:-:S03]  /*505a0*/  ISETP.GE.AND P2, PT, R0, c[0x0][0x17c], PT ;  /* 0x00005f0000007a0c */ /* 0x004fc60003f46270 */
[----:B------:R-:W2:Y:S01]  /*505b0*/  LDL.LU R0, [R1+0x10a0] ;  /* 0x0010a00001007983 */ /* 0x000ea20000300800 */
[----:B------:R-:W-:Y:S02]  /*505c0*/  ISETP.LT.AND P6, PT, R207, c[0x0][0x178], !P0 ;  /* 0x00005e00cf007a0c */ /* 0x000fe400047c1270 */
[----:B------:R-:W-:Y:S02]  /*505d0*/  IADD3 R25, R25, c[0x0][0x198], RZ ;  /* 0x0000660019197a10 */ /* 0x000fe40007ffe0ff */
[----:B------:R-:W-:Y:S02]  /*505e0*/  ISETP.LT.AND P0, PT, R198, c[0x0][0x178], !P0 ;  /* 0x00005e00c6007a0c */ /* 0x000fe40004701270 */
[----:B------:R-:W-:Y:S02]  /*505f0*/  ISETP.LT.AND P4, PT, R207, c[0x0][0x178], !P3 ;  /* 0x00005e00cf007a0c */ /* 0x000fe40005f81270 */
[C---:B------:R-:W-:Y:S01]  /*50600*/  IADD3 R29, R25.reuse, c[0x0][0x198], RZ ;  /* 0x00006600191d7a10 */ /* 0x040fe20007ffe0ff */
[----:B-1----:R-:W-:Y:S01]  /*50610*/  IMAD.WIDE R4, R25, 0x4, R8 ;  /* 0x0000000419047825 */ /* 0x002fe200078e0208 */
[----:B------:R-:W-:-:S02]  /*50620*/  ISETP.GE.AND P1, PT, R44, c[0x0][0x17c], PT ;  /* 0x00005f002c007a0c */ /* 0x000fc40003f26270 */
[----:B------:R-:W-:Y:S01]  /*50630*/  ISETP.GE.AND P5, PT, R24, c[0x0][0x17c], PT ;  /* 0x00005f0018007a0c */ /* 0x000fe20003fa6270 */
[----:B---3--:R-:W-:Y:S01]  /*50640*/  IMAD.WIDE R2, R25, 0x4, R10 ;  /* 0x0000000419027825 */ /* 0x008fe200078e020a */
[----:B------:R-:W3:Y:S03]  /*50650*/  LDL.LU R24, [R1+0x109c] ;  /* 0x00109c0001187983 */ /* 0x000ee60000300800 */
[C---:B------:R-:W-:Y:S01]  /*50660*/  IMAD.WIDE R12, R29.reuse, 0x4, R8 ;  /* 0x000000041d0c7825 */ /* 0x040fe200078e0208 */
[C---:B------:R-:W-:Y:S01]  /*50670*/  ISETP.LT.AND P3, PT, R198.reuse, c[0x0][0x178], !P3 ;  /* 0x00005e00c6007a0c */ /* 0x040fe20005f61270 */
[----:B------:R1:W-:Y:S01]  /*50680*/  @P6 STG.E [R4.64], R221 ;  /* 0x000000dd04006986 */ /* 0x0003e2000c101908 */
[----:B------:R-:W-:Y:S02]  /*50690*/  IADD3 R25, R29, c[0x0][0x198], RZ ;  /* 0x000066001d197a10 */ /* 0x000fe40007ffe0ff */
[----:B------:R-:W-:Y:S01]  /*506a0*/  ISETP.LT.AND P6, PT, R207, c[0x0][0x178], !P1 ;  /* 0x00005e00cf007a0c */ /* 0x000fe20004fc1270 */
[----:B------:R1:W-:Y:S01]  /*506b0*/  @P0 STG.E [R2.64], R41 ;  /* 0x0000002902000986 */ /* 0x0003e2000c101908 */
[----:B------:R-:W-:-:S03]  /*506c0*/  ISETP.LT.AND P1, PT, R198, c[0x0][0x178], !P1 ;  /* 0x00005e00c6007a0c */ /* 0x000fc60004f21270 */
[----:B------:R2:W-:Y:S01]  /*506d0*/  @P4 STG.E [R12.64], R34 ;  /* 0x000000220c004986 */ /* 0x0005e2000c101908 */
[----:B------:R-:W-:Y:S01]  /*506e0*/  ISETP.LT.AND P4, PT, R207, c[0x0][0x178], !P5 ;  /* 0x00005e00cf007a0c */ /* 0x000fe20006f81270 */
[----:B------:R-:W-:-:S04]  /*506f0*/  IMAD.WIDE R20, R25, 0x4, R8 ;  /* 0x0000000419147825 */ /* 0x000fc800078e0208 */
[C---:B-1----:R-:W-:Y:S01]  /*50700*/  IMAD.WIDE R4, R25.reuse, 0x4, R10 ;  /* 0x0000000419047825 */ /* 0x042fe200078e020a */
[----:B------:R-:W-:-:S03]  /*50710*/  IADD3 R25, R25, c[0x0][0x198], RZ ;  /* 0x0000660019197a10 */ /* 0x000fc60007ffe0ff */
[----:B------:R-:W-:-:S04]  /*50720*/  IMAD.WIDE R16, R29, 0x4, R10 ;  /* 0x000000041d107825 */ /* 0x000fc800078e020a */
[----:B------:R-:W-:Y:S01]  /*50730*/  IMAD.WIDE R2, R25, 0x4, R8 ;  /* 0x0000000419027825 */ /* 0x000fe200078e0208 */
[----:B------:R-:W-:Y:S04]  /*50740*/  @P3 STG.E [R16.64], R6 ;  /* 0x0000000610003986 */ /* 0x000fe8000c101908 */
[----:B------:R-:W-:Y:S04]  /*50750*/  @P6 STG.E [R20.64], R35 ;  /* 0x0000002314006986 */ /* 0x000fe8000c101908 */
[----:B------:R1:W-:Y:S04]  /*50760*/  @P1 STG.E [R4.64], R7 ;  /* 0x0000000704001986 */ /* 0x0003e8000c101908 */
[----:B------:R1:W-:Y:S01]  /*50770*/  @P4 STG.E [R2.64], R126 ;  /* 0x0000007e02004986 */ /* 0x0003e2000c101908 */
[----:B----4-:R-:W-:-:S03]  /*50780*/  ISETP.GE.AND P0, PT, R32, c[0x0][0x17c], PT ;  /* 0x00005f0020007a0c */ /* 0x010fc60003f06270 */
[----:B------:R-:W4:Y:S01]  /*50790*/  LDL.LU R32, [R1+0x1090] ;  /* 0x0010900001207983 */ /* 0x000f220000300800 */
[----:B------:R-:W-:-:S03]  /*507a0*/  ISETP.GE.AND P3, PT, R28, c[0x0][0x17c], PT ;  /* 0x00005f001c007a0c */ /* 0x000fc60003f66270 */
[----:B------:R-:W4:Y:S01]  /*507b0*/  LDL.LU R28, [R1+0x1084] ;  /* 0x00108400011c7983 */ /* 0x000f220000300800 */
[----:B--2---:R-:W-:-:S03]  /*507c0*/  ISETP.GE.AND P4, PT, R0, c[0x0][0x17c], PT ;  /* 0x00005f0000007a0c */ /* 0x004fc60003f86270 */
[----:B------:R-:W2:Y:S01]  /*507d0*/  LDL.LU R0, [R1+0x1080] ;  /* 0x0010800001007983 */ /* 0x000ea20000300800 */
[C---:B------:R-:W-:Y:S02]  /*507e0*/  ISETP.LT.AND P5, PT, R198.reuse, c[0x0][0x178], !P5 ;  /* 0x00005e00c6007a0c */ /* 0x040fe40006fa1270 */
[----:B------:R-:W-:Y:S02]  /*507f0*/  ISETP.LT.AND P1, PT, R207, c[0x0][0x178], !P2 ;  /* 0x00005e00cf007a0c */ /* 0x000fe40005721270 */
[----:B------:R-:W-:Y:S01]  /*50800*/  ISETP.LT.AND P2, PT, R198, c[0x0][0x178], !P2 ;  /* 0x00005e00c6007a0c */ /* 0x000fe20005741270 */
[C---:B------:R-:W-:Y:S01]  /*50810*/  IMAD.WIDE R12, R25.reuse, 0x4, R10 ;  /* 0x00000004190c7825 */ /* 0x040fe200078e020a */
[----:B------:R-:W-:-:S05]  /*50820*/  IADD3 R29, R25, c[0x0][0x198], RZ ;  /* 0x00006600191d7a10 */ /* 0x000fca0007ffe0ff */
[C---:B-1----:R-:W-:Y:S02]  /*50830*/  IMAD.WIDE R4, R29.reuse, 0x4, R8 ;  /* 0x000000041d047825 */ /* 0x042fe400078e0208 */
[----:B------:R-:W-:Y:S01]  /*50840*/  @P5 STG.E [R12.64], R14 ;  /* 0x0000000e0c005986 */ /* 0x000fe2000c101908 */
[----:B---3--:R-:W-:Y:S01]  /*50850*/  ISETP.GE.AND P5, PT, R24, c[0x0][0x17c], PT ;  /* 0x00005f0018007a0c */ /* 0x008fe20003fa6270 */
[----:B------:R-:W-:Y:S01]  /*50860*/  IMAD.WIDE R6, R29, 0x4, R10 ;  /* 0x000000041d067825 */ /* 0x000fe200078e020a */
[----:B------:R-:W-:Y:S01]  /*50870*/  ISETP.LT.AND P6, PT, R207, c[0x0][0x178], !P0 ;  /* 0x00005e00cf007a0c */ /* 0x000fe200047c1270 */
[----:B------:R-:W3:Y:S01]  /*50880*/  LDL.LU R24, [R1+0x1078] ;  /* 0x0010780001187983 */ /* 0x000ee20000300800 */
[----:B------:R-:W-:Y:S02]  /*50890*/  IADD3 R33, R29, c[0x0][0x198], RZ ;  /* 0x000066001d217a10 */ /* 0x000fe40007ffe0ff */
[----:B------:R-:W-:Y:S01]  /*508a0*/  ISETP.LT.AND P0, PT, R198, c[0x0][0x178], !P0 ;  /* 0x00005e00c6007a0c */ /* 0x000fe20004701270 */
[----:B------:R1:W-:Y:S04]  /*508b0*/  @P1 STG.E [R4.64], R127 ;  /* 0x0000007f04001986 */ /* 0x0003e8000c101908 */
[----:B------:R-:W3:Y:S01]  /*508c0*/  LDL.LU R20, [R1+0x1074] ;  /* 0x0010740001147983 */ /* 0x000ee20000300800 */
[----:B------:R-:W-:-:S03]  /*508d0*/  IMAD.WIDE R16, R33, 0x4, R8 ;  /* 0x0000000421107825 */ /* 0x000fc600078e0208 */
[----:B------:R1:W-:Y:S01]  /*508e0*/  @P2 STG.E [R6.64], R15 ;  /* 0x0000000f06002986 */ /* 0x0003e2000c101908 */
[----:B------:R-:W-:Y:S01]  /*508f0*/  ISETP.LT.AND P2, PT, R207, c[0x0][0x178], !P3 ;  /* 0x00005e00cf007a0c */ /* 0x000fe20005f41270 */
[C---:B------:R-:W-:Y:S01]  /*50900*/  IMAD.WIDE R2, R33.reuse, 0x4, R10 ;  /* 0x0000000421027825 */ /* 0x040fe200078e020a */
[----:B------:R-:W-:Y:S02]  /*50910*/  ISETP.LT.AND P3, PT, R198, c[0x0][0x178], !P3 ;  /* 0x00005e00c6007a0c */ /* 0x000fe40005f61270 */
[----:B------:R-:W-:Y:S01]  /*50920*/  IADD3 R33, R33, c[0x0][0x198], RZ ;  /* 0x0000660021217a10 */ /* 0x000fe20007ffe0ff */
[----:B------:R-:W-:Y:S04]  /*50930*/  @P6 STG.E [R16.64], R190 ;  /* 0x000000be10006986 */ /* 0x000fe8000c101908 */
[C---:B-1----:R-:W-:Y:S01]  /*50940*/  IMAD.WIDE R4, R33.reuse, 0x4, R8 ;  /* 0x0000000421047825 */ /* 0x042fe200078e0208 */
[----:B------:R1:W-:Y:S03]  /*50950*/  @P0 STG.E [R2.64], R18 ;  /* 0x0000001202000986 */ /* 0x0003e6000c101908 */
[----:B------:R-:W-:Y:S01]  /*50960*/  IMAD.WIDE R6, R33, 0x4, R10 ;  /* 0x0000000421067825 */ /* 0x000fe200078e020a */
[----:B------:R2:W-:Y:S04]  /*50970*/  @P2 STG.E [R4.64], R191 ;  /* 0x000000bf04002986 */ /* 0x0005e8000c101908 */
[----:B------:R2:W-:Y:S04]  /*50980*/  @P3 STG.E [R6.64], R19 ;  /* 0x0000001306003986 */ /* 0x0005e8000c101908 */
[----:B-1----:R-:W3:Y:S04]  /*50990*/  LDL.LU R18, [R1+0x106c] ;  /* 0x00106c0001127983 */ /* 0x002ee80000300800 */
[----:B------:R-:W3:Y:S01]  /*509a0*/  LDL.LU R16, [R1+0x1068] ;  /* 0x0010680001107983 */ /* 0x000ee20000300800 */
[----:B--2---:R-:W-:-:S03]  /*509b0*/  ISETP.GE.AND P3, PT, R0, c[0x0][0x17c], PT ;  /* 0x00005f0000007a0c */ /* 0x004fc60003f66270 */
[----:B------:R-:W2:Y:S01]  /*509c0*/  LDL.LU R0, [R1+0x1064] ;  /* 0x0010640001007983 */ /* 0x000ea20000300800 */
[----:B------:R-:W-:Y:S02]  /*509d0*/  ISETP.LT.AND P6, PT, R207, c[0x0][0x178], !P4 ;  /* 0x00005e00cf007a0c */ /* 0x000fe400067c1270 */
[----:B------:R-:W-:Y:S02]  /*509e0*/  IADD3 R21, R33, c[0x0][0x198], RZ ;  /* 0x0000660021157a10 */ /* 0x000fe40007ffe0ff */
[----:B------:R-:W-:Y:S02]  /*509f0*/  ISETP.LT.AND P4, PT, R198, c[0x0][0x178], !P4 ;  /* 0x00005e00c6007a0c */ /* 0x000fe40006781270 */
[----:B------:R-:W-:Y:S02]  /*50a00*/  ISETP.LT.AND P0, PT, R207, c[0x0][0x178], !P5 ;  /* 0x00005e00cf007a0c */ /* 0x000fe40006f01270 */
[C---:B------:R-:W-:Y:S01]  /*50a10*/  IADD3 R17, R21.reuse, c[0x0][0x198], RZ ;  /* 0x0000660015117a10 */ /* 0x040fe20007ffe0ff */
[----:B------:R-:W-:Y:S01]  /*50a20*/  IMAD.WIDE R12, R21, 0x4, R8 ;  /* 0x00000004150c7825 */ /* 0x000fe200078e0208 */
[----:B----4-:R-:W-:-:S03]  /*50a30*/  ISETP.GE.AND P1, PT, R32, c[0x0][0x17c], PT ;  /* 0x00005f0020007a0c */ /* 0x010fc60003f26270 */
[----:B------:R-:W-:Y:S01]  /*50a40*/  IMAD.WIDE R2, R21, 0x4, R10 ;  /* 0x0000000415027825 */ /* 0x000fe200078e020a */
[----:B------:R-:W-:Y:S01]  /*50a50*/  ISETP.GE.AND P2, PT, R28, c[0x0][0x17c], PT ;  /* 0x00005f001c007a0c */ /* 0x000fe20003f46270 */
[----:B------:R-:W-:Y:S02]  /*50a60*/  @P6 STG.E [R12.64], R218 ;  /* 0x000000da0c006986 */ /* 0x000fe4000c101908 */
[----:B------:R-:W-:Y:S01]  /*50a70*/  IMAD.WIDE R14, R17, 0x4, R8 ;  /* 0x00000004110e7825 */ /* 0x000fe200078e0208 */
[C---:B------:R-:W-:Y:S01]  /*50a80*/  ISETP.LT.AND P5, PT, R198.reuse, c[0x0][0x178], !P5 ;  /* 0x00005e00c6007a0c */ /* 0x040fe20006fa1270 */
[----:B------:R1:W-:Y:S01]  /*50a90*/  @P4 STG.E [R2.64], R22 ;  /* 0x0000001602004986 */ /* 0x0003e2000c101908 */
[----:B------:R-:W-:Y:S02]  /*50aa0*/  ISETP.LT.AND P6, PT, R207, c[0x0][0x178], !P1 ;  /* 0x00005e00cf007a0c */ /* 0x000fe40004fc1270 */
[----:B------:R-:W-:Y:S01]  /*50ab0*/  IADD3 R21, R17, c[0x0][0x198], RZ ;  /* 0x0000660011157a10 */ /* 0x000fe20007ffe0ff */
[----:B------:R4:W-:Y:S01]  /*50ac0*/  @P0 STG.E [R14.64], R219 ;  /* 0x000000db0e000986 */ /* 0x0009e2000c101908 */
[----:B------:R-:W-:-:S02]  /*50ad0*/  ISETP.LT.AND P1, PT, R198, c[0x0][0x178], !P1 ;  /* 0x00005e00c6007a0c */ /* 0x000fc40004f21270 */
[----:B------:R-:W-:Y:S01]  /*50ae0*/  ISETP.LT.AND P0, PT, R207, c[0x0][0x178], !P2 ;  /* 0x00005e00cf007a0c */ /* 0x000fe20005701270 */
[----:B------:R-:W-:Y:S01]  /*50af0*/  IMAD.WIDE R4, R17, 0x4, R10 ;  /* 0x0000000411047825 */ /* 0x000fe200078e020a */
[----:B------:R-:W-:Y:S02]  /*50b00*/  ISETP.LT.AND P4, PT, R198, c[0x0][0x178], !P2 ;  /* 0x00005e00c6007a0c */ /* 0x000fe40005781270 */
[C---:B------:R-:W-:Y:S01]  /*50b10*/  IADD3 R17, R21.reuse, c[0x0][0x198], RZ ;  /* 0x0000660015117a10 */ /* 0x040fe20007ffe0ff */
[C---:B------:R-:W-:Y:S01]  /*50b20*/  IMAD.WIDE R6, R21.reuse, 0x4, R8 ;  /* 0x0000000415067825 */ /* 0x040fe200078e0208 */
[----:B---3--:R-:W-:Y:S01]  /*50b30*/  ISETP.GE.AND P2, PT, R24, c[0x0][0x17c], PT ;  /* 0x00005f0018007a0c */ /* 0x008fe20003f46270 */
[----:B------:R3:W-:Y:S02]  /*50b40*/  @P5 STG.E [R4.64], R23 ;  /* 0x0000001704005986 */ /* 0x0007e4000c101908 */
[----:B-1----:R-:W-:Y:S01]  /*50b50*/  IMAD.WIDE R2, R21, 0x4, R10 ;  /* 0x0000000415027825 */ /* 0x002fe200078e020a */
[----:B------:R-:W-:Y:S01]  /*50b60*/  ISETP.GE.AND P5, PT, R20, c[0x0][0x17c], PT ;  /* 0x00005f0014007a0c */ /* 0x000fe20003fa6270 */
[----:B------:R-:W-:Y:S02]  /*50b70*/  @P6 STG.E [R6.64], R78 ;  /* 0x0000004e06006986 */ /* 0x000fe4000c101908 */
[----:B------:R-:W-:Y:S01]  /*50b80*/  IMAD.WIDE R12, R17, 0x4, R8 ;  /* 0x00000004110c7825 */ /* 0x000fe200078e0208 */
[----:B------:R-:W-:-:S03]  /*50b90*/  ISETP.LT.AND P6, PT, R207, c[0x0][0x178], !P3 ;  /* 0x00005e00cf007a0c */ /* 0x000fc60005fc1270 */
[C---:B----4-:R-:W-:Y:S01]  /*50ba0*/  IMAD.WIDE R14, R17.reuse, 0x4, R10 ;  /* 0x00000004110e7825 */ /* 0x050fe200078e020a */
[----:B------:R-:W-:Y:S01]  /*50bb0*/  IADD3 R17, R17, c[0x0][0x198], RZ ;  /* 0x0000660011117a10 */ /* 0x000fe20007ffe0ff */
[----:B------:R1:W-:Y:S01]  /*50bc0*/  @P1 STG.E [R2.64], R26 ;  /* 0x0000001a02001986 */ /* 0x0003e2000c101908 */
[C---:B------:R-:W-:Y:S02]  /*50bd0*/  ISETP.LT.AND P3, PT, R198.reuse, c[0x0][0x178], !P3 ;  /* 0x00005e00c6007a0c */ /* 0x040fe40005f61270 */
[----:B------:R-:W-:Y:S01]  /*50be0*/  ISETP.LT.AND P1, PT, R207, c[0x0][0x178], !P2 ;  /* 0x00005e00cf007a0c */ /* 0x000fe20005721270 */
[----:B------:R4:W-:Y:S01]  /*50bf0*/  @P0 STG.E [R12.64], R79 ;  /* 0x0000004f0c000986 */ /* 0x0009e2000c101908 */
[----:B------:R-:W-:Y:S02]  /*50c00*/  ISETP.LT.AND P2, PT, R198, c[0x0][0x178], !P2 ;  /* 0x00005e00c6007a0c */ /* 0x000fe40005741270 */
[----:B------:R-:W-:Y:S01]  /*50c10*/  IADD3 R19, R17, c[0x0][0x198], RZ ;  /* 0x0000660011137a10 */ /* 0x000fe20007ffe0ff */
[----:B------:R4:W-:Y:S01]  /*50c20*/  @P4 STG.E [R14.64], R27 ;  /* 0x0000001b0e004986 */ /* 0x0009e2000c101908 */
[----:B------:R-:W-:Y:S01]  /*50c30*/  ISETP.LT.AND P4, PT, R207, c[0x0][0x178], !P5 ;  /* 0x00005e00cf007a0c */ /* 0x000fe20006f81270 */
[----:B---3--:R-:W-:Y:S01]  /*50c40*/  IMAD.WIDE R4, R17, 0x4, R8 ;  /* 0x0000000411047825 */ /* 0x008fe200078e0208 */
[----:B------:R-:W-:-:S03]  /*50c50*/  IADD3 R21, R19, c[0x0][0x198], RZ ;  /* 0x0000660013157a10 */ /* 0x000fc60007ffe0ff */
[----:B-1----:R-:W-:Y:S01]  /*50c60*/  IMAD.WIDE R2, R17, 0x4, R10 ;  /* 0x0000000411027825 */ /* 0x002fe200078e020a */
[----:B------:R-:W-:Y:S03]  /*50c70*/  @P6 STG.E [R4.64], R162 ;  /* 0x000000a204006986 */ /* 0x000fe6000c101908 */
[----:B------:R-:W-:Y:S01]  /*50c80*/  IMAD.WIDE R6, R19, 0x4, R8 ;  /* 0x0000000413067825 */ /* 0x000fe200078e0208 */
[----:B------:R-:W-:-:S03]  /*50c90*/  ISETP.GE.AND P0, PT, R18, c[0x0][0x17c], PT ;  /* 0x00005f0012007a0c */ /* 0x000fc60003f06270 */
[----:B----4-:R-:W-:Y:S01]  /*50ca0*/  IMAD.WIDE R12, R19, 0x4, R10 ;  /* 0x00000004130c7825 */ /* 0x010fe200078e020a */
[----:B------:R1:W-:Y:S03]  /*50cb0*/  @P3 STG.E [R2.64], R30 ;  /* 0x0000001e02003986 */ /* 0x0003e6000c101908 */
[C---:B------:R-:W-:Y:S01]  /*50cc0*/  IMAD.WIDE R14, R21.reuse, 0x4, R8 ;  /* 0x00000004150e7825 */ /* 0x040fe200078e0208 */
[----:B------:R3:W-:Y:S01]  /*50cd0*/  @P1 STG.E [R6.64], R163 ;  /* 0x000000a306001986 */ /* 0x0007e2000c101908 */
[----:B------:R-:W-:Y:S02]  /*50ce0*/  ISETP.GE.AND P6, PT, R16, c[0x0][0x17c], PT ;  /* 0x00005f0010007a0c */ /* 0x000fe40003fc6270 */
[----:B------:R-:W-:Y:S01]  /*50cf0*/  IADD3 R17, R21, c[0x0][0x198], RZ ;  /* 0x0000660015117a10 */ /* 0x000fe20007ffe0ff */
[----:B------:R4:W-:Y:S01]  /*50d00*/  @P2 STG.E [R12.64], R31 ;  /* 0x0000001f0c002986 */ /* 0x0009e2000c101908 */
[----:B------:R-:W-:-:S03]  /*50d10*/  ISETP.LT.AND P5, PT, R198, c[0x0][0x178], !P5 ;  /* 0x00005e00c6007a0c */ /* 0x000fc60006fa1270 */
[----:B------:R3:W-:Y:S01]  /*50d20*/  @P4 STG.E [R14.64], R194 ;  /* 0x000000c20e004986 */ /* 0x0007e2000c101908 */
[C---:B------:R-:W-:Y:S02]  /*50d30*/  ISETP.LT.AND P4, PT, R207.reuse, c[0x0][0x178], !P0 ;  /* 0x00005e00cf007a0c */ /* 0x040fe40004781270 */
[C---:B------:R-:W-:Y:S02]  /*50d40*/  ISETP.LT.AND P0, PT, R198.reuse, c[0x0][0x178], !P0 ;  /* 0x00005e00c6007a0c */ /* 0x040fe40004701270 */
[----:B------:R-:W-:Y:S02]  /*50d50*/  ISETP.LT.AND P2, PT, R207, c[0x0][0x178], !P6 ;  /* 0x00005e00cf007a0c */ /* 0x000fe40007741270 */
[----:B------:R-:W-:Y:S02]  /*50d60*/  IADD3 R19, R17, c[0x0][0x198], RZ ;  /* 0x0000660011137a10 */ /* 0x000fe40007ffe0ff */
[----:B------:R-:W-:Y:S01]  /*50d70*/  ISETP.LT.AND P6, PT, R198, c[0x0][0x178], !P6 ;  /* 0x00005e00c6007a0c */ /* 0x000fe200077c1270 */
[----:B-1----:R-:W-:Y:S01]  /*50d80*/  IMAD.WIDE R2, R21, 0x4, R10 ;  /* 0x0000000415027825 */ /* 0x002fe200078e020a */
[----:B------:R-:W-:-:S03]  /*50d90*/  IADD3 R21, R19, c[0x0][0x198], RZ ;  /* 0x0000660013157a10 */ /* 0x000fc60007ffe0ff */
[C---:B------:R-:W-:Y:S01]  /*50da0*/  IMAD.WIDE R4, R17.reuse, 0x4, R8 ;  /* 0x0000000411047825 */ /* 0x040fe200078e0208 */
[----:B------:R1:W-:Y:S03]  /*50db0*/  @P5 STG.E [R2.64], R38 ;  /* 0x0000002602005986 */ /* 0x0003e6000c101908 */
[----:B---3--:R-:W-:Y:S01]  /*50dc0*/  IMAD.WIDE R6, R17, 0x4, R10 ;  /* 0x0000000411067825 */ /* 0x008fe200078e020a */
[----:B------:R1:W-:Y:S03]  /*50dd0*/  @P4 STG.E [R4.64], R195 ;  /* 0x000000c304004986 */ /* 0x0003e6000c101908 */
[C---:B----4-:R-:W-:Y:S01]  /*50de0*/  IMAD.WIDE R12, R19.reuse, 0x4, R8 ;  /* 0x00000004130c7825 */ /* 0x050fe200078e0208 */
[----:B------:R1:W-:Y:S03]  /*50df0*/  @P0 STG.E [R6.64], R39 ;  /* 0x0000002706000986 */ /* 0x0003e6000c101908 */
[----:B------:R-:W-:Y:S01]  /*50e00*/  IMAD.WIDE R14, R19, 0x4, R10 ;  /* 0x00000004130e7825 */ /* 0x000fe200078e020a */
[----:B------:R1:W-:Y:S03]  /*50e10*/  @P2 STG.E [R12.64], R222 ;  /* 0x000000de0c002986 */ /* 0x0003e6000c101908 */
[C---:B------:R-:W-:Y:S01]  /*50e20*/  IMAD.WIDE R8, R21.reuse, 0x4, R8 ;  /* 0x0000000415087825 */ /* 0x040fe200078e0208 */
[----:B------:R1:W-:Y:S03]  /*50e30*/  @P6 STG.E [R14.64], R42 ;  /* 0x0000002a0e006986 */ /* 0x0003e6000c101908 */
[----:B------:R-:W-:Y:S01]  /*50e40*/  IMAD.WIDE R10, R21, 0x4, R10 ;  /* 0x00000004150a7825 */ /* 0x000fe200078e020a */
[----:B--2---:R-:W-:-:S04]  /*50e50*/  ISETP.GE.AND P3, PT, R0, c[0x0][0x17c], PT ;  /* 0x00005f0000007a0c */ /* 0x004fc80003f66270 */
[----:B------:R-:W-:Y:S02]  /*50e60*/  ISETP.LT.AND P1, PT, R207, c[0x0][0x178], !P3 ;  /* 0x00005e00cf007a0c */ /* 0x000fe40005f21270 */
[----:B------:R-:W-:-:S11]  /*50e70*/  ISETP.LT.AND P3, PT, R198, c[0x0][0x178], !P3 ;  /* 0x00005e00c6007a0c */ /* 0x000fd60005f61270 */
[----:B------:R1:W-:Y:S02]  /*50e80*/  @P1 STG.E [R8.64], R223 ;  /* 0x000000df08001986 */ /* 0x0003e4000c101908 */
[----:B------:R-:W-:Y:S05]  /*50e90*/  @!P3 EXIT ;  /* 0x000000000000b94d */ /* 0x000fea0003800000 */
[----:B------:R-:W-:Y:S01]  /*50ea0*/  STG.E [R10.64], R43 ;  /* 0x0000002b0a007986 */ /* 0x000fe2000c101908 */
[----:B------:R-:W-:Y:S05]  /*50eb0*/  EXIT ;  /* 0x000000000000794d */ /* 0x000fea0003800000 */
.L_x_2:
[----:B------:R-:W-:-:S00]  /*50ec0*/  BRA `(.L_x_2) ;  /* 0xfffffff000007947 */ /* 0x000fc0000383ffff */
[----:B------:R-:W-:-:S00]  /*50ed0*/  NOP ;  /* 0x0000000000007918 */ /* 0x000fc00000000000 */
        /* <DEDUP_REMOVED lines=10> */
.L_x_3:


//--------------------- .nv.shared.matmul_kernel  --------------------------
	.section	.nv.shared.matmul_kernel,"aw",@nobits
	.sectionflags	@""
	.align	16
